def attn_fwd(
    Q,
    K,
    V,
    Out,
    Lse,
    sm_scale,
    stride_qz,
    stride_qh,
    stride_qm,
    stride_qk,
    stride_kz,
    stride_kh,
    stride_kn,
    stride_kk,
    stride_vz,
    stride_vh,
    stride_vn,
    stride_vk,
    stride_oz,
    stride_oh,
    stride_om,
    stride_ok,
    seqlen_q,
    seqlen_k,
    BLOCK_M: tl.constexpr,
    BLOCK_N: tl.constexpr,
    HEAD_DIM: tl.constexpr,
    CAUSAL: tl.constexpr,
):
    start_m = tl.program_id(0)
    off_hz = tl.program_id(1)
    q_off = off_hz * stride_qh
    k_off = off_hz * stride_kh
    v_off = off_hz * stride_vh
    offs_m = start_m * BLOCK_M + tl.arange(0, BLOCK_M)
    offs_d = tl.arange(0, HEAD_DIM)
    offs_n = tl.arange(0, BLOCK_N)
    q_ptrs = Q + q_off + offs_m[:, None] * stride_qm + offs_d[None, :] * stride_qk
    k_ptrs = K + k_off + offs_d[:, None] * stride_kk + offs_n[None, :] * stride_kn
    v_ptrs = V + v_off + offs_n[:, None] * stride_vn + offs_d[None, :] * stride_vk
    m_i = tl.full([BLOCK_M], float("-inf"), dtype=tl.float32)
    l_i = tl.zeros([BLOCK_M], dtype=tl.float32) + 1.0
    acc = tl.zeros([BLOCK_M, HEAD_DIM], dtype=tl.float32)
    q = tl.load(q_ptrs)
    acc, l_i, m_i = _attn_fwd_inner(
        acc,
        l_i,
        m_i,
        q,
        k_ptrs,
        v_ptrs,
        sm_scale,
        stride_kn,
        stride_vn,
        start_m,
        seqlen_k,
        BLOCK_M,
        BLOCK_N,
        HEAD_DIM,
        CAUSAL,
    )
    acc = acc / l_i[:, None]
    lse = m_i + tl.math.log2(l_i) / 1.4426950408889634
    o_ptrs = (
        Out
        + off_hz * stride_oh
        + offs_m[:, None] * stride_om
        + offs_d[None, :] * stride_ok
    )
    tl.store(o_ptrs, acc.to(Out.dtype.element_ty))
    tl.store(Lse + off_hz * seqlen_q + offs_m, lse)

# config = {"BLOCK_M": 128, "BLOCK_N": 64, "HEAD_DIM": 128, "arch": "sm_100", "causal": true, "dtype": "fp8e4m3", "num_stages": 2, "num_warps": 4}
# arch = sm_100


// ===== COMPILED SASS (sm_100a) =====

	.target	sm_100a

	.elftype	@"ET_EXEC"


//--------------------- .note.nv.tkinfo           --------------------------
	.section	.note.nv.tkinfo,"",@"SHT_NOTE"
	.sectionflags	@"SHF_NOTE_NV_TKINFO"
	.tkinfo
        /*0018*/ 	.word	0x00000081
        /*0030*/ 	.string	""
        /*0030*/ 	.string	"ptxas-blackwell"
        /*0030*/ 	.string	"Cuda compilation tools, release 12.9, V12.9.86"
        /*0030*/ 	.string	"Build cuda_12.9.r12.9/compiler.36037853_0"
        /*0030*/ 	.string	"-v  -suppress-debug-info  -lineinfo  -arch sm_100a "



//--------------------- .note.nv.cuver            --------------------------
	.section	.note.nv.cuver,"",@"SHT_NOTE"
	.sectionflags	@"SHF_NOTE_NV_CUVER"
        /*0018*/ 	.short	0x0001
        /*001a*/ 	.short	0x0064
        /*001c*/ 	.short	0x0001
        /*001e*/ 	.short	0x0000
        /*0020*/ 	.short	0x0001
        /*0022*/ 	.short	0x0000


//--------------------- .nv.info                  --------------------------
	.section	.nv.info,"",@"SHT_CUDA_INFO"
	.align	4


	//----- nvinfo : EIATTR_REGCOUNT
	.align		4
        /*0000*/ 	.byte	0x04, 0x2f
        /*0002*/ 	.short	(.L_5 - .L_4)
	.align		4
.L_4:
        /*0004*/ 	.word	index@(attn_fwd)
        /*0008*/ 	.word	0x000000ff


	//----- nvinfo : EIATTR_FRAME_SIZE
	.align		4
.L_5:
        /*000c*/ 	.byte	0x04, 0x11
        /*000e*/ 	.short	(.L_7 - .L_6)
	.align		4
.L_6:
        /*0010*/ 	.word	index@($__internal_2_$__cuda_sm10x_tcgen05_guardrail_trap_unallocated_columns_being_dealloced)
        /*0014*/ 	.word	0x00000298


	//----- nvinfo : EIATTR_FRAME_SIZE
	.align		4
.L_7:
        /*0018*/ 	.byte	0x04, 0x11
        /*001a*/ 	.short	(.L_9 - .L_8)
	.align		4
.L_8:
        /*001c*/ 	.word	index@($__internal_1_$__cuda_sm10x_tcgen05_guardrail_trap_phase_invalid_during_alloc)
        /*0020*/ 	.word	0x00000298


	//----- nvinfo : EIATTR_FRAME_SIZE
	.align		4
.L_9:
        /*0024*/ 	.byte	0x04, 0x11
        /*0026*/ 	.short	(.L_11 - .L_10)
	.align		4
.L_10:
        /*0028*/ 	.word	index@($__internal_0_$__cuda_sm10x_tcgen05_guardrail_trap_col_being_dealloced_not_returned_by_alloc)
        /*002c*/ 	.word	0x00000298


	//----- nvinfo : EIATTR_FRAME_SIZE
	.align		4
.L_11:
        /*0030*/ 	.byte	0x04, 0x11
        /*0032*/ 	.short	(.L_13 - .L_12)
	.align		4
.L_12:
        /*0034*/ 	.word	index@(attn_fwd)
        /*0038*/ 	.word	0x00000298


	//----- nvinfo : EIATTR_MIN_STACK_SIZE
	.align		4
.L_13:
        /*003c*/ 	.byte	0x04, 0x12
        /*003e*/ 	.short	(.L_15 - .L_14)
	.align		4
.L_14:
        /*0040*/ 	.word	index@(attn_fwd)
        /*0044*/ 	.word	0x00000298
.L_15:


//--------------------- .nv.info.attn_fwd         --------------------------
	.section	.nv.info.attn_fwd,"",@"SHT_CUDA_INFO"
	.sectionflags	@""
	.align	4


	//----- nvinfo : EIATTR_CUDA_API_VERSION
	.align		4
        /*0000*/ 	.byte	0x04, 0x37
        /*0002*/ 	.short	(.L_17 - .L_16)
.L_16:
        /*0004*/ 	.word	0x00000081


	//----- nvinfo : EIATTR_KPARAM_INFO
	.align		4
.L_17:
        /*0008*/ 	.byte	0x04, 0x17
        /*000a*/ 	.short	(.L_19 - .L_18)
.L_18:
        /*000c*/ 	.word	0x00000000
        /*0010*/ 	.short	0x0019
        /*0012*/ 	.short	0x0080
        /*0014*/ 	.byte	0x00, 0xf4, 0x21, 0x00


	//----- nvinfo : EIATTR_KPARAM_INFO
	.align		4
.L_19:
        /*0018*/ 	.byte	0x04, 0x17
        /*001a*/ 	.short	(.L_21 - .L_20)
.L_20:
        /*001c*/ 	.word	0x00000000
        /*0020*/ 	.short	0x0018
        /*0022*/ 	.short	0x0078
        /*0024*/ 	.byte	0x00, 0xf4, 0x21, 0x00


	//----- nvinfo : EIATTR_KPARAM_INFO
	.align		4
.L_21:
        /*0028*/ 	.byte	0x04, 0x17
        /*002a*/ 	.short	(.L_23 - .L_22)
.L_22:
        /*002c*/ 	.word	0x00000000
        /*0030*/ 	.short	0x0017
        /*0032*/ 	.short	0x0070
        /*0034*/ 	.byte	0x00, 0xf0, 0x11, 0x00


	//----- nvinfo : EIATTR_KPARAM_INFO
	.align		4
.L_23:
        /*0038*/ 	.byte	0x04, 0x17
        /*003a*/ 	.short	(.L_25 - .L_24)
.L_24:
        /*003c*/ 	.word	0x00000000
        /*0040*/ 	.short	0x0016
        /*0042*/ 	.short	0x006c
        /*0044*/ 	.byte	0x00, 0xf0, 0x11, 0x00


	//----- nvinfo : EIATTR_KPARAM_INFO
	.align		4
.L_25:
        /*0048*/ 	.byte	0x04, 0x17
        /*004a*/ 	.short	(.L_27 - .L_26)
.L_26:
        /*004c*/ 	.word	0x00000000
        /*0050*/ 	.short	0x0015
        /*0052*/ 	.short	0x0068
        /*0054*/ 	.byte	0x00, 0xf0, 0x11, 0x00


	//----- nvinfo : EIATTR_KPARAM_INFO
	.align		4
.L_27:
        /*0058*/ 	.byte	0x04, 0x17
        /*005a*/ 	.short	(.L_29 - .L_28)
.L_28:
        /*005c*/ 	.word	0x00000000
        /*0060*/ 	.short	0x0014
        /*0062*/ 	.short	0x0064
        /*0064*/ 	.byte	0x00, 0xf0, 0x11, 0x00


	//----- nvinfo : EIATTR_KPARAM_INFO
	.align		4
.L_29:
        /*0068*/ 	.byte	0x04, 0x17
        /*006a*/ 	.short	(.L_31 - .L_30)
.L_30:
        /*006c*/ 	.word	0x00000000
        /*0070*/ 	.short	0x0013
        /*0072*/ 	.short	0x0060
        /*0074*/ 	.byte	0x00, 0xf0, 0x11, 0x00


	//----- nvinfo : EIATTR_KPARAM_INFO
	.align		4
.L_31:
        /*0078*/ 	.byte	0x04, 0x17
        /*007a*/ 	.short	(.L_33 - .L_32)
.L_32:
        /*007c*/ 	.word	0x00000000
        /*0080*/ 	.short	0x0012
        /*0082*/ 	.short	0x005c
        /*0084*/ 	.byte	0x00, 0xf0, 0x11, 0x00


	//----- nvinfo : EIATTR_KPARAM_INFO
	.align		4
.L_33:
        /*0088*/ 	.byte	0x04, 0x17
        /*008a*/ 	.short	(.L_35 - .L_34)
.L_34:
        /*008c*/ 	.word	0x00000000
        /*0090*/ 	.short	0x0011
        /*0092*/ 	.short	0x0058
        /*0094*/ 	.byte	0x00, 0xf0, 0x11, 0x00


	//----- nvinfo : EIATTR_KPARAM_INFO
	.align		4
.L_35:
        /*0098*/ 	.byte	0x04, 0x17
        /*009a*/ 	.short	(.L_37 - .L_36)
.L_36:
        /*009c*/ 	.word	0x00000000
        /*00a0*/ 	.short	0x0010
        /*00a2*/ 	.short	0x0054
        /*00a4*/ 	.byte	0x00, 0xf0, 0x11, 0x00


	//----- nvinfo : EIATTR_KPARAM_INFO
	.align		4
.L_37:
        /*00a8*/ 	.byte	0x04, 0x17
        /*00aa*/ 	.short	(.L_39 - .L_38)
.L_38:
        /*00ac*/ 	.word	0x00000000
        /*00b0*/ 	.short	0x000f
        /*00b2*/ 	.short	0x0050
        /*00b4*/ 	.byte	0x00, 0xf0, 0x11, 0x00


	//----- nvinfo : EIATTR_KPARAM_INFO
	.align		4
.L_39:
        /*00b8*/ 	.byte	0x04, 0x17
        /*00ba*/ 	.short	(.L_41 - .L_40)
.L_40:
        /*00bc*/ 	.word	0x00000000
        /*00c0*/ 	.short	0x000e
        /*00c2*/ 	.short	0x004c
        /*00c4*/ 	.byte	0x00, 0xf0, 0x11, 0x00


	//----- nvinfo : EIATTR_KPARAM_INFO
	.align		4
.L_41:
        /*00c8*/ 	.byte	0x04, 0x17
        /*00ca*/ 	.short	(.L_43 - .L_42)
.L_42:
        /*00cc*/ 	.word	0x00000000
        /*00d0*/ 	.short	0x000d
        /*00d2*/ 	.short	0x0048
        /*00d4*/ 	.byte	0x00, 0xf0, 0x11, 0x00


	//----- nvinfo : EIATTR_KPARAM_INFO
	.align		4
.L_43:
        /*00d8*/ 	.byte	0x04, 0x17
        /*00da*/ 	.short	(.L_45 - .L_44)
.L_44:
        /*00dc*/ 	.word	0x00000000
        /*00e0*/ 	.short	0x000c
        /*00e2*/ 	.short	0x0044
        /*00e4*/ 	.byte	0x00, 0xf0, 0x11, 0x00


	//----- nvinfo : EIATTR_KPARAM_INFO
	.align		4
.L_45:
        /*00e8*/ 	.byte	0x04, 0x17
        /*00ea*/ 	.short	(.L_47 - .L_46)
.L_46:
        /*00ec*/ 	.word	0x00000000
        /*00f0*/ 	.short	0x000b
        /*00f2*/ 	.short	0x0040
        /*00f4*/ 	.byte	0x00, 0xf0, 0x11, 0x00


	//----- nvinfo : EIATTR_KPARAM_INFO
	.align		4
.L_47:
        /*00f8*/ 	.byte	0x04, 0x17
        /*00fa*/ 	.short	(.L_49 - .L_48)
.L_48:
        /*00fc*/ 	.word	0x00000000
        /*0100*/ 	.short	0x000a
        /*0102*/ 	.short	0x003c
        /*0104*/ 	.byte	0x00, 0xf0, 0x11, 0x00


	//----- nvinfo : EIATTR_KPARAM_INFO
	.align		4
.L_49:
        /*0108*/ 	.byte	0x04, 0x17
        /*010a*/ 	.short	(.L_51 - .L_50)
.L_50:
        /*010c*/ 	.word	0x00000000
        /*0110*/ 	.short	0x0009
        /*0112*/ 	.short	0x0038
        /*0114*/ 	.byte	0x00, 0xf0, 0x11, 0x00


	//----- nvinfo : EIATTR_KPARAM_INFO
	.align		4
.L_51:
        /*0118*/ 	.byte	0x04, 0x17
        /*011a*/ 	.short	(.L_53 - .L_52)
.L_52:
        /*011c*/ 	.word	0x00000000
        /*0120*/ 	.short	0x0008
        /*0122*/ 	.short	0x0034
        /*0124*/ 	.byte	0x00, 0xf0, 0x11, 0x00


	//----- nvinfo : EIATTR_KPARAM_INFO
	.align		4
.L_53:
        /*0128*/ 	.byte	0x04, 0x17
        /*012a*/ 	.short	(.L_55 - .L_54)
.L_54:
        /*012c*/ 	.word	0x00000000
        /*0130*/ 	.short	0x0007
        /*0132*/ 	.short	0x0030
        /*0134*/ 	.byte	0x00, 0xf0, 0x11, 0x00


	//----- nvinfo : EIATTR_KPARAM_INFO
	.align		4
.L_55:
        /*0138*/ 	.byte	0x04, 0x17
        /*013a*/ 	.short	(.L_57 - .L_56)
.L_56:
        /*013c*/ 	.word	0x00000000
        /*0140*/ 	.short	0x0006
        /*0142*/ 	.short	0x002c
        /*0144*/ 	.byte	0x00, 0xf0, 0x11, 0x00


	//----- nvinfo : EIATTR_KPARAM_INFO
	.align		4
.L_57:
        /*0148*/ 	.byte	0x04, 0x17
        /*014a*/ 	.short	(.L_59 - .L_58)
.L_58:
        /*014c*/ 	.word	0x00000000
        /*0150*/ 	.short	0x0005
        /*0152*/ 	.short	0x0028
        /*0154*/ 	.byte	0x00, 0xf0, 0x11, 0x00


	//----- nvinfo : EIATTR_KPARAM_INFO
	.align		4
.L_59:
        /*0158*/ 	.byte	0x04, 0x17
        /*015a*/ 	.short	(.L_61 - .L_60)
.L_60:
        /*015c*/ 	.word	0x00000000
        /*0160*/ 	.short	0x0004
        /*0162*/ 	.short	0x0020
        /*0164*/ 	.byte	0x00, 0xf4, 0x21, 0x00


	//----- nvinfo : EIATTR_KPARAM_INFO
	.align		4
.L_61:
        /*0168*/ 	.byte	0x04, 0x17
        /*016a*/ 	.short	(.L_63 - .L_62)
.L_62:
        /*016c*/ 	.word	0x00000000
        /*0170*/ 	.short	0x0003
        /*0172*/ 	.short	0x0018
        /*0174*/ 	.byte	0x00, 0xf4, 0x21, 0x00


	//----- nvinfo : EIATTR_KPARAM_INFO
	.align		4
.L_63:
        /*0178*/ 	.byte	0x04, 0x17
        /*017a*/ 	.short	(.L_65 - .L_64)
.L_64:
        /*017c*/ 	.word	0x00000000
        /*0180*/ 	.short	0x0002
        /*0182*/ 	.short	0x0010
        /*0184*/ 	.byte	0x00, 0xf4, 0x21, 0x00


	//----- nvinfo : EIATTR_KPARAM_INFO
	.align		4
.L_65:
        /*0188*/ 	.byte	0x04, 0x17
        /*018a*/ 	.short	(.L_67 - .L_66)
.L_66:
        /*018c*/ 	.word	0x00000000
        /*0190*/ 	.short	0x0001
        /*0192*/ 	.short	0x0008
        /*0194*/ 	.byte	0x00, 0xf4, 0x21, 0x00


	//----- nvinfo : EIATTR_KPARAM_INFO
	.align		4
.L_67:
        /*0198*/ 	.byte	0x04, 0x17
        /*019a*/ 	.short	(.L_69 - .L_68)
.L_68:
        /*019c*/ 	.word	0x00000000
        /*01a0*/ 	.short	0x0000
        /*01a2*/ 	.short	0x0000
        /*01a4*/ 	.byte	0x00, 0xf4, 0x21, 0x00


	//----- nvinfo : EIATTR_AT_ENTRY_FRAGMENTS
	.align		4
.L_69:
        /*01a8*/ 	.byte	0x04, 0x4f
        /*01aa*/ 	.short	(.L_71 - .L_70)


	//   ....[0]....
.L_70:
        /*01ac*/ 	.word	0x00000004


	//----- nvinfo : EIATTR_RESERVED_SMEM_USED
	.align		4
.L_71:
        /*01b0*/ 	.byte	0x01, 0x41
	.zero		2


	//----- nvinfo : EIATTR_SPARSE_MMA_MASK
	.align		4
        /*01b4*/ 	.byte	0x03, 0x50
        /*01b6*/ 	.short	0x0000


	//----- nvinfo : EIATTR_TCGEN05_1CTA_USED
	.align		4
        /*01b8*/ 	.byte	0x01, 0x51
	.zero		2


	//----- nvinfo : EIATTR_MAXREG_COUNT
	.align		4
        /*01bc*/ 	.byte	0x03, 0x1b
        /*01be*/ 	.short	0x00ff


	//----- nvinfo : EIATTR_NUM_BARRIERS
	.align		4
        /*01c0*/ 	.byte	0x02, 0x4c
        /*01c2*/ 	.byte	0x01
	.zero		1


	//----- nvinfo : EIATTR_ANNOTATIONS
	.align		4
        /*01c4*/ 	.byte	0x04, 0x55
        /*01c6*/ 	.short	(.L_73 - .L_72)


	//   ....[0]....
.L_72:
        /*01c8*/ 	.word	0x00000001
        /*01cc*/ 	.byte	0x70, 0x06, 0x00, 0x00, 0x01, 0x00, 0x00, 0x00, 0x00, 0x0a, 0x00, 0x00, 0x01, 0x00, 0x00, 0x00
        /* <DEDUP_REMOVED lines=85> */
        /*072c*/ 	.byte	0x80, 0x11, 0x01, 0x00, 0x01, 0x00, 0x00, 0x00, 0x20, 0x12, 0x01, 0x00


	//----- nvinfo : EIATTR_INT_WARP_WIDE_INSTR_OFFSETS
	.align		4
.L_73:
        /*0738*/ 	.byte	0x04, 0x31
        /*073a*/ 	.short	(.L_75 - .L_74)


	//   ....[0]....
.L_74:
        /*073c*/ 	.word	0x000027f0


	//   ....[1]....
        /*0740*/ 	.word	0x00002810


	//   ....[2]....
        /*0744*/ 	.word	0x000047c0


	//   ....[3]....
        /*0748*/ 	.word	0x00005060


	//   ....[4]....
        /*074c*/ 	.word	0x0000c260


	//   ....[5]....
        /*0750*/ 	.word	0x00015e10


	//   ....[6]....
        /*0754*/ 	.word	0x00015e60


	//----- nvinfo : EIATTR_COOP_GROUP_MASK_REGIDS
	.align		4
.L_75:
        /*0758*/ 	.byte	0x04, 0x29
        /*075a*/ 	.short	(.L_77 - .L_76)


	//   ....[0]....
.L_76:
        /*075c*/ 	.word	0xffffffff


	//   ....[1]....
        /*0760*/ 	.word	0xffffffff


	//   ....[2]....
        /*0764*/ 	.word	0xffffffff


	//   ....[3]....
        /*0768*/ 	.word	0xffffffff


	//----- nvinfo : EIATTR_COOP_GROUP_INSTR_OFFSETS
	.align		4
.L_77:
        /*076c*/ 	.byte	0x04, 0x28
        /*076e*/ 	.short	(.L_79 - .L_78)


	//   ....[0]....
.L_78:
        /*0770*/ 	.word	0x00000070


	//   ....[1]....
        /*0774*/ 	.word	0x00000330


	//   ....[2]....
        /*0778*/ 	.word	0x00015ca0


	//   ....[3]....
        /*077c*/ 	.word	0x00015f10


	//----- nvinfo : EIATTR_VRC_CTA_INIT_COUNT
	.align		4
.L_79:
        /*0780*/ 	.byte	0x02, 0x4a
        /*0782*/ 	.byte	0x80
	.zero		1


	//----- nvinfo : EIATTR_MBARRIER_INSTR_OFFSETS
	.align		4
        /*0784*/ 	.byte	0x04, 0x39
        /*0786*/ 	.short	(.L_81 - .L_80)


	//   ....[0]....
.L_80:
        /*0788*/ 	.word	0x00003400
        /*078c*/ 	.word	0x000000ff
        /*0790*/ 	.word	0x0000c000
        /*0794*/ 	.short	0x0100
        /*0796*/ 	.byte	0x0d
	.zero		1


	//   ....[1]....
        /*0798*/ 	.word	0x00004870
        /*079c*/ 	.word	0x000000ff
        /*07a0*/ 	.word	0x0000c008
        /*07a4*/ 	.short	0x0100
        /*07a6*/ 	.byte	0x0d
	.zero		1


	//   ....[2]....
        /*07a8*/ 	.word	0x00005280
        /*07ac*/ 	.word	0x000000ff
        /*07b0*/ 	.word	0x00008000
        /*07b4*/ 	.short	0x0100
        /*07b6*/ 	.byte	0x0d
	.zero		1


	//   ....[3]....
        /*07b8*/ 	.word	0x000054f0
        /*07bc*/ 	.word	0x000000ff
        /*07c0*/ 	.word	0x00008000
        /*07c4*/ 	.short	0x010a
        /*07c6*/ 	.byte	0x0d
	.zero		1


	//   ....[4]....
        /*07c8*/ 	.word	0x00005610
        /*07cc*/ 	.word	0x000000ff
        /*07d0*/ 	.word	0x00008000
        /*07d4*/ 	.short	0x0108
        /*07d6*/ 	.byte	0x0d
	.zero		1


	//   ....[5]....
        /*07d8*/ 	.word	0x0000c4d0
        /*07dc*/ 	.word	0x000000ff
        /*07e0*/ 	.word	0x0000c010
        /*07e4*/ 	.short	0x0100
        /*07e6*/ 	.byte	0x0d
	.zero		1


	//   ....[6]....
        /*07e8*/ 	.word	0x0000c8b0
        /*07ec*/ 	.word	0x000000ff
        /*07f0*/ 	.word	0x0000c010
        /*07f4*/ 	.short	0x010a
        /*07f6*/ 	.byte	0x0d
	.zero		1


	//   ....[7]....
        /*07f8*/ 	.word	0x0000db20
        /*07fc*/ 	.word	0x000000ff
        /*0800*/ 	.word	0x0000c010
        /*0804*/ 	.short	0x0108
        /*0806*/ 	.byte	0x0d
	.zero		1


	//   ....[8]....
        /*0808*/ 	.word	0x0000db70
        /*080c*/ 	.word	0x000000ff
        /*0810*/ 	.word	0x00000000
        /*0814*/ 	.short	0x010a
        /*0816*/ 	.byte	0x24
	.zero		1


	//   ....[9]....
        /*0818*/ 	.word	0x000111f0
        /*081c*/ 	.word	0x000000ff
        /*0820*/ 	.word	0x00000000
        /*0824*/ 	.short	0x010a
        /*0826*/ 	.byte	0x24
	.zero		1


	//   ....[10]....
        /*0828*/ 	.word	0x00011270
        /*082c*/ 	.word	0x000000ff
        /*0830*/ 	.word	0x0000c000
        /*0834*/ 	.short	0x0108
        /*0836*/ 	.byte	0x0d
	.zero		1


	//   ....[11]....
        /*0838*/ 	.word	0x000112b0
        /*083c*/ 	.word	0x000000ff
        /*0840*/ 	.word	0x0000c008
        /*0844*/ 	.short	0x0108
        /*0846*/ 	.byte	0x0d
	.zero		1


	//   ....[12]....
        /*0848*/ 	.word	0x00015f30
        /*084c*/ 	.word	0x000000ff
        /*0850*/ 	.word	0x00008000
        /*0854*/ 	.short	0x010a
        /*0856*/ 	.byte	0x0d
	.zero		1


	//   ....[13]....
        /*0858*/ 	.word	0x00015f60
        /*085c*/ 	.word	0x000000ff
        /*0860*/ 	.word	0x0000c010
        /*0864*/ 	.short	0x010a
        /*0866*/ 	.byte	0x0d
	.zero		1


	//   ....[14]....
        /*0868*/ 	.word	0x00015f90
        /*086c*/ 	.word	0x000000ff
        /*0870*/ 	.word	0x00000000
        /*0874*/ 	.short	0x010a
        /*0876*/ 	.byte	0x24
	.zero		1


	//   ....[15]....
        /*0878*/ 	.word	0x00015fc0
        /*087c*/ 	.word	0x000000ff
        /*0880*/ 	.word	0x00000000
        /*0884*/ 	.short	0x010a
        /*0886*/ 	.byte	0x24
	.zero		1


	//----- nvinfo : EIATTR_NUM_MBARRIERS
	.align		4
.L_81:
        /*0888*/ 	.byte	0x03, 0x38
        /*088a*/ 	.short	0xffff


	//----- nvinfo : EIATTR_EXIT_INSTR_OFFSETS
	.align		4
        /*088c*/ 	.byte	0x04, 0x1c
        /*088e*/ 	.short	(.L_83 - .L_82)


	//   ....[0]....
.L_82:
        /*0890*/ 	.word	0x00015f20


	//----- nvinfo : EIATTR_REQNTID
	.align		4
.L_83:
        /*0894*/ 	.byte	0x04, 0x10
        /*0896*/ 	.short	(.L_85 - .L_84)
.L_84:
        /*0898*/ 	.word	0x00000080
        /*089c*/ 	.word	0x00000001
        /*08a0*/ 	.word	0x00000001


	//----- nvinfo : EIATTR_CRS_STACK_SIZE
	.align		4
.L_85:
        /*08a4*/ 	.byte	0x04, 0x1e
        /*08a6*/ 	.short	(.L_87 - .L_86)
.L_86:
        /*08a8*/ 	.word	0x00000000


	//----- nvinfo : EIATTR_CBANK_PARAM_SIZE
	.align		4
.L_87:
        /*08ac*/ 	.byte	0x03, 0x19
        /*08ae*/ 	.short	0x0088


	//----- nvinfo : EIATTR_PARAM_CBANK
	.align		4
        /*08b0*/ 	.byte	0x04, 0x0a
        /*08b2*/ 	.short	(.L_89 - .L_88)
	.align		4
.L_88:
        /*08b4*/ 	.word	index@(.nv.constant0.attn_fwd)
        /*08b8*/ 	.short	0x0380
        /*08ba*/ 	.short	0x0088


	//----- nvinfo : EIATTR_SW_WAR
	.align		4
.L_89:
        /*08bc*/ 	.byte	0x04, 0x36
        /*08be*/ 	.short	(.L_91 - .L_90)
.L_90:
        /*08c0*/ 	.word	0x00000008
.L_91:


//--------------------- .nv.compat                --------------------------
	.section	.nv.compat,"",@"SHT_CUDA_COMPAT_INFO"
	.align	4
        /*0000*/ 	.byte	0x02, 0x02, 0x02, 0x00, 0x02, 0x05, 0x05, 0x00, 0x02, 0x03, 0x00, 0x00, 0x02, 0x06, 0x01, 0x00


//--------------------- .nv.callgraph             --------------------------
	.section	.nv.callgraph,"",@"SHT_CUDA_CALLGRAPH"
	.align	4
	.sectionentsize	8
	.align		4
        /*0000*/ 	.word	0x00000000
	.align		4
        /*0004*/ 	.word	0xffffffff
	.align		4
        /*0008*/ 	.word	0x00000000
	.align		4
        /*000c*/ 	.word	0xfffffffe
	.align		4
        /*0010*/ 	.word	0x00000000
	.align		4
        /*0014*/ 	.word	0xfffffffd
	.align		4
        /*0018*/ 	.word	0x00000000
	.align		4
        /*001c*/ 	.word	0xfffffffc


//--------------------- .nv.constant4             --------------------------
	.section	.nv.constant4,"a",@progbits
	.align	8
	.align		8
.nv.constant4:
        /*0000*/ 	.dword	_$_str


//--------------------- .text.attn_fwd            --------------------------
	.section	.text.attn_fwd,"ax",@progbits
	.align	128
        .global         attn_fwd
        .type           attn_fwd,@function
        .size           attn_fwd,(.L_x_30 - attn_fwd)
        .other          attn_fwd,@"STO_CUDA_ENTRY STV_DEFAULT"
attn_fwd:
.text.attn_fwd:
[----:B------:R-:W0:Y:S01]  /*0000*/  LDC R1, c[0x0][0x37c] ;  /* 0x0000df00ff017b82 */ /* 0x000e220000000800 */
[----:B------:R-:W1:Y:S01]  /*0010*/  S2R R0, SR_TID.X ;  /* 0x0000000000007919 */ /* 0x000e620000002100 */
[----:B0-----:R-:W-:Y:S01]  /*0020*/  VIADD R1, R1, 0xfffffd68 ;  /* 0xfffffd6801017836 */ /* 0x001fe20000000000 */
[----:B-1----:R-:W-:-:S13]  /*0030*/  ISETP.GE.U32.AND P0, PT, R0, 0x20, PT ;  /* 0x000000200000780c */ /* 0x002fda0003f06070 */
[----:B------:R-:W-:Y:S02]  /*0040*/  VOTEU.ANY UP0, P0 ;  /* 0x0000000000ff7886 */ /* 0x000fe40000000100 */
[----:B------:R-:W-:Y:S05]  /*0050*/  BRA.U UP0, `(.L_x_0) ;  /* 0x0000000100b87547 */ /* 0x000fea000b800000 */
[----:B------:R-:W0:Y:S01]  /*0060*/  S2UR UR6, SR_CgaCtaId ;  /* 0x00000000000679c3 */ /* 0x000e220000008800 */
[----:B------:R-:W-:Y:S01]  /*0070*/  NOP ;  /* 0x0000000000007918 */ /* 0x000fe20000000000 */
[----:B------:R-:W-:Y:S02]  /*0080*/  UMOV UR4, 0x40 ;  /* 0x0000004000047882 */ /* 0x000fe40000000000 */
[----:B0-----:R-:W-:-:S09]  /*0090*/  ULEA UR4, UR6, UR4, 0x18 ;  /* 0x0000000406047291 */ /* 0x001fd2000f8ec0ff */
[----:B------:R-:W0:Y:S01]  /*00a0*/  LDS.U8 R0, [UR4] ;  /* 0x00000004ff007984 */ /* 0x000e220008000000 */
[----:B------:R-:W-:Y:S02]  /*00b0*/  UMOV UR4, 0x400 ;  /* 0x0000040000047882 */ /* 0x000fe40000000000 */
[----:B------:R-:W-:Y:S01]  /*00c0*/  ULEA UR4, UR6, UR4, 0x18 ;  /* 0x0000000406047291 */ /* 0x000fe2000f8ec0ff */
[----:B0-----:R-:W-:-:S13]  /*00d0*/  ISETP.NE.AND P0, PT, R0, RZ, PT ;  /* 0x000000ff0000720c */ /* 0x001fda0003f05270 */
[----:B------:R-:W-:Y:S05]  /*00e0*/  @P0 BRA `(.L_x_1) ;  /* 0x00000000007c0947 */ /* 0x000fea0003800000 */
[----:B------:R-:W-:-:S13]  /*00f0*/  ELECT P0, URZ, PT ;  /* 0x0000000000ff782f */ /* 0x000fda0003800000 */
[----:B------:R-:W-:Y:S05]  /*0100*/  @!P0 BRA `(.L_x_2) ;  /* 0x0000000000848947 */ /* 0x000fea0003800000 */
[----:B------:R-:W-:Y:S01]  /*0110*/  UMOV UR5, 0x8 ;  /* 0x0000000800057882 */ /* 0x000fe20000000000 */
[----:B------:R-:W-:Y:S02]  /*0120*/  IMAD.MOV.U32 R4, RZ, RZ, 0x1 ;  /* 0x00000001ff047424 */ /* 0x000fe400078e00ff */
[----:B------:R-:W-:Y:S02]  /*0130*/  IMAD.MOV.U32 R5, RZ, RZ, 0xff ;  /* 0x000000ffff057424 */ /* 0x000fe400078e00ff */
[----:B------:R-:W-:Y:S04]  /*0140*/  DEPBAR.LE SB0, 0x36 ;  /* 0x00008d800000791a */ /* 0x000fe80000000000 */
[----:B------:R-:W0:Y:S02]  /*0150*/  UTCATOMSWS.FIND_AND_SET.ALIGN UP1, UR5, UR5 ;  /* 0x00000005000575e3 */ /* 0x000e240008020800 */
[----:B0-----:R-:W-:-:S04]  /*0160*/  PLOP3.LUT P0, PT, PT, PT, UP1, 0x80, 0x8 ;  /* 0x000000000008781c */ /* 0x001fc80003f0f018 */
[----:B------:R-:W-:-:S04]  /*0170*/  SEL R0, RZ, 0xffffffff, !P0 ;  /* 0xffffffffff007807 */ /* 0x000fc80004000000 */
[----:B------:R-:W-:Y:S01]  /*0180*/  ISETP.NE.AND P0, PT, R0, RZ, PT ;  /* 0x000000ff0000720c */ /* 0x000fe20003f05270 */
[----:B------:R-:W-:-:S12]  /*0190*/  IMAD.U32 R0, RZ, RZ, UR5 ;  /* 0x00000005ff007e24 */ /* 0x000fd8000f8e00ff */
[----:B------:R-:W-:Y:S05]  /*01a0*/  @P0 BRA `(.L_x_3) ;  /* 0x0000000000240947 */ /* 0x000fea0003800000 */
.L_x_4:
[----:B------:R-:W-:Y:S05]  /*01b0*/  NANOSLEEP 0x64 ;  /* 0x000000640000795d */ /* 0x000fea0003800000 */
[----:B------:R-:W-:-:S05]  /*01c0*/  UMOV UR5, 0x8 ;  /* 0x0000000800057882 */ /* 0x000fca0000000000 */
[----:B------:R-:W-:Y:S04]  /*01d0*/  DEPBAR.LE SB0, 0x36 ;  /* 0x00008d800000791a */ /* 0x000fe80000000000 */
[----:B------:R-:W0:Y:S02]  /*01e0*/  UTCATOMSWS.FIND_AND_SET.ALIGN UP1, UR5, UR5 ;  /* 0x00000005000575e3 */ /* 0x000e240008020800 */
[----:B0-----:R-:W-:-:S04]  /*01f0*/  PLOP3.LUT P0, PT, PT, PT, UP1, 0x80, 0x8 ;  /* 0x000000000008781c */ /* 0x001fc80003f0f018 */
[----:B------:R-:W-:-:S04]  /*0200*/  SEL R0, RZ, 0xffffffff, !P0 ;  /* 0xffffffffff007807 */ /* 0x000fc80004000000 */
[----:B------:R-:W-:Y:S01]  /*0210*/  ISETP.NE.AND P0, PT, R0, RZ, PT ;  /* 0x000000ff0000720c */ /* 0x000fe20003f05270 */
[----:B------:R-:W-:-:S12]  /*0220*/  IMAD.U32 R0, RZ, RZ, UR5 ;  /* 0x00000005ff007e24 */ /* 0x000fd8000f8e00ff */
[----:B------:R-:W-:Y:S05]  /*0230*/  @!P0 BRA `(.L_x_4) ;  /* 0xfffffffc00dc8947 */ /* 0x000fea000383ffff */
.L_x_3:
[C---:B------:R-:W-:Y:S01]  /*0240*/  VIADD R3, R0.reuse, 0x10 ;  /* 0x0000001000037836 */ /* 0x040fe20000000000 */
[----:B------:R-:W-:Y:S01]  /*0250*/  UMOV UR5, 0x50 ;  /* 0x0000005000057882 */ /* 0x000fe20000000000 */
[----:B------:R-:W-:Y:S01]  /*0260*/  SHF.L.U32 R2, R5, R0, RZ ;  /* 0x0000000005027219 */ /* 0x000fe200000006ff */
[----:B------:R-:W-:Y:S01]  /*0270*/  ULEA UR5, UR6, UR5, 0x18 ;  /* 0x0000000506057291 */ /* 0x000fe2000f8ec0ff */
[----:B------:R-:W-:Y:S01]  /*0280*/  IMAD.SHL.U32 R0, R0, 0x20, RZ ;  /* 0x0000002000007824 */ /* 0x000fe200078e00ff */
[----:B------:R-:W-:-:S04]  /*0290*/  SHF.L.U32 R3, R4, R3, RZ ;  /* 0x0000000304037219 */ /* 0x000fc800000006ff */
[----:B------:R-:W-:-:S05]  /*02a0*/  LOP3.LUT R2, R3, R2, RZ, 0xfc, !PT ;  /* 0x0000000203027212 */ /* 0x000fca00078efcff */
[----:B------:R0:W-:Y:S04]  /*02b0*/  ATOMS.OR RZ, [UR5], R2 ;  /* 0x00000002ffff798c */ /* 0x0001e8000b000005 */
[----:B------:R0:W-:Y:S01]  /*02c0*/  STS [UR4], R0 ;  /* 0x00000000ff007988 */ /* 0x0001e20008000804 */
[----:B------:R-:W-:Y:S05]  /*02d0*/  BRA `(.L_x_2) ;  /* 0x0000000000107947 */ /* 0x000fea0003800000 */
.L_x_1:
[----:B------:R-:W-:Y:S01]  /*02e0*/  IMAD.MOV.U32 R0, RZ, RZ, -0x1 ;  /* 0xffffffffff007424 */ /* 0x000fe200078e00ff */
[----:B------:R-:W-:-:S04]  /*02f0*/  MOV R2, 0x320 ;  /* 0x0000032000027802 */ /* 0x000fc80000000f00 */
[----:B------:R0:W-:Y:S03]  /*0300*/  STS [UR4], R0 ;  /* 0x00000000ff007988 */ /* 0x0001e60008000804 */
[----:B0-----:R-:W-:Y:S05]  /*0310*/  CALL.REL.NOINC `($__internal_1_$__cuda_sm10x_tcgen05_guardrail_trap_phase_invalid_during_alloc) ;  /* 0x0000015c00407944 */ /* 0x001fea0003c00000 */
.L_x_2:
[----:B------:R-:W-:Y:S05]  /*0320*/  WARPSYNC.ALL ;  /* 0x0000000000007948 */ /* 0x000fea0003800000 */
[----:B------:R-:W-:Y:S01]  /*0330*/  NOP ;  /* 0x0000000000007918 */ /* 0x000fe20000000000 */
.L_x_0:
[----:B------:R-:W1:Y:S01]  /*0340*/  S2UR UR6, SR_CgaCtaId ;  /* 0x00000000000679c3 */ /* 0x000e620000008800 */
[----:B0-----:R-:W0:Y:S01]  /*0350*/  S2R R0, SR_TID.X ;  /* 0x0000000000007919 */ /* 0x001e220000002100 */
[----:B------:R-:W-:Y:S01]  /*0360*/  UMOV UR13, 0x400 ;  /* 0x00000400000d7882 */ /* 0x000fe20000000000 */
[----:B------:R-:W2:Y:S01]  /*0370*/  LDCU.64 UR8, c[0x0][0x3b0] ;  /* 0x00007600ff0877ac */ /* 0x000ea20008000a00 */
[----:B------:R-:W3:Y:S04]  /*0380*/  LDCU.64 UR4, c[0x0][0x3b0] ;  /* 0x00007600ff0477ac */ /* 0x000ee80008000a00 */
[----:B------:R-:W4:Y:S01]  /*0390*/  S2UR UR14, SR_CTAID.X ;  /* 0x00000000000e79c3 */ /* 0x000f220000002500 */
[----:B------:R-:W0:Y:S07]  /*03a0*/  LDCU.64 UR38, c[0x0][0x358] ;  /* 0x00006b00ff2677ac */ /* 0x000e2e0008000a00 */
[----:B------:R-:W2:Y:S01]  /*03b0*/  S2UR UR15, SR_CTAID.Y ;  /* 0x00000000000f79c3 */ /* 0x000ea20000002600 */
[----:B-1----:R-:W-:-:S07]  /*03c0*/  ULEA UR13, UR6, UR13, 0x18 ;  /* 0x0000000d060d7291 */ /* 0x002fce000f8ec0ff */
[----:B------:R-:W-:Y:S08]  /*03d0*/  BAR.SYNC.DEFER_BLOCKING 0x0 ;  /* 0x0000000000007b1d */ /* 0x000ff00000010000 */
[----:B------:R-:W1:Y:S01]  /*03e0*/  LDC.64 R6, c[0x0][0x380] ;  /* 0x0000e000ff067b82 */ /* 0x000e620000000a00 */
[----:B----4-:R-:W-:-:S06]  /*03f0*/  USHF.L.U32 UR14, UR14, 0x7, URZ ;  /* 0x000000070e0e7899 */ /* 0x010fcc00080006ff */
[----:B------:R-:W-:Y:S01]  /*0400*/  IMAD.U32 R133, RZ, RZ, UR14 ;  /* 0x0000000eff857e24 */ /* 0x000fe2000f8e00ff */
[----:B------:R-:W4:Y:S01]  /*0410*/  LDC.64 R250, c[0x0][0x380] ;  /* 0x0000e000fffa7b82 */ /* 0x000f220000000a00 */
[----:B--2---:R-:W-:Y:S02]  /*0420*/  UIMAD UR8, UR15, UR8, URZ ;  /* 0x000000080f0872a4 */ /* 0x004fe4000f8e02ff */
[----:B---3--:R-:W-:Y:S01]  /*0430*/  UIMAD UR4, UR15, UR4, URZ ;  /* 0x000000040f0472a4 */ /* 0x008fe2000f8e02ff */
[----:B0-----:R-:W-:Y:S01]  /*0440*/  LOP3.LUT R133, R133, 0x7f, R0, 0xf8, !PT ;  /* 0x0000007f85857812 */ /* 0x001fe200078ef800 */
[----:B------:R-:W-:-:S03]  /*0450*/  USHF.R.S32.HI UR7, URZ, 0x1f, UR8 ;  /* 0x0000001fff077899 */ /* 0x000fc60008011408 */
[----:B------:R-:W0:Y:S01]  /*0460*/  LDC R44, c[0x0][0x3b8] ;  /* 0x0000ee00ff2c7b82 */ /* 0x000e220000000800 */
[C---:B------:R-:W-:Y:S01]  /*0470*/  IMAD R5, R133.reuse, UR9, RZ ;  /* 0x0000000985057c24 */ /* 0x040fe2000f8e02ff */
[----:B------:R-:W2:Y:S01]  /*0480*/  LDS R132, [UR13] ;  /* 0x0000000dff847984 */ /* 0x000ea20008000800 */
[----:B------:R-:W-:Y:S01]  /*0490*/  IMAD R3, R133, UR5, RZ ;  /* 0x0000000585037c24 */ /* 0x000fe2000f8e02ff */
[----:B------:R-:W-:Y:S02]  /*04a0*/  USHF.R.S32.HI UR5, URZ, 0x1f, UR4 ;  /* 0x0000001fff057899 */ /* 0x000fe40008011404 */
[----:B------:R-:W-:Y:S02]  /*04b0*/  SHF.R.S32.HI R4, RZ, 0x1f, R5 ;  /* 0x0000001fff047819 */ /* 0x000fe40000011405 */
[----:B-1----:R-:W-:Y:S02]  /*04c0*/  IADD3 R2, P3, P2, R5, UR8, R6 ;  /* 0x0000000805027c10 */ /* 0x002fe4000fa7e006 */
[----:B------:R-:W-:-:S02]  /*04d0*/  SHF.R.S32.HI R0, RZ, 0x1f, R3 ;  /* 0x0000001fff007819 */ /* 0x000fc40000011403 */
[----:B----4-:R-:W-:Y:S01]  /*04e0*/  IADD3 R250, P0, P1, R3, UR4, R250 ;  /* 0x0000000403fa7c10 */ /* 0x010fe2000f91e0fa */
[----:B------:R-:W1:Y:S01]  /*04f0*/  LDCU UR4, c[0x0][0x3c8] ;  /* 0x00007900ff0477ac */ /* 0x000e620008000800 */
[----:B------:R-:W-:Y:S01]  /*0500*/  IADD3.X R3, PT, PT, R4, UR7, R7, P3, P2 ;  /* 0x0000000704037c10 */ /* 0x000fe20009fe4407 */
[----:B------:R-:W-:Y:S01]  /*0510*/  BAR.SYNC.DEFER_BLOCKING 0x0 ;  /* 0x0000000000007b1d */ /* 0x000fe20000010000 */
[----:B------:R-:W-:Y:S01]  /*0520*/  IADD3.X R0, PT, PT, R0, UR5, R251, P0, P1 ;  /* 0x0000000500007c10 */ /* 0x000fe200087e24fb */
[C---:B0-----:R-:W-:Y:S02]  /*0530*/  IMAD.SHL.U32 R5, R44.reuse, 0x8, RZ ;  /* 0x000000082c057824 */ /* 0x041fe400078e00ff */
[C---:B------:R-:W-:Y:S02]  /*0540*/  IMAD R93, R44.reuse, 0x7f, RZ ;  /* 0x0000007f2c5d7824 */ /* 0x040fe400078e02ff */
[C---:B------:R-:W-:Y:S02]  /*0550*/  IMAD.SHL.U32 R7, R44.reuse, 0x10, RZ ;  /* 0x000000102c077824 */ /* 0x040fe400078e00ff */
[----:B------:R-:W-:-:S02]  /*0560*/  IMAD R9, R44, 0x18, RZ ;  /* 0x000000182c097824 */ /* 0x000fc400078e02ff */
[C---:B------:R-:W-:Y:S02]  /*0570*/  IMAD.SHL.U32 R11, R44.reuse, 0x20, RZ ;  /* 0x000000202c0b7824 */ /* 0x040fe400078e00ff */
[C---:B------:R-:W-:Y:S01]  /*0580*/  IMAD R13, R44.reuse, 0x28, RZ ;  /* 0x000000282c0d7824 */ /* 0x040fe200078e02ff */
[-C--:B------:R-:W-:Y:S01]  /*0590*/  IADD3 R92, P3, PT, R93, R250.reuse, RZ ;  /* 0x000000fa5d5c7210 */ /* 0x080fe20007f7e0ff */
[C---:B------:R-:W-:Y:S01]  /*05a0*/  IMAD R15, R44.reuse, 0x30, RZ ;  /* 0x000000302c0f7824 */ /* 0x040fe200078e02ff */
[-C--:B------:R-:W-:Y:S01]  /*05b0*/  IADD3 R4, P1, PT, R7, R250.reuse, RZ ;  /* 0x000000fa07047210 */ /* 0x080fe20007f3e0ff */
[C---:B------:R-:W-:Y:S01]  /*05c0*/  IMAD R17, R44.reuse, 0x38, RZ ;  /* 0x000000382c117824 */ /* 0x040fe200078e02ff */
[-C--:B------:R-:W-:Y:S01]  /*05d0*/  IADD3 R6, P0, PT, R9, R250.reuse, RZ ;  /* 0x000000fa09067210 */ /* 0x080fe20007f1e0ff */
[C---:B------:R-:W-:Y:S02]  /*05e0*/  IMAD.SHL.U32 R19, R44.reuse, 0x40, RZ ;  /* 0x000000402c137824 */ /* 0x040fe400078e00ff */
[C---:B------:R-:W-:Y:S01]  /*05f0*/  IMAD R21, R44.reuse, 0x48, RZ ;  /* 0x000000482c157824 */ /* 0x040fe200078e02ff */
[----:B------:R0:W5:Y:S01]  /*0600*/  LDG.E.U8 R252, desc[UR38][R2.64] ;  /* 0x0000002602fc7981 */ /* 0x000162000c1e1100 */
[-C--:B------:R-:W-:Y:S01]  /*0610*/  IADD3 R8, P6, PT, R11, R250.reuse, RZ ;  /* 0x000000fa0b087210 */ /* 0x080fe20007fde0ff */
[C---:B------:R-:W-:Y:S01]  /*0620*/  IMAD R23, R44.reuse, 0x50, RZ ;  /* 0x000000502c177824 */ /* 0x040fe200078e02ff */
[-C--:B------:R-:W-:Y:S01]  /*0630*/  IADD3 R10, P5, PT, R13, R250.reuse, RZ ;  /* 0x000000fa0d0a7210 */ /* 0x080fe20007fbe0ff */
[C---:B------:R-:W-:Y:S01]  /*0640*/  IMAD R25, R44.reuse, 0x58, RZ ;  /* 0x000000582c197824 */ /* 0x040fe200078e02ff */
[-C--:B------:R-:W-:Y:S01]  /*0650*/  IADD3 R12, P4, PT, R15, R250.reuse, RZ ;  /* 0x000000fa0f0c7210 */ /* 0x080fe20007f9e0ff */
[----:B------:R-:W-:Y:S01]  /*0660*/  IMAD R27, R44, 0x60, RZ ;  /* 0x000000602c1b7824 */ /* 0x000fe200078e02ff */
[----:B--2---:R2:W-:Y:S01]  /*0670*/  STL.64 [R1+0x280], R132 ;  /* 0x0002808401007387 */ /* 0x0045e20000100a00 */
[----:B0-----:R-:W-:-:S02]  /*0680*/  IADD3 R2, P2, PT, R5, R250, RZ ;  /* 0x000000fa05027210 */ /* 0x001fc40007f5e0ff */
[-C--:B------:R-:W-:Y:S02]  /*0690*/  LEA.HI.X.SX32 R93, R93, R0.reuse, 0x1, P3 ;  /* 0x000000005d5d7211 */ /* 0x080fe400018f0eff */
[-C--:B------:R-:W-:Y:S02]  /*06a0*/  LEA.HI.X.SX32 R3, R5, R0.reuse, 0x1, P2 ;  /* 0x0000000005037211 */ /* 0x080fe400010f0eff */
[----:B------:R-:W-:Y:S01]  /*06b0*/  LEA.HI.X.SX32 R5, R7, R0, 0x1, P1 ;  /* 0x0000000007057211 */ /* 0x000fe200008f0eff */
[C---:B------:R-:W-:Y:S01]  /*06c0*/  IMAD R33, R44.reuse, 0x9, RZ ;  /* 0x000000092c217824 */ /* 0x040fe200078e02ff */
[----:B------:R-:W-:Y:S01]  /*06d0*/  IADD3 R14, P3, PT, R17, R250, RZ ;  /* 0x000000fa110e7210 */ /* 0x000fe20007f7e0ff */
[C---:B------:R-:W-:Y:S01]  /*06e0*/  IMAD R35, R44.reuse, 0x11, RZ ;  /* 0x000000112c237824 */ /* 0x040fe200078e02ff */
[----:B------:R-:W-:Y:S01]  /*06f0*/  LEA.HI.X.SX32 R7, R9, R0, 0x1, P0 ;  /* 0x0000000009077211 */ /* 0x000fe200000f0eff */
[C---:B------:R-:W-:Y:S01]  /*0700*/  IMAD R37, R44.reuse, 0x19, RZ ;  /* 0x000000192c257824 */ /* 0x040fe200078e02ff */
[----:B------:R-:W-:Y:S01]  /*0710*/  IADD3 R16, P2, PT, R19, R250, RZ ;  /* 0x000000fa13107210 */ /* 0x000fe20007f5e0ff */
[C---:B------:R-:W-:Y:S01]  /*0720*/  IMAD R49, R44.reuse, 0x49, RZ ;  /* 0x000000492c317824 */ /* 0x040fe200078e02ff */
[----:B------:R-:W-:Y:S01]  /*0730*/  LEA.HI.X.SX32 R9, R11, R0, 0x1, P6 ;  /* 0x000000000b097211 */ /* 0x000fe200030f0eff */
[C---:B------:R-:W-:Y:S01]  /*0740*/  IMAD R51, R44.reuse, 0x51, RZ ;  /* 0x000000512c337824 */ /* 0x040fe200078e02ff */
[----:B------:R-:W-:Y:S01]  /*0750*/  IADD3 R18, P1, PT, R21, R250, RZ ;  /* 0x000000fa15127210 */ /* 0x000fe20007f3e0ff */
[C---:B------:R-:W-:Y:S01]  /*0760*/  IMAD.SHL.U32 R63, R44.reuse, 0x2, RZ ;  /* 0x000000022c3f7824 */ /* 0x040fe200078e00ff */
        /* <DEDUP_REMOVED lines=12> */
[-C--:B------:R-:W-:Y:S01]  /*0830*/  LEA.HI.X.SX32 R17, R19, R0.reuse, 0x1, P2 ;  /* 0x0000000013117211 */ /* 0x080fe200010f0eff */
[C---:B------:R-:W-:Y:S01]  /*0840*/  IMAD R43, R44.reuse, 0x31, RZ ;  /* 0x000000312c2b7824 */ /* 0x040fe200078e02ff */
[-C--:B------:R-:W-:Y:S01]  /*0850*/  LEA.HI.X.SX32 R19, R21, R0.reuse, 0x1, P1 ;  /* 0x0000000015137211 */ /* 0x080fe200008f0eff */
[C---:B------:R-:W-:Y:S01]  /*0860*/  IMAD R45, R44.reuse, 0x39, RZ ;  /* 0x000000392c2d7824 */ /* 0x040fe200078e02ff */
[----:B------:R-:W-:Y:S01]  /*0870*/  LEA.HI.X.SX32 R21, R23, R0, 0x1, P0 ;  /* 0x0000000017157211 */ /* 0x000fe200000f0eff */
[C---:B------:R-:W-:Y:S01]  /*0880*/  IMAD R47, R44.reuse, 0x41, RZ ;  /* 0x000000412c2f7824 */ /* 0x040fe200078e02ff */
[----:B------:R-:W-:Y:S01]  /*0890*/  IADD3 R32, P0, PT, R33, R250, RZ ;  /* 0x000000fa21207210 */ /* 0x000fe20007f1e0ff */
[C---:B------:R-:W-:Y:S01]  /*08a0*/  IMAD R53, R44.reuse, 0x59, RZ ;  /* 0x000000592c357824 */ /* 0x040fe200078e02ff */
[----:B------:R-:W-:Y:S01]  /*08b0*/  LEA.HI.X.SX32 R23, R25, R0, 0x1, P6 ;  /* 0x0000000019177211 */ /* 0x000fe200030f0eff */
[----:B------:R-:W-:Y:S01]  /*08c0*/  IMAD R55, R44, 0x61, RZ ;  /* 0x000000612c377824 */ /* 0x000fe200078e02ff */
[----:B--2---:R-:W-:Y:S01]  /*08d0*/  IADD3 R132, P1, PT, R250, R44, RZ ;  /* 0x0000002cfa847210 */ /* 0x004fe20007f3e0ff */
        /* <DEDUP_REMOVED lines=9> */
[CC--:B------:R-:W-:Y:S01]  /*0970*/  LEA.HI.X.SX32 R133, R44.reuse, R0.reuse, 0x1, P1 ;  /* 0x000000002c857211 */ /* 0x0c0fe200008f0eff */
[C---:B------:R-:W-:Y:S01]  /*0980*/  IMAD R71, R44.reuse, 0x22, RZ ;  /* 0x000000222c477824 */ /* 0x040fe200078e02ff */
[----:B------:R-:W-:Y:S01]  /*0990*/  LEA.HI.X.SX32 R35, R35, R0, 0x1, P6 ;  /* 0x0000000023237211 */ /* 0x000fe200030f0eff */
[C---:B------:R-:W-:Y:S01]  /*09a0*/  IMAD R73, R44.reuse, 0x2a, RZ ;  /* 0x0000002a2c497824 */ /* 0x040fe200078e02ff */
[----:B------:R-:W-:Y:S01]  /*09b0*/  IADD3 R48, P6, PT, R49, R250, RZ ;  /* 0x000000fa31307210 */ /* 0x000fe20007fde0ff */
[C---:B------:R-:W-:Y:S01]  /*09c0*/  IMAD R75, R44.reuse, 0x32, RZ ;  /* 0x000000322c4b7824 */ /* 0x040fe200078e02ff */
[----:B------:R-:W-:Y:S01]  /*09d0*/  LEA.HI.X.SX32 R37, R37, R0, 0x1, P5 ;  /* 0x0000000025257211 */ /* 0x000fe200028f0eff */
[----:B------:R-:W-:Y:S01]  /*09e0*/  IMAD R77, R44, 0x3a, RZ ;  /* 0x0000003a2c4d7824 */ /* 0x000fe200078e02ff */
[----:B------:R-:W-:Y:S01]  /*09f0*/  IADD3 R50, P5, PT, R51, R250, RZ ;  /* 0x000000fa33327210 */ /* 0x000fe20007fbe0ff */
[----:B------:R0:W-:Y:S01]  /*0a00*/  STL.64 [R1+0x290], R32 ;  /* 0x0002902001007387 */ /* 0x0001e20000100a00 */
[----:B------:R-:W-:-:S02]  /*0a10*/  LEA.HI.X.SX32 R49, R49, R0, 0x1, P6 ;  /* 0x0000000031317211 */ /* 0x000fc400030f0eff */
[----:B------:R-:W-:Y:S01]  /*0a20*/  LEA.HI.X.SX32 R51, R51, R0, 0x1, P5 ;  /* 0x0000000033337211 */ /* 0x000fe200028f0eff */
[----:B------:R2:W-:Y:S01]  /*0a30*/  STL.64 [R1+0x10], R132 ;  /* 0x0000108401007387 */ /* 0x0005e20000100a00 */
[-C--:B------:R-:W-:Y:S02]  /*0a40*/  IADD3 R62, P5, PT, R65, R250.reuse, RZ ;  /* 0x000000fa413e7210 */ /* 0x080fe40007fbe0ff */
[-C--:B------:R-:W-:Y:S01]  /*0a50*/  IADD3 R26, P4, PT, R29, R250.reuse, RZ ;  /* 0x000000fa1d1a7210 */ /* 0x080fe20007f9e0ff */
[C---:B------:R-:W-:Y:S01]  /*0a60*/  IMAD R79, R44.reuse, 0x42, RZ ;  /* 0x000000422c4f7824 */ /* 0x040fe200078e02ff */
[-C--:B------:R-:W-:Y:S01]  /*0a70*/  IADD3 R28, P3, PT, R31, R250.reuse, RZ ;  /* 0x000000fa1f1c7210 */ /* 0x080fe20007f7e0ff */
[C---:B------:R-:W-:Y:S01]  /*0a80*/  IMAD R81, R44.reuse, 0x4a, RZ ;  /* 0x0000004a2c517824 */ /* 0x040fe200078e02ff */
[-C--:B------:R-:W-:Y:S01]  /*0a90*/  IADD3 R30, P2, PT, R61, R250.reuse, RZ ;  /* 0x000000fa3d1e7210 */ /* 0x080fe20007f5e0ff */
[----:B0-----:R-:W3:Y:S01]  /*0aa0*/  LDL.LU.64 R32, [R1+0x10] ;  /* 0x0000100001207983 */ /* 0x001ee20000300a00 */
[----:B--2---:R-:W-:Y:S01]  /*0ab0*/  IADD3 R132, P6, PT, R63, R250, RZ ;  /* 0x000000fa3f847210 */ /* 0x004fe20007fde0ff */
[----:B------:R-:W-:-:S02]  /*0ac0*/  IMAD R83, R44, 0x52, RZ ;  /* 0x000000522c537824 */ /* 0x000fc400078e02ff */
[C---:B------:R-:W-:Y:S01]  /*0ad0*/  IMAD R85, R44.reuse, 0x5a, RZ ;  /* 0x0000005a2c557824 */ /* 0x040fe200078e02ff */
[-C--:B------:R-:W-:Y:S01]  /*0ae0*/  LEA.HI.X.SX32 R133, R63, R0.reuse, 0x1, P6 ;  /* 0x000000003f857211 */ /* 0x080fe200030f0eff */
[C---:B------:R-:W-:Y:S01]  /*0af0*/  IMAD R87, R44.reuse, 0x62, RZ ;  /* 0x000000622c577824 */ /* 0x040fe200078e02ff */
[----:B------:R-:W-:Y:S01]  /*0b00*/  LEA.HI.X.SX32 R63, R65, R0, 0x1, P5 ;  /* 0x00000000413f7211 */ /* 0x000fe200028f0eff */
[C---:B------:R-:W-:Y:S02]  /*0b10*/  IMAD R89, R44.reuse, 0x6a, RZ ;  /* 0x0000006a2c597824 */ /* 0x040fe400078e02ff */
[C---:B------:R-:W-:Y:S01]  /*0b20*/  IMAD R91, R44.reuse, 0x72, RZ ;  /* 0x000000722c5b7824 */ /* 0x040fe200078e02ff */
[----:B------:R-:W-:Y:S04]  /*0b30*/  STL.64 [R1+0x8], R132 ;  /* 0x0000088401007387 */ /* 0x000fe80000100a00 */
[----:B------:R0:W-:Y:S01]  /*0b40*/  STL.64 [R1+0x288], R62 ;  /* 0x0002883e01007387 */ /* 0x0001e20000100a00 */
[----:B------:R-:W-:-:S02]  /*0b50*/  IMAD R104, R44, 0x7a, RZ ;  /* 0x0000007a2c687824 */ /* 0x000fc400078e02ff */
[C---:B------:R-:W-:Y:S02]  /*0b60*/  IMAD R95, R44.reuse, 0x3, RZ ;  /* 0x000000032c5f7824 */ /* 0x040fe400078e02ff */
[C---:B------:R-:W-:Y:S02]  /*0b70*/  IMAD R97, R44.reuse, 0xb, RZ ;  /* 0x0000000b2c617824 */ /* 0x040fe400078e02ff */
[C---:B------:R-:W-:Y:S02]  /*0b80*/  IMAD R99, R44.reuse, 0x13, RZ ;  /* 0x000000132c637824 */ /* 0x040fe400078e02ff */
[C---:B------:R-:W-:Y:S02]  /*0b90*/  IMAD R101, R44.reuse, 0x1b, RZ ;  /* 0x0000001b2c657824 */ /* 0x040fe400078e02ff */
[----:B------:R-:W-:Y:S01]  /*0ba0*/  IMAD R114, R44, 0x23, RZ ;  /* 0x000000232c727824 */ /* 0x000fe200078e02ff */
[----:B0-----:R-:W2:Y:S01]  /*0bb0*/  LDL.LU.64 R62, [R1+0x8] ;  /* 0x00000800013e7983 */ /* 0x001ea20000300a00 */
[----:B------:R-:W-:-:S02]  /*0bc0*/  LEA.HI.X.SX32 R27, R29, R0, 0x1, P4 ;  /* 0x000000001d1b7211 */ /* 0x000fc400020f0eff */
        /* <DEDUP_REMOVED lines=9> */
[C---:B------:R-:W-:Y:S02]  /*0c60*/  IMAD R111, R44.reuse, 0x4b, RZ ;  /* 0x0000004b2c6f7824 */ /* 0x040fe400078e02ff */
[----:B------:R-:W-:-:S02]  /*0c70*/  IMAD R113, R44, 0x53, RZ ;  /* 0x000000532c717824 */ /* 0x000fc400078e02ff */
[C---:B------:R-:W-:Y:S02]  /*0c80*/  IMAD R115, R44.reuse, 0x5b, RZ ;  /* 0x0000005b2c737824 */ /* 0x040fe400078e02ff */
[C---:B------:R-:W-:Y:S02]  /*0c90*/  IMAD R117, R44.reuse, 0x63, RZ ;  /* 0x000000632c757824 */ /* 0x040fe400078e02ff */
[C---:B------:R-:W-:Y:S02]  /*0ca0*/  IMAD R119, R44.reuse, 0x6b, RZ ;  /* 0x0000006b2c777824 */ /* 0x040fe400078e02ff */
[C---:B------:R-:W-:Y:S02]  /*0cb0*/  IMAD R121, R44.reuse, 0x73, RZ ;  /* 0x000000732c797824 */ /* 0x040fe400078e02ff */
[C---:B------:R-:W-:Y:S02]  /*0cc0*/  IMAD R123, R44.reuse, 0x7b, RZ ;  /* 0x0000007b2c7b7824 */ /* 0x040fe400078e02ff */
[----:B------:R-:W-:-:S02]  /*0cd0*/  IMAD.SHL.U32 R125, R44, 0x4, RZ ;  /* 0x000000042c7d7824 */ /* 0x000fc400078e00ff */
[C---:B------:R-:W-:Y:S02]  /*0ce0*/  IMAD R127, R44.reuse, 0xc, RZ ;  /* 0x0000000c2c7f7824 */ /* 0x040fe400078e02ff */
[C---:B------:R-:W-:Y:S02]  /*0cf0*/  IMAD R129, R44.reuse, 0x14, RZ ;  /* 0x000000142c817824 */ /* 0x040fe400078e02ff */
[C---:B------:R-:W-:Y:S02]  /*0d00*/  IMAD R131, R44.reuse, 0x1c, RZ ;  /* 0x0000001c2c837824 */ /* 0x040fe400078e02ff */
[C---:B------:R-:W-:Y:S02]  /*0d10*/  IMAD R135, R44.reuse, 0x24, RZ ;  /* 0x000000242c877824 */ /* 0x040fe400078e02ff */
[C---:B------:R-:W-:Y:S02]  /*0d20*/  IMAD R137, R44.reuse, 0x2c, RZ ;  /* 0x0000002c2c897824 */ /* 0x040fe400078e02ff */
[----:B------:R-:W-:-:S02]  /*0d30*/  IMAD R139, R44, 0x34, RZ ;  /* 0x000000342c8b7824 */ /* 0x000fc400078e02ff */
        /* <DEDUP_REMOVED lines=55> */
[----:B------:R-:W-:Y:S01]  /*10b0*/  IMAD R251, R44, 0x77, RZ ;  /* 0x000000772cfb7824 */ /* 0x000fe200078e02ff */
[-C--:B------:R-:W-:Y:S01]  /*10c0*/  IADD3 R44, P1, PT, R45, R250.reuse, RZ ;  /* 0x000000fa2d2c7210 */ /* 0x080fe20007f3e0ff */
[----:B------:R-:W5:Y:S01]  /*10d0*/  LDG.E.U8 R2, desc[UR38][R2.64] ;  /* 0x0000002602027981 */ /* 0x000f62000c1e1100 */
[----:B------:R-:W-:Y:S02]  /*10e0*/  IADD3 R46, P0, PT, R47, R250, RZ ;  /* 0x000000fa2f2e7210 */ /* 0x000fe40007f1e0ff */
[----:B------:R-:W-:Y:S01]  /*10f0*/  LEA.HI.X.SX32 R39, R39, R0, 0x1, P4 ;  /* 0x0000000027277211 */ /* 0x000fe200020f0eff */
[----:B------:R-:W5:Y:S01]  /*1100*/  LDG.E.U8 R4, desc[UR38][R4.64] ;  /* 0x0000002604047981 */ /* 0x000f62000c1e1100 */
[----:B------:R-:W-:Y:S02]  /*1110*/  IADD3 R52, P4, PT, R53, R250, RZ ;  /* 0x000000fa35347210 */ /* 0x000fe40007f9e0ff */
[----:B------:R-:W-:Y:S01]  /*1120*/  LEA.HI.X.SX32 R41, R41, R0, 0x1, P3 ;  /* 0x0000000029297211 */ /* 0x000fe200018f0eff */
[----:B------:R-:W5:Y:S01]  /*1130*/  LDG.E.U8 R16, desc[UR38][R16.64] ;  /* 0x0000002610107981 */ /* 0x000f62000c1e1100 */
[----:B------:R-:W-:-:S02]  /*1140*/  IADD3 R54, P3, PT, R55, R250, RZ ;  /* 0x000000fa37367210 */ /* 0x000fc40007f7e0ff */
[----:B------:R-:W-:Y:S01]  /*1150*/  LEA.HI.X.SX32 R43, R43, R0, 0x1, P2 ;  /* 0x000000002b2b7211 */ /* 0x000fe200010f0eff */
        /* <DEDUP_REMOVED lines=49> */
[-C--:B------:R-:W-:Y:S02]  /*1470*/  IADD3 R90, P5, PT, R104, R250.reuse, RZ ;  /* 0x000000fa685a7210 */ /* 0x080fe40007fbe0ff */
[----:B------:R-:W-:Y:S01]  /*1480*/  IADD3 R132, P4, PT, R95, R250, RZ ;  /* 0x000000fa5f847210 */ /* 0x000fe20007f9e0ff */
[----:B------:R-:W5:Y:S01]  /*1490*/  LDG.E.U8 R55, desc[UR38][R54.64] ;  /* 0x0000002636377981 */ /* 0x000f62000c1e1100 */
[----:B------:R-:W-:-:S02]  /*14a0*/  LEA.HI.X.SX32 R83, R85, R0, 0x1, P2 ;  /* 0x0000000055537211 */ /* 0x000fc400010f0eff */
[----:B------:R-:W-:Y:S01]  /*14b0*/  IADD3 R94, P3, PT, R97, R250, RZ ;  /* 0x000000fa615e7210 */ /* 0x000fe20007f7e0ff */
[----:B------:R-:W5:Y:S01]  /*14c0*/  LDG.E.U8 R57, desc[UR38][R56.64] ;  /* 0x0000002638397981 */ /* 0x000f62000c1e1100 */
[-C--:B------:R-:W-:Y:S02]  /*14d0*/  LEA.HI.X.SX32 R85, R87, R0.reuse, 0x1, P1 ;  /* 0x0000000057557211 */ /* 0x080fe400008f0eff */
[----:B------:R-:W-:Y:S01]  /*14e0*/  LEA.HI.X.SX32 R87, R89, R0, 0x1, P0 ;  /* 0x0000000059577211 */ /* 0x000fe200000f0eff */
[----:B------:R-:W5:Y:S01]  /*14f0*/  LDG.E.U8 R59, desc[UR38][R58.64] ;  /* 0x000000263a3b7981 */ /* 0x000f62000c1e1100 */
[----:B------:R-:W-:Y:S02]  /*1500*/  IADD3 R96, P2, PT, R99, R250, RZ ;  /* 0x000000fa63607210 */ /* 0x000fe40007f5e0ff */
[----:B------:R-:W-:Y:S01]  /*1510*/  LEA.HI.X.SX32 R89, R91, R0, 0x1, P6 ;  /* 0x000000005b597211 */ /* 0x000fe200030f0eff */
[----:B------:R-:W5:Y:S01]  /*1520*/  LDG.E.U8 R61, desc[UR38][R60.64] ;  /* 0x000000263c3d7981 */ /* 0x000f62000c1e1100 */
[----:B------:R-:W-:-:S02]  /*1530*/  IADD3 R98, P1, PT, R101, R250, RZ ;  /* 0x000000fa65627210 */ /* 0x000fc40007f3e0ff */
[-C--:B------:R-:W-:Y:S01]  /*1540*/  LEA.HI.X.SX32 R91, R104, R0.reuse, 0x1, P5 ;  /* 0x00000000685b7211 */ /* 0x080fe200028f0eff */
[----:B------:R-:W5:Y:S01]  /*1550*/  LDG.E.U8 R64, desc[UR38][R64.64] ;  /* 0x0000002640407981 */ /* 0x000f62000c1e1100 */
[----:B------:R-:W-:Y:S02]  /*1560*/  LEA.HI.X.SX32 R133, R95, R0, 0x1, P4 ;  /* 0x000000005f857211 */ /* 0x000fe400020f0eff */
[-C--:B------:R-:W-:Y:S01]  /*1570*/  IADD3 R100, P0, PT, R114, R250.reuse, RZ ;  /* 0x000000fa72647210 */ /* 0x080fe20007f1e0ff */
[----:B------:R-:W5:Y:S01]  /*1580*/  LDG.E.U8 R66, desc[UR38][R66.64] ;  /* 0x0000002642427981 */ /* 0x000f62000c1e1100 */
[-C--:B------:R-:W-:Y:S02]  /*1590*/  IADD3 R102, P6, PT, R103, R250.reuse, RZ ;  /* 0x000000fa67667210 */ /* 0x080fe40007fde0ff */
[-C--:B------:R-:W-:Y:S01]  /*15a0*/  IADD3 R104, P5, PT, R105, R250.reuse, RZ ;  /* 0x000000fa69687210 */ /* 0x080fe20007fbe0ff */
[----:B------:R-:W5:Y:S01]  /*15b0*/  LDG.E.U8 R5, desc[UR38][R132.64] ;  /* 0x0000002684057981 */ /* 0x000f62000c1e1100 */
[----:B------:R-:W-:-:S02]  /*15c0*/  IADD3 R106, P4, PT, R107, R250, RZ ;  /* 0x000000fa6b6a7210 */ /* 0x000fc40007f9e0ff */
[----:B------:R-:W-:Y:S01]  /*15d0*/  LEA.HI.X.SX32 R95, R97, R0, 0x1, P3 ;  /* 0x00000000615f7211 */ /* 0x000fe200018f0eff */
[----:B------:R-:W5:Y:S01]  /*15e0*/  LDG.E.U8 R68, desc[UR38][R68.64] ;  /* 0x0000002644447981 */ /* 0x000f62000c1e1100 */
[----:B------:R-:W-:Y:S02]  /*15f0*/  IADD3 R108, P3, PT, R109, R250, RZ ;  /* 0x000000fa6d6c7210 */ /* 0x000fe40007f7e0ff */
[-C--:B------:R-:W-:Y:S01]  /*1600*/  LEA.HI.X.SX32 R97, R99, R0.reuse, 0x1, P2 ;  /* 0x0000000063617211 */ /* 0x080fe200010f0eff */
[----:B------:R-:W5:Y:S01]  /*1610*/  LDG.E.U8 R70, desc[UR38][R70.64] ;  /* 0x0000002646467981 */ /* 0x000f62000c1e1100 */
[-C--:B------:R-:W-:Y:S02]  /*1620*/  LEA.HI.X.SX32 R99, R101, R0.reuse, 0x1, P1 ;  /* 0x0000000065637211 */ /* 0x080fe400008f0eff */
[-C--:B------:R-:W-:Y:S01]  /*1630*/  LEA.HI.X.SX32 R101, R114, R0.reuse, 0x1, P0 ;  /* 0x0000000072657211 */ /* 0x080fe200000f0eff */
[----:B------:R-:W5:Y:S01]  /*1640*/  LDG.E.U8 R72, desc[UR38][R72.64] ;  /* 0x0000002648487981 */ /* 0x000f62000c1e1100 */
[----:B------:R-:W-:-:S02]  /*1650*/  LEA.HI.X.SX32 R103, R103, R0, 0x1, P6 ;  /* 0x0000000067677211 */ /* 0x000fc400030f0eff */
[-C--:B------:R-:W-:Y:S01]  /*1660*/  LEA.HI.X.SX32 R105, R105, R0.reuse, 0x1, P5 ;  /* 0x0000000069697211 */ /* 0x080fe200028f0eff */
[----:B---3--:R-:W5:Y:S01]  /*1670*/  LDG.E.U8 R3, desc[UR38][R32.64] ;  /* 0x0000002620037981 */ /* 0x008f62000c1e1100 */
[----:B------:R-:W-:Y:S02]  /*1680*/  LEA.HI.X.SX32 R107, R107, R0, 0x1, P4 ;  /* 0x000000006b6b7211 */ /* 0x000fe400020f0eff */
[-C--:B------:R-:W-:Y:S01]  /*1690*/  IADD3 R110, P2, PT, R111, R250.reuse, RZ ;  /* 0x000000fa6f6e7210 */ /* 0x080fe20007f5e0ff */
[----:B------:R-:W5:Y:S01]  /*16a0*/  LDG.E.U8 R74, desc[UR38][R74.64] ;  /* 0x000000264a4a7981 */ /* 0x000f62000c1e1100 */
[-C--:B------:R-:W-:Y:S02]  /*16b0*/  IADD3 R112, P1, PT, R113, R250.reuse, RZ ;  /* 0x000000fa71707210 */ /* 0x080fe40007f3e0ff */
[-C--:B------:R-:W-:Y:S01]  /*16c0*/  IADD3 R114, P0, PT, R115, R250.reuse, RZ ;  /* 0x000000fa73727210 */ /* 0x080fe20007f1e0ff */
[----:B------:R-:W5:Y:S01]  /*16d0*/  LDG.E.U8 R76, desc[UR38][R76.64] ;  /* 0x000000264c4c7981 */ /* 0x000f62000c1e1100 */
[----:B------:R-:W-:-:S02]  /*16e0*/  IADD3 R116, P6, PT, R117, R250, RZ ;  /* 0x000000fa75747210 */ /* 0x000fc40007fde0ff */
[-C--:B------:R-:W-:Y:S01]  /*16f0*/  IADD3 R118, P5, PT, R119, R250.reuse, RZ ;  /* 0x000000fa77767210 */ /* 0x080fe20007fbe0ff */
[----:B------:R-:W3:Y:S01]  /*1700*/  LDL.LU.64 R32, [R1+0x290] ;  /* 0x0002900001207983 */ /* 0x000ee20000300a00 */
[----:B------:R-:W-:Y:S02]  /*1710*/  IADD3 R120, P4, PT, R121, R250, RZ ;  /* 0x000000fa79787210 */ /* 0x000fe40007f9e0ff */
[----:B------:R-:W-:Y:S01]  /*1720*/  LEA.HI.X.SX32 R109, R109, R0, 0x1, P3 ;  /* 0x000000006d6d7211 */ /* 0x000fe200018f0eff */
[----:B------:R-:W5:Y:S01]  /*1730*/  LDG.E.U8 R78, desc[UR38][R78.64] ;  /* 0x000000264e4e7981 */ /* 0x000f62000c1e1100 */
[----:B------:R-:W-:Y:S02]  /*1740*/  IADD3 R122, P3, PT, R123, R250, RZ ;  /* 0x000000fa7b7a7210 */ /* 0x000fe40007f7e0ff */
[-C--:B------:R-:W-:Y:S01]  /*1750*/  LEA.HI.X.SX32 R111, R111, R0.reuse, 0x1, P2 ;  /* 0x000000006f6f7211 */ /* 0x080fe200010f0eff */
[----:B------:R-:W5:Y:S01]  /*1760*/  LDG.E.U8 R80, desc[UR38][R80.64] ;  /* 0x0000002650507981 */ /* 0x000f62000c1e1100 */
[----:B------:R-:W-:-:S02]  /*1770*/  LEA.HI.X.SX32 R113, R113, R0, 0x1, P1 ;  /* 0x0000000071717211 */ /* 0x000fc400008f0eff */
[-C--:B------:R-:W-:Y:S01]  /*1780*/  LEA.HI.X.SX32 R115, R115, R0.reuse, 0x1, P0 ;  /* 0x0000000073737211 */ /* 0x080fe200000f0eff */
[----:B------:R-:W5:Y:S01]  /*1790*/  LDG.E.U8 R82, desc[UR38][R82.64] ;  /* 0x0000002652527981 */ /* 0x000f62000c1e1100 */
[-C--:B------:R-:W-:Y:S02]  /*17a0*/  LEA.HI.X.SX32 R117, R117, R0.reuse, 0x1, P6 ;  /* 0x0000000075757211 */ /* 0x080fe400030f0eff */
[-C--:B------:R-:W-:Y:S01]  /*17b0*/  LEA.HI.X.SX32 R119, R119, R0.reuse, 0x1, P5 ;  /* 0x0000000077777211 */ /* 0x080fe200028f0eff */
[----:B------:R-:W5:Y:S01]  /*17c0*/  LDG.E.U8 R86, desc[UR38][R86.64] ;  /* 0x0000002656567981 */ /* 0x000f62000c1e1100 */
[----:B------:R-:W-:Y:S02]  /*17d0*/  LEA.HI.X.SX32 R121, R121, R0, 0x1, P4 ;  /* 0x0000000079797211 */ /* 0x000fe400020f0eff */
[-C--:B------:R-:W-:Y:S01]  /*17e0*/  IADD3 R124, P2, PT, R125, R250.reuse, RZ ;  /* 0x000000fa7d7c7210 */ /* 0x080fe20007f5e0ff */
[----:B------:R-:W5:Y:S01]  /*17f0*/  LDG.E.U8 R88, desc[UR38][R88.64] ;  /* 0x0000002658587981 */ /* 0x000f62000c1e1100 */
[----:B------:R-:W-:-:S02]  /*1800*/  IADD3 R126, P1, PT, R127, R250, RZ ;  /* 0x000000fa7f7e7210 */ /* 0x000fc40007f3e0ff */
[-C--:B------:R-:W-:Y:S01]  /*1810*/  IADD3 R128, P0, PT, R129, R250.reuse, RZ ;  /* 0x000000fa81807210 */ /* 0x080fe20007f1e0ff */
[----:B------:R-:W5:Y:S01]  /*1820*/  LDG.E.U8 R90, desc[UR38][R90.64] ;  /* 0x000000265a5a7981 */ /* 0x000f62000c1e1100 */
[-C--:B------:R-:W-:Y:S02]  /*1830*/  IADD3 R130, P6, PT, R131, R250.reuse, RZ ;  /* 0x000000fa83827210 */ /* 0x080fe40007fde0ff */
[-C--:B------:R-:W-:Y:S01]  /*1840*/  IADD3 R134, P5, PT, R135, R250.reuse, RZ ;  /* 0x000000fa87867210 */ /* 0x080fe20007fbe0ff */
[----:B------:R-:W5:Y:S01]  /*1850*/  LDG.E.U8 R95, desc[UR38][R94.64] ;  /* 0x000000265e5f7981 */ /* 0x000f62000c1e1100 */
[----:B------:R-:W-:Y:S02]  /*1860*/  IADD3 R136, P4, PT, R137, R250, RZ ;  /* 0x000000fa89887210 */ /* 0x000fe40007f9e0ff */
[----:B------:R-:W-:Y:S01]  /*1870*/  LEA.HI.X.SX32 R123, R123, R0, 0x1, P3 ;  /* 0x000000007b7b7211 */ /* 0x000fe200018f0eff */
[----:B------:R-:W5:Y:S01]  /*1880*/  LDG.E.U8 R97, desc[UR38][R96.64] ;  /* 0x0000002660617981 */ /* 0x000f62000c1e1100 */
[----:B------:R-:W-:-:S02]  /*1890*/  IADD3 R138, P3, PT, R139, R250, RZ ;  /* 0x000000fa8b8a7210 */ /* 0x000fc40007f7e0ff */
[-C--:B------:R-:W-:Y:S01]  /*18a0*/  LEA.HI.X.SX32 R125, R125, R0.reuse, 0x1, P2 ;  /* 0x000000007d7d7211 */ /* 0x080fe200010f0eff */
[----:B------:R-:W5:Y:S01]  /*18b0*/  LDG.E.U8 R99, desc[UR38][R98.64] ;  /* 0x0000002662637981 */ /* 0x000f62000c1e1100 */
[-C--:B------:R-:W-:Y:S02]  /*18c0*/  LEA.HI.X.SX32 R127, R127, R0.reuse, 0x1, P1 ;  /* 0x000000007f7f7211 */ /* 0x080fe400008f0eff */
[-C--:B------:R-:W-:Y:S01]  /*18d0*/  LEA.HI.X.SX32 R129, R129, R0.reuse, 0x1, P0 ;  /* 0x0000000081817211 */ /* 0x080fe200000f0eff */
[----:B------:R-:W5:Y:S01]  /*18e0*/  LDG.E.U8 R101, desc[UR38][R100.64] ;  /* 0x0000002664657981 */ /* 0x000f62000c1e1100 */
[-C--:B------:R-:W-:Y:S02]  /*18f0*/  LEA.HI.X.SX32 R131, R131, R0.reuse, 0x1, P6 ;  /* 0x0000000083837211 */ /* 0x080fe400030f0eff */
[-C--:B------:R-:W-:Y:S01]  /*1900*/  LEA.HI.X.SX32 R135, R135, R0.reuse, 0x1, P5 ;  /* 0x0000000087877211 */ /* 0x080fe200028f0eff */
[----:B------:R-:W5:Y:S01]  /*1910*/  LDG.E.U8 R103, desc[UR38][R102.64] ;  /* 0x0000002666677981 */ /* 0x000f62000c1e1100 */
[----:B------:R-:W-:-:S02]  /*1920*/  LEA.HI.X.SX32 R137, R137, R0, 0x1, P4 ;  /* 0x0000000089897211 */ /* 0x000fc400020f0eff */
[-C--:B------:R-:W-:Y:S01]  /*1930*/  IADD3 R140, P2, PT, R141, R250.reuse, RZ ;  /* 0x000000fa8d8c7210 */ /* 0x080fe20007f5e0ff */
[----:B------:R-:W5:Y:S01]  /*1940*/  LDG.E.U8 R105, desc[UR38][R104.64] ;  /* 0x0000002668697981 */ /* 0x000f62000c1e1100 */
[-C--:B------:R-:W-:Y:S02]  /*1950*/  IADD3 R142, P1, PT, R143, R250.reuse, RZ ;  /* 0x000000fa8f8e7210 */ /* 0x080fe40007f3e0ff */
        /* <DEDUP_REMOVED lines=25> */
[----:B------:R-:W5:Y:S01]  /*1af0*/  LDG.E.U8 R125, desc[UR38][R124.64] ;  /* 0x000000267c7d7981 */ /* 0x000f62000c1e1100 */
        /* <DEDUP_REMOVED lines=138> */
[-C--:B------:R-:W-:Y:S02]  /*23a0*/  LEA.HI.X.SX32 R249, R249, R0.reuse, 0x1, P4 ;  /* 0x00000000f9f97211 */ /* 0x080fe400020f0eff */
[----:B------:R-:W-:Y:S01]  /*23b0*/  LEA.HI.X.SX32 R251, R251, R0, 0x1, P3 ;  /* 0x00000000fbfb7211 */ /* 0x000fe200018f0eff */
[----:B------:R-:W5:Y:S04]  /*23c0*/  LDG.E.U8 R222, desc[UR38][R222.64] ;  /* 0x00000026dede7981 */ /* 0x000f68000c1e1100 */
[----:B--2---:R-:W5:Y:S04]  /*23d0*/  LDG.E.U8 R0, desc[UR38][R62.64] ;  /* 0x000000263e007981 */ /* 0x004f68000c1e1100 */
[----:B------:R-:W5:Y:S04]  /*23e0*/  LDG.E.U8 R224, desc[UR38][R224.64] ;  /* 0x00000026e0e07981 */ /* 0x000f68000c1e1100 */
[----:B------:R-:W5:Y:S04]  /*23f0*/  LDG.E.U8 R226, desc[UR38][R226.64] ;  /* 0x00000026e2e27981 */ /* 0x000f68000c1e1100 */
[----:B------:R-:W2:Y:S04]  /*2400*/  LDL.LU.64 R62, [R1+0x288] ;  /* 0x00028800013e7983 */ /* 0x000ea80000300a00 */
[----:B------:R-:W4:Y:S04]  /*2410*/  LDL.LU.64 R132, [R1+0x280] ;  /* 0x0002800001847983 */ /* 0x000f280000300a00 */
[----:B------:R-:W5:Y:S04]  /*2420*/  LDG.E.U8 R228, desc[UR38][R228.64] ;  /* 0x00000026e4e47981 */ /* 0x000f68000c1e1100 */
        /* <DEDUP_REMOVED lines=11> */
[----:B------:R0:W5:Y:S04]  /*24e0*/  LDG.E.U8 R92, desc[UR38][R92.64] ;  /* 0x000000265c5c7981 */ /* 0x000168000c1e1100 */
[----:B------:R-:W5:Y:S04]  /*24f0*/  LDG.E.U8 R6, desc[UR38][R6.64] ;  /* 0x0000002606067981 */ /* 0x000f68000c1e1100 */
[----:B------:R-:W5:Y:S04]  /*2500*/  LDG.E.U8 R8, desc[UR38][R8.64] ;  /* 0x0000002608087981 */ /* 0x000f68000c1e1100 */
[----:B------:R-:W5:Y:S04]  /*2510*/  LDG.E.U8 R10, desc[UR38][R10.64] ;  /* 0x000000260a0a7981 */ /* 0x000f68000c1e1100 */
[----:B------:R-:W5:Y:S04]  /*2520*/  LDG.E.U8 R14, desc[UR38][R14.64] ;  /* 0x000000260e0e7981 */ /* 0x000f68000c1e1100 */
[----:B------:R-:W5:Y:S04]  /*2530*/  LDG.E.U8 R12, desc[UR38][R12.64] ;  /* 0x000000260c0c7981 */ /* 0x000f68000c1e1100 */
[----:B---3--:R-:W5:Y:S04]  /*2540*/  LDG.E.U8 R33, desc[UR38][R32.64] ;  /* 0x0000002620217981 */ /* 0x008f68000c1e1100 */
[----:B------:R-:W5:Y:S04]  /*2550*/  LDG.E.U8 R84, desc[UR38][R84.64] ;  /* 0x0000002654547981 */ /* 0x000f68000c1e1100 */
[----:B--2---:R-:W5:Y:S01]  /*2560*/  LDG.E.U8 R62, desc[UR38][R62.64] ;  /* 0x000000263e3e7981 */ /* 0x004f62000c1e1100 */
[----:B0-----:R-:W0:Y:S03]  /*2570*/  S2R R93, SR_TID.X ;  /* 0x00000000005d7919 */ /* 0x001e260000002100 */
[----:B------:R2:W5:Y:S04]  /*2580*/  LDG.E.U8 R7, desc[UR38][R120.64] ;  /* 0x0000002678077981 */ /* 0x000568000c1e1100 */
[----:B------:R3:W5:Y:S01]  /*2590*/  LDG.E.U8 R9, desc[UR38][R134.64] ;  /* 0x0000002686097981 */ /* 0x000762000c1e1100 */
[----:B--2---:R-:W2:Y:S08]  /*25a0*/  LDC.64 R120, c[0x0][0x3c0] ;  /* 0x0000f000ff787b82 */ /* 0x004eb00000000a00 */
[----:B---3--:R-:W3:Y:S01]  /*25b0*/  LDC.64 R134, c[0x0][0x388] ;  /* 0x0000e200ff867b82 */ /* 0x008ee20000000a00 */
[----:B----4-:R-:W-:-:S02]  /*25c0*/  R2UR UR12, R132 ;  /* 0x00000000840c72ca */ /* 0x010fc400000e0000 */
[----:B0-----:R-:W-:Y:S02]  /*25d0*/  LOP3.LUT R11, R93, 0x7f, RZ, 0xc0, !PT ;  /* 0x0000007f5d0b7812 */ /* 0x001fe400078ec0ff */
[----:B------:R-:W-:-:S03]  /*25e0*/  SHF.R.U32.HI R15, RZ, 0x5, R93 ;  /* 0x00000005ff0f7819 */ /* 0x000fc6000001165d */
[----:B-1----:R-:W-:Y:S01]  /*25f0*/  IMAD R13, R11, UR4, RZ ;  /* 0x000000040b0d7c24 */ /* 0x002fe2000f8e02ff */
[----:B------:R-:W-:Y:S01]  /*2600*/  R2UR UR7, R15 ;  /* 0x000000000f0772ca */ /* 0x000fe200000e0000 */
[----:B--2---:R-:W-:Y:S01]  /*2610*/  IMAD R11, R120, UR15, RZ ;  /* 0x0000000f780b7c24 */ /* 0x004fe2000f8e02ff */
[----:B------:R-:W-:-:S04]  /*2620*/  LOP3.LUT R85, R93, 0x7f, RZ, 0xc0, !PT ;  /* 0x0000007f5d557812 */ /* 0x000fc800078ec0ff */
[--C-:B------:R-:W-:Y:S02]  /*2630*/  SHF.R.S32.HI R32, RZ, 0x1f, R11.reuse ;  /* 0x0000001fff207819 */ /* 0x100fe4000001140b */
[----:B---3--:R-:W-:Y:S02]  /*2640*/  IADD3 R134, P0, P1, R13, R134, R11 ;  /* 0x000000860d867210 */ /* 0x008fe4000791e00b */
[----:B------:R-:W-:-:S04]  /*2650*/  SHF.R.S32.HI R13, RZ, 0x1f, R13 ;  /* 0x0000001fff0d7819 */ /* 0x000fc8000001140d */
[----:B------:R-:W-:Y:S01]  /*2660*/  IADD3.X R135, PT, PT, R13, R135, R32, P0, P1 ;  /* 0x000000870d877210 */ /* 0x000fe200007e2420 */
[----:B------:R-:W-:Y:S06]  /*2670*/  BRA.U UP0, `(.L_x_5) ;  /* 0x0000000100187547 */ /* 0x000fec000b800000 */
[----:B------:R-:W-:Y:S01]  /*2680*/  ELECT P0, URZ, PT ;  /* 0x0000000000ff782f */ /* 0x000fe20003800000 */
[----:B------:R-:W-:Y:S01]  /*2690*/  IMAD.MOV.U32 R11, RZ, RZ, 0x1 ;  /* 0x00000001ff0b7424 */ /* 0x000fe200078e00ff */
[----:B------:R-:W-:Y:S01]  /*26a0*/  UMOV UR4, 0x40 ;  /* 0x0000004000047882 */ /* 0x000fe20000000000 */
[----:B------:R-:W-:Y:S01]  /*26b0*/  UVIRTCOUNT.DEALLOC.SMPOOL 0x80 ;  /* 0x000000800000784c */ /* 0x000fe20000000000 */
[----:B------:R-:W-:-:S09]  /*26c0*/  ULEA UR4, UR6, UR4, 0x18 ;  /* 0x0000000406047291 */ /* 0x000fd2000f8ec0ff */
[----:B------:R0:W-:Y:S03]  /*26d0*/  @P0 STS.U8 [UR4], R11 ;  /* 0x0000000bff000988 */ /* 0x0001e60008000004 */
.L_x_5:
[----:B-----5:R1:W-:Y:S01]  /*26e0*/  STS.U8 [R85+UR13], R252 ;  /* 0x000000fc55007988 */ /* 0x0203e2000800000d */
[----:B------:R-:W-:Y:S01]  /*26f0*/  USHF.L.U32 UR4, UR7, 0x15, URZ ;  /* 0x0000001507047899 */ /* 0x000fe200080006ff */
[----:B------:R-:W-:Y:S01]  /*2700*/  LOP3.LUT P4, RZ, R93, 0x7f, RZ, 0xc0, !PT ;  /* 0x0000007f5dff7812 */ /* 0x000fe2000788c0ff */
[----:B------:R-:W-:Y:S01]  /*2710*/  UMOV UR5, 0x1 ;  /* 0x0000000100057882 */ /* 0x000fe20000000000 */
[----:B------:R2:W-:Y:S01]  /*2720*/  STS.U8 [R85+UR13+0x400], R2 ;  /* 0x0004000255007988 */ /* 0x0005e2000800000d */
[----:B------:R-:W-:Y:S01]  /*2730*/  ULOP3.LUT UR4, UR4, 0x600000, URZ, 0xc0, !UPT ;  /* 0x0060000004047892 */ /* 0x000fe2000f8ec0ff */
[----:B------:R-:W3:Y:S01]  /*2740*/  LDC R17, c[0x0][0x3c4] ;  /* 0x0000f100ff117b82 */ /* 0x000ee20000000800 */
[----:B------:R-:W-:Y:S01]  /*2750*/  UIADD3 UR40, UPT, UPT, UR14, 0x80, URZ ;  /* 0x000000800e287890 */ /* 0x000fe2000fffe0ff */
[----:B------:R4:W-:Y:S01]  /*2760*/  STS.U8 [R85+UR13+0x800], R4 ;  /* 0x0008000455007988 */ /* 0x0009e2000800000d */
[----:B------:R-:W-:Y:S01]  /*2770*/  UIADD3 UR11, UPT, UPT, UR12, UR4, URZ ;  /* 0x000000040c0b7290 */ /* 0x000fe2000fffe0ff */
[----:B-1----:R-:W-:Y:S01]  /*2780*/  LOP3.LUT R252, R85, 0x10, RZ, 0x3c, !PT ;  /* 0x0000001055fc7812 */ /* 0x002fe200078e3cff */
[C---:B------:R-:W-:Y:S01]  /*2790*/  IMAD.SHL.U32 R13, R121.reuse, 0x2, RZ ;  /* 0x00000002790d7824 */ /* 0x040fe200078e00ff */
[----:B------:R-:W-:Y:S01]  /*27a0*/  STS.U8 [R85+UR13+0xc00], R6 ;  /* 0x000c000655007988 */ /* 0x000fe2000800000d */
[----:B------:R-:W-:Y:S01]  /*27b0*/  ISETP.LT.AND P0, PT, RZ, UR40, PT ;  /* 0x00000028ff007c0c */ /* 0x000fe2000bf01270 */
[----:B------:R-:W-:Y:S01]  /*27c0*/  IMAD R15, R121, 0x3, RZ ;  /* 0x00000003790f7824 */ /* 0x000fe200078e02ff */
[C---:B--2---:R-:W-:Y:S01]  /*27d0*/  LOP3.LUT R2, R85.reuse, 0x40, RZ, 0x3c, !PT ;  /* 0x0000004055027812 */ /* 0x044fe200078e3cff */
[----:B------:R-:W-:Y:S01]  /*27e0*/  STS.U8 [R85+UR13+0x1000], R8 ;  /* 0x0010000855007988 */ /* 0x000fe2000800000d */
[----:B------:R-:W-:Y:S01]  /*27f0*/  VOTEU.ALL UP1, P4 ;  /* 0x0000000000ff7886 */ /* 0x000fe20002020000 */
[----:B----4-:R-:W-:Y:S01]  /*2800*/  LOP3.LUT R4, R85, 0x50, RZ, 0x3c, !PT ;  /* 0x0000005055047812 */ /* 0x010fe200078e3cff */
[----:B------:R-:W-:Y:S01]  /*2810*/  VOTEU.ALL UP2, P4 ;  /* 0x0000000000ff7886 */ /* 0x000fe20002040000 */
[----:B------:R1:W-:Y:S01]  /*2820*/  STS.U8 [R85+UR13+0x1400], R10 ;  /* 0x0014000a55007988 */ /* 0x0003e2000800000d */
[----:B------:R-:W2:Y:S01]  /*2830*/  LDCU UR4, c[0x0][0x3c4] ;  /* 0x00007880ff0477ac */ /* 0x000ea20008000800 */
[----:B------:R-:W-:-:S04]  /*2840*/  @!UP1 UIADD3 UR8, UPT, UPT, -UR5, 0x100000, URZ ;  /* 0x0010000005089890 */ /* 0x000fc8000fffe1ff */
[----:B------:R-:W-:Y:S02]  /*2850*/  @!UP1 USHF.L.U32 UR9, UR8, 0xb, URZ ;  /* 0x0000000b08099899 */ /* 0x000fe400080006ff */
[----:B------:R-:W-:Y:S01]  /*2860*/  @!UP1 USHF.L.U32 UR8, UR8, 0x1, URZ ;  /* 0x0000000108089899 */ /* 0x000fe200080006ff */
[----:B------:R-:W4:Y:S01]  /*2870*/  LDC R29, c[0x0][0x3c4] ;  /* 0x0000f100ff1d7b82 */ /* 0x000f220000000800 */
[----:B------:R-:W-:Y:S01]  /*2880*/  STS.U8 [R85+UR13+0x1800], R12 ;  /* 0x0018000c55007988 */ /* 0x000fe2000800000d */
[----:B0-----:R-:W-:Y:S01]  /*2890*/  PRMT R11, RZ, 0x7610, R11 ;  /* 0x00007610ff0b7816 */ /* 0x001fe2000000000b */
[----:B------:R-:W0:Y:S01]  /*28a0*/  LDCU UR34, c[0x0][0x3d4] ;  /* 0x00007a80ff2277ac */ /* 0x000e220008000800 */
[----:B------:R-:W-:Y:S01]  /*28b0*/  STTM.x128 tmem[UR11], RZ ;  /* 0x000000ff000079ed */ /* 0x000fe200083c000b */
[----:B------:R0:W-:Y:S01]  /*28c0*/  STS.U8 [R85+UR13+0x1c00], R14 ;  /* 0x001c000e55007988 */ /* 0x0001e2000800000d */
[----:B------:R-:W-:Y:S02]  /*28d0*/  IADD3 RZ, P1, PT, R13, R134, RZ ;  /* 0x000000860dff7210 */ /* 0x000fe40007f3e0ff */
[----:B-1----:R-:W1:Y:S01]  /*28e0*/  LDC R10, c[0x0][0x3c4] ;  /* 0x0000f100ff0a7b82 */ /* 0x002e620000000800 */
[----:B---3--:R-:W-:Y:S01]  /*28f0*/  IMAD.SHL.U32 R17, R17, 0x20, RZ ;  /* 0x0000002011117824 */ /* 0x008fe200078e00ff */
[----:B------:R3:W-:Y:S06]  /*2900*/  STS.U8 [R85+UR13+0x2000], R16 ;  /* 0x0020001055007988 */ /* 0x0007ec000800000d */
[----:B------:R-:W1:Y:S01]  /*2910*/  LDC R32, c[0x0][0x3c4] ;  /* 0x0000f100ff207b82 */ /* 0x000e620000000800 */
[----:B------:R-:W-:Y:S07]  /*2920*/  STS.U8 [R85+UR13+0x2400], R18 ;  /* 0x0024001255007988 */ /* 0x000fee000800000d */
[----:B------:R-:W1:Y:S01]  /*2930*/  LDC R63, c[0x0][0x3c4] ;  /* 0x0000f100ff3f7b82 */ /* 0x000e620000000800 */
[----:B------:R-:W-:Y:S01]  /*2940*/  STS.U8 [R85+UR13+0x2800], R20 ;  /* 0x0028001455007988 */ /* 0x000fe2000800000d */
[----:B------:R-:W-:Y:S01]  /*2950*/  PRMT R67, RZ, 0x7610, R67 ;  /* 0x00007610ff437816 */ /* 0x000fe20000000043 */
[----:B------:R-:W1:Y:S01]  /*2960*/  LDCU UR10, c[0x0][0x3d8] ;  /* 0x00007b00ff0a77ac */ /* 0x000e620008000800 */
[----:B------:R-:W-:Y:S01]  /*2970*/  PRMT R69, RZ, 0x7610, R69 ;  /* 0x00007610ff457816 */ /* 0x000fe20000000045 */
[----:B------:R-:W-:Y:S01]  /*2980*/  STS.U8 [R85+UR13+0x2c00], R22 ;  /* 0x002c001655007988 */ /* 0x000fe2000800000d */
[----:B------:R-:W-:Y:S01]  /*2990*/  PRMT R71, RZ, 0x7610, R71 ;  /* 0x00007610ff477816 */ /* 0x000fe20000000047 */
[----:B------:R-:W1:Y:S01]  /*29a0*/  LDCU UR32, c[0x0][0x3d8] ;  /* 0x00007b00ff2077ac */ /* 0x000e620008000800 */
[----:B0-----:R-:W0:Y:S01]  /*29b0*/  LDC R14, c[0x0][0x3c4] ;  /* 0x0000f100ff0e7b82 */ /* 0x001e220000000800 */
[----:B------:R-:W-:Y:S01]  /*29c0*/  STS.U8 [R85+UR13+0x3000], R24 ;  /* 0x0030001855007988 */ /* 0x000fe2000800000d */
[----:B------:R-:W-:Y:S01]  /*29d0*/  PRMT R73, RZ, 0x7610, R73 ;  /* 0x00007610ff497816 */ /* 0x000fe20000000049 */
[----:B------:R-:W0:Y:S01]  /*29e0*/  LDCU UR33, c[0x0][0x3d8] ;  /* 0x00007b00ff2177ac */ /* 0x000e220008000800 */
[----:B------:R-:W-:Y:S01]  /*29f0*/  PRMT R77, RZ, 0x7610, R77 ;  /* 0x00007610ff4d7816 */ /* 0x000fe2000000004d */
[----:B------:R-:W-:Y:S01]  /*2a00*/  STS.U8 [R85+UR13+0x3400], R26 ;  /* 0x0034001a55007988 */ /* 0x000fe2000800000d */
[----:B------:R-:W-:-:S02]  /*2a10*/  PRMT R79, RZ, 0x7610, R79 ;  /* 0x00007610ff4f7816 */ /* 0x000fc4000000004f */
[----:B---3--:R-:W3:Y:S01]  /*2a20*/  LDC R16, c[0x0][0x3c4] ;  /* 0x0000f100ff107b82 */ /* 0x008ee20000000800 */
[----:B------:R-:W-:Y:S01]  /*2a30*/  STS.U8 [R85+UR13+0x3800], R28 ;  /* 0x0038001c55007988 */ /* 0x000fe2000800000d */
[----:B------:R-:W-:-:S06]  /*2a40*/  PRMT R75, RZ, 0x7610, R75 ;  /* 0x00007610ff4b7816 */ /* 0x000fcc000000004b */
[----:B------:R-:W0:Y:S01]  /*2a50*/  LDC R46, c[0x0][0x3c4] ;  /* 0x0000f100ff2e7b82 */ /* 0x000e220000000800 */
[----:B------:R-:W-:Y:S07]  /*2a60*/  STS.U8 [R85+UR13+0x3c00], R30 ;  /* 0x003c001e55007988 */ /* 0x000fee000800000d */
[----:B------:R-:W0:Y:S01]  /*2a70*/  LDC R50, c[0x0][0x3c4] ;  /* 0x0000f100ff327b82 */ /* 0x000e220000000800 */
[----:B------:R2:W-:Y:S01]  /*2a80*/  STS.U8 [R252+UR13+0x80], R3 ;  /* 0x00008003fc007988 */ /* 0x0005e2000800000d */
[----:B------:R-:W-:-:S02]  /*2a90*/  PRMT R48, RZ, 0x7610, R48 ;  /* 0x00007610ff307816 */ /* 0x000fc40000000030 */
[----:B------:R-:W-:Y:S01]  /*2aa0*/  PRMT R6, RZ, 0x7610, R6 ;  /* 0x00007610ff067816 */ /* 0x000fe20000000006 */
[----:B------:R0:W-:Y:S04]  /*2ab0*/  STS.U8 [R252+UR13+0x480], R33 ;  /* 0x00048021fc007988 */ /* 0x0001e8000800000d */
[----:B------:R-:W-:Y:S01]  /*2ac0*/  STS.U8 [R252+UR13+0x880], R35 ;  /* 0x00088023fc007988 */ /* 0x000fe2000800000d */
[----:B--2---:R-:W-:-:S03]  /*2ad0*/  LOP3.LUT R3, R85, 0x20, RZ, 0x3c, !PT ;  /* 0x0000002055037812 */ /* 0x004fc600078e3cff */
[----:B------:R-:W-:Y:S01]  /*2ae0*/  STS.U8 [R252+UR13+0xc80], R37 ;  /* 0x000c8025fc007988 */ /* 0x000fe2000800000d */
[----:B------:R-:W-:Y:S01]  /*2af0*/  USHF.L.U32 UR6, UR4, 0x1, URZ ;  /* 0x0000000104067899 */ /* 0x000fe200080006ff */
[----:B------:R-:W-:Y:S01]  /*2b00*/  IMAD.SHL.U32 R121, R121, 0x4, RZ ;  /* 0x0000000479797824 */ /* 0x000fe200078e00ff */
[----:B------:R-:W-:Y:S01]  /*2b10*/  PRMT R8, RZ, 0x7610, R8 ;  /* 0x00007610ff087816 */ /* 0x000fe20000000008 */
[----:B------:R-:W-:Y:S01]  /*2b20*/  STS.U8 [R252+UR13+0x1080], R39 ;  /* 0x00108027fc007988 */ /* 0x000fe2000800000d */
[----:B------:R-:W-:-:S03]  /*2b30*/  LEA.HI.X.SX32 R23, R13, R135, 0x1, P1 ;  /* 0x000000870d177211 */ /* 0x000fc600008f0eff */
[----:B------:R-:W-:Y:S04]  /*2b40*/  STS.U8 [R252+UR13+0x1480], R41 ;  /* 0x00148029fc007988 */ /* 0x000fe8000800000d */
        /* <DEDUP_REMOVED lines=9> */
[----:B------:R-:W-:Y:S01]  /*2be0*/  STS.U8 [R252+UR13+0x3c80], R61 ;  /* 0x003c803dfc007988 */ /* 0x000fe2000800000d */
[----:B------:R-:W-:Y:S01]  /*2bf0*/  VIADD R22, R134, UR6 ;  /* 0x0000000686167c36 */ /* 0x000fe20008000000 */
[-C--:B------:R-:W-:Y:S01]  /*2c00*/  IADD3 RZ, P2, PT, R15, R134.reuse, RZ ;  /* 0x000000860fff7210 */ /* 0x080fe20007f5e0ff */
[----:B-1----:R-:W-:Y:S01]  /*2c10*/  IMAD.SHL.U32 R13, R10, 0x8, RZ ;  /* 0x000000080a0d7824 */ /* 0x002fe200078e00ff */
[----:B------:R1:W-:Y:S01]  /*2c20*/  STS.U8 [R3+UR13+0x100], R0 ;  /* 0x0001000003007988 */ /* 0x0003e2000800000d */
[----:B------:R-:W-:Y:S01]  /*2c30*/  IADD3 RZ, P3, PT, R121, R134, RZ ;  /* 0x0000008679ff7210 */ /* 0x000fe20007f7e0ff */
[----:B0-----:R-:W0:Y:S01]  /*2c40*/  LDC R33, c[0x0][0x3c4] ;  /* 0x0000f100ff217b82 */ /* 0x001e220000000800 */
[----:B------:R-:W2:Y:S01]  /*2c50*/  LDCU UR6, c[0x0][0x3c4] ;  /* 0x00007880ff0677ac */ /* 0x000ea20008000800 */
[----:B------:R-:W-:Y:S04]  /*2c60*/  STS.U8 [R3+UR13+0x500], R62 ;  /* 0x0005003e03007988 */ /* 0x000fe8000800000d */
[----:B------:R-:W-:Y:S01]  /*2c70*/  STS.U8 [R3+UR13+0x900], R64 ;  /* 0x0009004003007988 */ /* 0x000fe2000800000d */
[----:B-1----:R-:W-:Y:S01]  /*2c80*/  LOP3.LUT R0, R85, 0x30, RZ, 0x3c, !PT ;  /* 0x0000003055007812 */ /* 0x002fe200078e3cff */
[----:B----4-:R-:W-:-:S02]  /*2c90*/  IMAD R29, R29, 0x21, RZ ;  /* 0x000000211d1d7824 */ /* 0x010fc400078e02ff */
[----:B------:R-:W-:Y:S01]  /*2ca0*/  STS.U8 [R3+UR13+0xd00], R66 ;  /* 0x000d004203007988 */ /* 0x000fe2000800000d */
[----:B------:R-:W-:Y:S01]  /*2cb0*/  PRMT R12, RZ, 0x7610, R12 ;  /* 0x00007610ff0c7816 */ /* 0x000fe2000000000c */
[----:B------:R-:W1:Y:S02]  /*2cc0*/  LDC R49, c[0x0][0x3c4] ;  /* 0x0000f100ff317b82 */ /* 0x000e640000000800 */
[----:B------:R-:W-:Y:S04]  /*2cd0*/  STS.U8 [R3+UR13+0x1100], R68 ;  /* 0x0011004403007988 */ /* 0x000fe8000800000d */
[----:B------:R-:W-:Y:S02]  /*2ce0*/  STS.U8 [R3+UR13+0x1500], R70 ;  /* 0x0015004603007988 */ /* 0x000fe4000800000d */
[----:B------:R-:W4:Y:S02]  /*2cf0*/  LDC R53, c[0x0][0x3c4] ;  /* 0x0000f100ff357b82 */ /* 0x000f240000000800 */
[----:B------:R-:W-:Y:S04]  /*2d00*/  STS.U8 [R3+UR13+0x1900], R72 ;  /* 0x0019004803007988 */ /* 0x000fe8000800000d */
[----:B------:R-:W-:Y:S02]  /*2d10*/  STS.U8 [R3+UR13+0x1d00], R74 ;  /* 0x001d004a03007988 */ /* 0x000fe4000800000d */
[----:B------:R-:W0:Y:S02]  /*2d20*/  LDC R57, c[0x0][0x3c4] ;  /* 0x0000f100ff397b82 */ /* 0x000e240000000800 */
[----:B------:R-:W-:Y:S04]  /*2d30*/  STS.U8 [R3+UR13+0x2100], R76 ;  /* 0x0021004c03007988 */ /* 0x000fe8000800000d */
[----:B------:R-:W-:Y:S01]  /*2d40*/  STS.U8 [R3+UR13+0x2500], R78 ;  /* 0x0025004e03007988 */ /* 0x000fe2000800000d */
[----:B------:R-:W-:Y:S01]  /*2d50*/  PRMT R47, RZ, 0x7610, R47 ;  /* 0x00007610ff2f7816 */ /* 0x000fe2000000002f */
[----:B------:R-:W0:Y:S02]  /*2d60*/  LDC R61, c[0x0][0x3c4] ;  /* 0x0000f100ff3d7b82 */ /* 0x000e240000000800 */
[----:B------:R-:W-:Y:S04]  /*2d70*/  STS.U8 [R3+UR13+0x2900], R80 ;  /* 0x0029005003007988 */ /* 0x000fe8000800000d */
[----:B------:R-:W-:Y:S04]  /*2d80*/  STS.U8 [R3+UR13+0x2d00], R82 ;  /* 0x002d005203007988 */ /* 0x000fe8000800000d */
[----:B------:R-:W-:Y:S04]  /*2d90*/  STS.U8 [R3+UR13+0x3100], R84 ;  /* 0x0031005403007988 */ /* 0x000fe8000800000d */
[----:B------:R-:W-:Y:S04]  /*2da0*/  STS.U8 [R3+UR13+0x3500], R86 ;  /* 0x0035005603007988 */ /* 0x000fe8000800000d */
[----:B------:R-:W-:Y:S04]  /*2db0*/  STS.U8 [R3+UR13+0x3900], R88 ;  /* 0x0039005803007988 */ /* 0x000fe8000800000d */
[----:B------:R-:W-:Y:S04]  /*2dc0*/  STS.U8 [R3+UR13+0x3d00], R90 ;  /* 0x003d005a03007988 */ /* 0x000fe8000800000d */
[----:B------:R1:W-:Y:S04]  /*2dd0*/  STS.U8 [R0+UR13+0x180], R5 ;  /* 0x0001800500007988 */ /* 0x0003e8000800000d */
[----:B------:R2:W-:Y:S04]  /*2de0*/  STS.U8 [R0+UR13+0x3980], R7 ;  /* 0x0039800700007988 */ /* 0x0005e8000800000d */
[----:B------:R-:W-:Y:S01]  /*2df0*/  STS.U8 [R0+UR13+0x580], R95 ;  /* 0x0005805f00007988 */ /* 0x000fe2000800000d */
[----:B-1----:R-:W-:-:S03]  /*2e00*/  LOP3.LUT R5, R85, 0x60, RZ, 0x3c, !PT ;  /* 0x0000006055057812 */ /* 0x002fc600078e3cff */
[----:B------:R-:W-:Y:S01]  /*2e10*/  STS.U8 [R0+UR13+0x980], R97 ;  /* 0x0009806100007988 */ /* 0x000fe2000800000d */
[----:B--2---:R-:W-:-:S03]  /*2e20*/  LOP3.LUT R7, R85, 0x70, RZ, 0x3c, !PT ;  /* 0x0000007055077812 */ /* 0x004fc600078e3cff */
        /* <DEDUP_REMOVED lines=16> */
[----:B------:R1:W-:Y:S04]  /*2f30*/  STS.U8 [R2+UR13+0x1200], R9 ;  /* 0x0012000902007988 */ /* 0x0003e8000800000d */
        /* <DEDUP_REMOVED lines=23> */
[----:B------:R-:W-:Y:S01]  /*30b0*/  STS.U8 [R4+UR13+0x3280], R183 ;  /* 0x003280b704007988 */ /* 0x000fe2000800000d */
[----:B-1----:R-:W-:-:S02]  /*30c0*/  PRMT R9, RZ, 0x7610, R9 ;  /* 0x00007610ff097816 */ /* 0x002fc40000000009 */
[-C--:B------:R-:W-:Y:S01]  /*30d0*/  LEA.HI.X.SX32 R21, R15, R135.reuse, 0x1, P2 ;  /* 0x000000870f157211 */ /* 0x080fe200010f0eff */
[----:B------:R-:W-:Y:S04]  /*30e0*/  STS.U8 [R4+UR13+0x3680], R185 ;  /* 0x003680b904007988 */ /* 0x000fe8000800000d */
[----:B------:R-:W-:Y:S04]  /*30f0*/  STS.U8 [R4+UR13+0x3a80], R187 ;  /* 0x003a80bb04007988 */ /* 0x000fe8000800000d */
[----:B------:R-:W-:Y:S01]  /*3100*/  STS.U8 [R4+UR13+0x3e80], R189 ;  /* 0x003e80bd04007988 */ /* 0x000fe2000800000d */
[----:B------:R-:W-:-:S03]  /*3110*/  LEA.HI.X.SX32 R19, R121, R135, 0x1, P3 ;  /* 0x0000008779137211 */ /* 0x000fc600018f0eff */
[----:B------:R1:W-:Y:S01]  /*3120*/  STL.64 [R1+0x270], R22 ;  /* 0x0002701601007387 */ /* 0x0003e20000100a00 */
[----:B------:R-:W-:Y:S01]  /*3130*/  PRMT R10, RZ, 0x7610, R10 ;  /* 0x00007610ff0a7816 */ /* 0x000fe2000000000a */
[----:B------:R-:W-:Y:S01]  /*3140*/  IMAD R49, R49, 0x3b, RZ ;  /* 0x0000003b31317824 */ /* 0x000fe200078e02ff */
[----:B------:R-:W-:Y:S01]  /*3150*/  PRMT R51, RZ, 0x7610, R51 ;  /* 0x00007610ff337816 */ /* 0x000fe20000000033 */
[----:B------:R-:W-:Y:S01]  /*3160*/  STS.U8 [R5+UR13+0x300], R190 ;  /* 0x000300be05007988 */ /* 0x000fe2000800000d */
[----:B----4-:R-:W-:Y:S02]  /*3170*/  IMAD R53, R53, 0x14, RZ ;  /* 0x0000001435357824 */ /* 0x010fe400078e02ff */
[----:B------:R-:W-:Y:S01]  /*3180*/  IMAD R63, R63, 0x3c, RZ ;  /* 0x0000003c3f3f7824 */ /* 0x000fe200078e02ff */
[----:B------:R-:W-:Y:S01]  /*3190*/  STS.U8 [R5+UR13+0x700], R192 ;  /* 0x000700c005007988 */ /* 0x000fe2000800000d */
[----:B0-----:R-:W-:Y:S01]  /*31a0*/  IMAD R57, R57, 0x24, RZ ;  /* 0x0000002439397824 */ /* 0x001fe200078e02ff */
[----:B------:R-:W-:Y:S01]  /*31b0*/  PRMT R52, RZ, 0x7610, R52 ;  /* 0x00007610ff347816 */ /* 0x000fe20000000034 */
[----:B------:R-:W-:Y:S01]  /*31c0*/  IMAD R61, R61, 0x34, RZ ;  /* 0x000000343d3d7824 */ /* 0x000fe200078e02ff */
[----:B------:R-:W-:Y:S01]  /*31d0*/  STS.U8 [R5+UR13+0xb00], R194 ;  /* 0x000b00c205007988 */ /* 0x000fe2000800000d */
[----:B------:R-:W-:Y:S01]  /*31e0*/  PRMT R28, RZ, 0x7610, R28 ;  /* 0x00007610ff1c7816 */ /* 0x000fe2000000001c */
[----:B--2---:R-:W0:Y:S02]  /*31f0*/  LDC.64 R178, c[0x0][0x390] ;  /* 0x0000e400ffb27b82 */ /* 0x004e240000000a00 */
        /* <DEDUP_REMOVED lines=29> */
[----:B------:R-:W2:Y:S02]  /*33d0*/  FENCE.VIEW.ASYNC.T ;  /* 0x00000000000073c6 */ /* 0x000ea40000000200 */
[----:B--2---:R-:W-:Y:S06]  /*33e0*/  BAR.SYNC.DEFER_BLOCKING 0x0 ;  /* 0x0000000000007b1d */ /* 0x004fec0000010000 */
[----:B------:R-:W2:Y:S02]  /*33f0*/  FENCE.VIEW.ASYNC.S ;  /* 0x00000000000073c6 */ /* 0x000ea40000000000 */
[----:B--2---:R2:W4:Y:S02]  /*3400*/  @!UP2 SYNCS.EXCH.64 URZ, [UR13+0xc000], UR8 ;  /* 0x00c000080dffa5b2 */ /* 0x0045240008000100 */
[----:B----4-:R-:W-:Y:S01]  /*3410*/  BAR.SYNC.DEFER_BLOCKING 0x0 ;  /* 0x0000000000007b1d */ /* 0x010fe20000010000 */
[----:B------:R-:W-:Y:S01]  /*3420*/  IMAD.SHL.U32 R15, R14, 0x10, RZ ;  /* 0x000000100e0f7824 */ /* 0x000fe200078e00ff */
[----:B--2---:R-:W-:-:S02]  /*3430*/  UIMAD UR8, UR4, 0x3, URZ ;  /* 0x00000003040878a4 */ /* 0x004fc4000f8e02ff */
[----:B------:R-:W-:-:S04]  /*3440*/  USHF.L.U32 UR4, UR4, 0x2, URZ ;  /* 0x0000000204047899 */ /* 0x000fc800080006ff */
[C---:B------:R-:W-:Y:S02]  /*3450*/  VIADD R20, R134.reuse, UR8 ;  /* 0x0000000886147c36 */ /* 0x040fe40008000000 */
[----:B------:R-:W-:Y:S01]  /*3460*/  VIADD R18, R134, UR4 ;  /* 0x0000000486127c36 */ /* 0x000fe20008000000 */
[----:B------:R1:W2:Y:S01]  /*3470*/  @P0 LDG.E.U8 R8, desc[UR38][R22.64] ;  /* 0x0000002616080981 */ /* 0x0002a2000c1e1100 */
[----:B------:R-:W-:-:S03]  /*3480*/  IADD3 R26, P2, PT, R15, R134, RZ ;  /* 0x000000860f1a7210 */ /* 0x000fc60007f5e0ff */
[----:B------:R-:W4:Y:S01]  /*3490*/  LDCU UR4, c[0x0][0x3c4] ;  /* 0x00007880ff0477ac */ /* 0x000f220008000800 */
[----:B------:R-:W-:Y:S04]  /*34a0*/  STL.64 [R1+0x268], R20 ;  /* 0x0002681401007387 */ /* 0x000fe80000100a00 */
[----:B------:R0:W2:Y:S01]  /*34b0*/  @P0 LDG.E.U8 R9, desc[UR38][R18.64] ;  /* 0x0000002612090981 */ /* 0x0000a2000c1e1100 */
[----:B-1----:R-:W-:-:S03]  /*34c0*/  IADD3 R22, P1, PT, R13, R134, RZ ;  /* 0x000000860d167210 */ /* 0x002fc60007f3e0ff */
[----:B------:R0:W-:Y:S01]  /*34d0*/  STL.64 [R1+0x260], R18 ;  /* 0x0002601201007387 */ /* 0x0001e20000100a00 */
[-C--:B------:R-:W-:Y:S01]  /*34e0*/  LEA.HI.X.SX32 R23, R13, R135.reuse, 0x1, P1 ;  /* 0x000000870d177211 */ /* 0x080fe200008f0eff */
[----:B---3--:R-:W-:Y:S01]  /*34f0*/  IMAD R13, R16, 0x18, RZ ;  /* 0x00000018100d7824 */ /* 0x008fe200078e02ff */
[-C--:B------:R-:W-:Y:S01]  /*3500*/  LEA.HI.X.SX32 R27, R15, R135.reuse, 0x1, P2 ;  /* 0x000000870f1b7211 */ /* 0x080fe200010f0eff */
[----:B------:R-:W3:Y:S03]  /*3510*/  @P0 LDG.E.U8 R11, desc[UR38][R20.64] ;  /* 0x00000026140b0981 */ /* 0x000ee6000c1e1100 */
[C---:B------:R-:W-:Y:S01]  /*3520*/  IADD3 R24, P1, PT, R13.reuse, R134, RZ ;  /* 0x000000860d187210 */ /* 0x040fe20007f3e0ff */
[----:B------:R-:W2:Y:S01]  /*3530*/  @P0 LDG.E.U8 R6, desc[UR38][R134.64] ;  /* 0x0000002686060981 */ /* 0x000ea2000c1e1100 */
[----:B0-----:R-:W0:Y:S03]  /*3540*/  LDC R18, c[0x0][0x3c4] ;  /* 0x0000f100ff127b82 */ /* 0x001e260000000800 */
[----:B------:R1:W-:Y:S01]  /*3550*/  STL.64 [R1+0x238], R22 ;  /* 0x0002381601007387 */ /* 0x0003e20000100a00 */
[----:B------:R-:W-:-:S03]  /*3560*/  LEA.HI.X.SX32 R25, R13, R135, 0x1, P1 ;  /* 0x000000870d197211 */ /* 0x000fc600008f0eff */
[----:B------:R1:W2:Y:S01]  /*3570*/  @P0 LDG.E.U8 R10, desc[UR38][R22.64] ;  /* 0x00000026160a0981 */ /* 0x0002a2000c1e1100 */
[----:B------:R-:W4:Y:S01]  /*3580*/  LDC R19, c[0x0][0x3c4] ;  /* 0x0000f100ff137b82 */ /* 0x000f220000000800 */
[----:B------:R-:W-:Y:S02]  /*3590*/  PRMT R13, RZ, 0x7610, R13 ;  /* 0x00007610ff0d7816 */ /* 0x000fe4000000000d */
[----:B------:R-:W2:Y:S01]  /*35a0*/  @P0 LDG.E.U8 R12, desc[UR38][R26.64] ;  /* 0x000000261a0c0981 */ /* 0x000ea2000c1e1100 */
[----:B------:R-:W-:Y:S02]  /*35b0*/  PRMT R15, RZ, 0x7610, R15 ;  /* 0x00007610ff0f7816 */ /* 0x000fe4000000000f */
[C---:B-1----:R-:W-:Y:S01]  /*35c0*/  IADD3 R22, P2, PT, R17.reuse, R134, RZ ;  /* 0x0000008611167210 */ /* 0x042fe20007f5e0ff */
[----:B------:R-:W-:Y:S01]  /*35d0*/  STL.64 [R1+0x1f8], R26 ;  /* 0x0001f81a01007387 */ /* 0x000fe20000100a00 */
[----:B------:R-:W1:Y:S02]  /*35e0*/  LDC R21, c[0x0][0x3c4] ;  /* 0x0000f100ff157b82 */ /* 0x000e640000000800 */
[----:B------:R-:W-:Y:S01]  /*35f0*/  LEA.HI.X.SX32 R23, R17, R135, 0x1, P2 ;  /* 0x0000008711177211 */ /* 0x000fe200010f0eff */
[----:B------:R0:W-:Y:S04]  /*3600*/  STL.64 [R1+0x1b8], R24 ;  /* 0x0001b81801007387 */ /* 0x0001e80000100a00 */
[----:B------:R0:W2:Y:S01]  /*3610*/  @P0 LDG.E.U8 R13, desc[UR38][R24.64] ;  /* 0x00000026180d0981 */ /* 0x0000a2000c1e1100 */
[----:B------:R-:W-:Y:S01]  /*3620*/  PRMT R14, RZ, 0x7610, R14 ;  /* 0x00007610ff0e7816 */ /* 0x000fe2000000000e */
[----:B------:R-:W1:Y:S02]  /*3630*/  LDC R20, c[0x0][0x3c4] ;  /* 0x0000f100ff147b82 */ /* 0x000e640000000800 */
[----:B------:R0:W-:Y:S04]  /*3640*/  STL.64 [R1+0x178], R22 ;  /* 0x0001781601007387 */ /* 0x0001e80000100a00 */
[----:B------:R0:W2:Y:S02]  /*3650*/  @P0 LDG.E.U8 R15, desc[UR38][R22.64] ;  /* 0x00000026160f0981 */ /* 0x0000a4000c1e1100 */
[----:B0-----:R-:W0:Y:S01]  /*3660*/  LDC R25, c[0x0][0x3c4] ;  /* 0x0000f100ff197b82 */ /* 0x001e220000000800 */
[----:B------:R-:W-:-:S07]  /*3670*/  IMAD R17, R18, 0x28, RZ ;  /* 0x0000002812117824 */ /* 0x000fce00078e02ff */
[----:B------:R-:W0:Y:S01]  /*3680*/  LDC R23, c[0x0][0x3c4] ;  /* 0x0000f100ff177b82 */ /* 0x000e220000000800 */
[----:B----4-:R-:W-:Y:S01]  /*3690*/  IMAD R19, R19, 0x30, RZ ;  /* 0x0000003013137824 */ /* 0x010fe200078e02ff */
[----:B------:R-:W-:-:S04]  /*36a0*/  IADD3 R34, P1, PT, R17, R134, RZ ;  /* 0x0000008611227210 */ /* 0x000fc80007f3e0ff */
[-C--:B------:R-:W-:Y:S02]  /*36b0*/  IADD3 R30, P2, PT, R19, R134.reuse, RZ ;  /* 0x00000086131e7210 */ /* 0x080fe40007f5e0ff */
[-C--:B------:R-:W-:Y:S01]  /*36c0*/  LEA.HI.X.SX32 R35, R17, R135.reuse, 0x1, P1 ;  /* 0x0000008711237211 */ /* 0x080fe200008f0eff */
[----:B------:R-:W4:Y:S01]  /*36d0*/  LDC R27, c[0x0][0x3c4] ;  /* 0x0000f100ff1b7b82 */ /* 0x000f220000000800 */
[----:B------:R-:W-:Y:S01]  /*36e0*/  IADD3 RZ, P1, PT, R134, UR4, RZ ;  /* 0x0000000486ff7c10 */ /* 0x000fe2000ff3e0ff */
[----:B-1----:R-:W-:Y:S01]  /*36f0*/  IMAD R21, R21, 0x38, RZ ;  /* 0x0000003815157824 */ /* 0x002fe200078e02ff */
[----:B------:R-:W-:Y:S01]  /*3700*/  LEA.HI.X.SX32 R31, R19, R135, 0x1, P2 ;  /* 0x00000087131f7211 */ /* 0x000fe200010f0eff */
[----:B------:R1:W-:Y:S01]  /*3710*/  STL.64 [R1+0x138], R34 ;  /* 0x0001382201007387 */ /* 0x0003e20000100a00 */
[----:B------:R-:W-:Y:S01]  /*3720*/  PRMT R19, RZ, 0x7610, R19 ;  /* 0x00007610ff137816 */ /* 0x000fe20000000013 */
[----:B------:R-:W0:Y:S02]  /*3730*/  LDCU UR4, c[0x0][0x3c4] ;  /* 0x00007880ff0477ac */ /* 0x000e240008000800 */
[----:B------:R1:W2:Y:S01]  /*3740*/  @P0 LDG.E.U8 R14, desc[UR38][R34.64] ;  /* 0x00000026220e0981 */ /* 0x0002a2000c1e1100 */
[----:B------:R-:W-:Y:S01]  /*3750*/  PRMT R16, RZ, 0x7610, R16 ;  /* 0x00007610ff107816 */ /* 0x000fe20000000010 */
[----:B0-----:R-:W-:Y:S01]  /*3760*/  IMAD R25, R25, 0x11, RZ ;  /* 0x0000001119197824 */ /* 0x001fe200078e02ff */
[----:B------:R-:W-:Y:S01]  /*3770*/  IADD3 R168, P3, PT, R21, R134, RZ ;  /* 0x0000008615a87210 */ /* 0x000fe20007f7e0ff */
[----:B------:R0:W-:Y:S01]  /*3780*/  STL.64 [R1+0xf8], R30 ;  /* 0x0000f81e01007387 */ /* 0x0001e20000100a00 */
[----:B------:R-:W4:Y:S01]  /*3790*/  LDC R22, c[0x0][0x3c4] ;  /* 0x0000f100ff167b82 */ /* 0x000f220000000800 */
[----:B------:R-:W-:-:S02]  /*37a0*/  IMAD R23, R23, 0x9, RZ ;  /* 0x0000000917177824 */ /* 0x000fc400078e02ff */
[----:B------:R0:W2:Y:S01]  /*37b0*/  @P0 LDG.E.U8 R16, desc[UR38][R30.64] ;  /* 0x000000261e100981 */ /* 0x0000a2000c1e1100 */
[----:B-1----:R-:W-:Y:S01]  /*37c0*/  VIADD R34, R134, UR6 ;  /* 0x0000000686227c36 */ /* 0x002fe20008000000 */
[-C--:B------:R-:W-:Y:S02]  /*37d0*/  LEA.HI.X.SX32 R35, R33, R135.reuse, 0x1, P1 ;  /* 0x0000008721237211 */ /* 0x080fe400008f0eff */
[----:B------:R-:W-:Y:S01]  /*37e0*/  IADD3 R36, P2, PT, R23, R134, RZ ;  /* 0x0000008617247210 */ /* 0x000fe20007f5e0ff */
[----:B------:R-:W1:Y:S02]  /*37f0*/  LDC R33, c[0x0][0x3c4] ;  /* 0x0000f100ff217b82 */ /* 0x000e640000000800 */
[----:B------:R4:W-:Y:S04]  /*3800*/  STL.64 [R1+0x278], R34 ;  /* 0x0002782201007387 */ /* 0x0009e80000100a00 */
[----:B------:R4:W2:Y:S01]  /*3810*/  @P0 LDG.E.U8 R19, desc[UR38][R34.64] ;  /* 0x0000002622130981 */ /* 0x0008a2000c1e1100 */
[----:B------:R-:W-:Y:S01]  /*3820*/  LEA.HI.X.SX32 R169, R21, R135, 0x1, P3 ;  /* 0x0000008715a97211 */ /* 0x000fe200018f0eff */
[----:B0-----:R-:W0:Y:S01]  /*3830*/  LDC R31, c[0x0][0x3c4] ;  /* 0x0000f100ff1f7b82 */ /* 0x001e220000000800 */
[----:B------:R-:W-:-:S02]  /*3840*/  PRMT R21, RZ, 0x7610, R21 ;  /* 0x00007610ff157816 */ /* 0x000fc40000000015 */
[----:B------:R-:W-:Y:S02]  /*3850*/  LEA.HI.X.SX32 R37, R23, R135, 0x1, P2 ;  /* 0x0000008717257211 */ /* 0x000fe400010f0eff */
[----:B----4-:R-:W-:-:S03]  /*3860*/  IADD3 R34, P1, PT, R25, R134, RZ ;  /* 0x0000008619227210 */ /* 0x010fc60007f3e0ff */
[----:B------:R4:W2:Y:S01]  /*3870*/  @P0 LDG.E.U8 R21, desc[UR38][R36.64] ;  /* 0x0000002624150981 */ /* 0x0008a2000c1e1100 */
[----:B------:R-:W-:Y:S01]  /*3880*/  IMAD R27, R27, 0x19, RZ ;  /* 0x000000191b1b7824 */ /* 0x000fe200078e02ff */
[----:B------:R-:W1:Y:S01]  /*3890*/  LDC R24, c[0x0][0x3c4] ;  /* 0x0000f100ff187b82 */ /* 0x000e620000000800 */
[----:B------:R-:W-:Y:S02]  /*38a0*/  LEA.HI.X.SX32 R35, R25, R135, 0x1, P1 ;  /* 0x0000008719237211 */ /* 0x000fe400008f0eff */
[----:B------:R-:W-:Y:S01]  /*38b0*/  PRMT R25, RZ, 0x7610, R25 ;  /* 0x00007610ff197816 */ /* 0x000fe20000000019 */
[----:B------:R4:W-:Y:S04]  /*38c0*/  STL.64 [R1+0x230], R36 ;  /* 0x0002302401007387 */ /* 0x0009e80000100a00 */
[----:B------:R4:W-:Y:S01]  /*38d0*/  STL.64 [R1+0x1f0], R34 ;  /* 0x0001f02201007387 */ /* 0x0009e20000100a00 */
[----:B------:R-:W1:Y:S03]  /*38e0*/  LDC R26, c[0x0][0x3c4] ;  /* 0x0000f100ff1a7b82 */ /* 0x000e660000000800 */
[----:B------:R4:W2:Y:S05]  /*38f0*/  @P0 LDG.E.U8 R25, desc[UR38][R34.64] ;  /* 0x0000002622190981 */ /* 0x0008aa000c1e1100 */
[----:B----4-:R-:W4:Y:S08]  /*3900*/  LDC R37, c[0x0][0x3c4] ;  /* 0x0000f100ff257b82 */ /* 0x010f300000000800 */
[----:B------:R-:W4:Y:S01]  /*3910*/  LDC R35, c[0x0][0x3c4] ;  /* 0x0000f100ff237b82 */ /* 0x000f220000000800 */
[----:B------:R-:W-:-:S02]  /*3920*/  IADD3 R38, P2, PT, R27, R134, RZ ;  /* 0x000000861b267210 */ /* 0x000fc40007f5e0ff */
[----:B------:R-:W-:Y:S01]  /*3930*/  PRMT R23, RZ, 0x7610, R23 ;  /* 0x00007610ff177816 */ /* 0x000fe20000000017 */
[----:B0-----:R-:W-:Y:S01]  /*3940*/  IMAD R31, R31, 0x29, RZ ;  /* 0x000000291f1f7824 */ /* 0x001fe200078e02ff */
[-C--:B------:R-:W-:Y:S02]  /*3950*/  LEA.HI.X.SX32 R39, R27, R135.reuse, 0x1, P2 ;  /* 0x000000871b277211 */ /* 0x080fe400010f0eff */
[----:B------:R-:W-:Y:S01]  /*3960*/  IADD3 R40, P1, PT, R29, R134, RZ ;  /* 0x000000861d287210 */ /* 0x000fe20007f3e0ff */
[----:B-1----:R-:W-:Y:S01]  /*3970*/  IMAD R33, R33, 0x31, RZ ;  /* 0x0000003121217824 */ /* 0x002fe200078e02ff */
[----:B------:R-:W-:Y:S01]  /*3980*/  PRMT R18, RZ, 0x7610, R18 ;  /* 0x00007610ff127816 */ /* 0x000fe20000000012 */
[----:B------:R0:W-:Y:S01]  /*3990*/  STL.64 [R1+0x1b0], R38 ;  /* 0x0001b02601007387 */ /* 0x0001e20000100a00 */
[----:B------:R-:W-:Y:S01]  /*39a0*/  LEA.HI.X.SX32 R41, R29, R135, 0x1, P1 ;  /* 0x000000871d297211 */ /* 0x000fe200008f0eff */
[----:B------:R-:W1:Y:S02]  /*39b0*/  LDC R36, c[0x0][0x3c4] ;  /* 0x0000f100ff247b82 */ /* 0x000e640000000800 */
[----:B------:R0:W2:Y:S01]  /*39c0*/  @P0 LDG.E.U8 R23, desc[UR38][R38.64] ;  /* 0x0000002626170981 */ /* 0x0000a2000c1e1100 */
[----:B------:R-:W-:Y:S01]  /*39d0*/  PRMT R27, RZ, 0x7610, R27 ;  /* 0x00007610ff1b7816 */ /* 0x000fe2000000001b */
[----:B----4-:R-:W-:Y:S01]  /*39e0*/  IMAD R37, R37, 0x39, RZ ;  /* 0x0000003925257824 */ /* 0x010fe200078e02ff */
[----:B------:R-:W-:-:S02]  /*39f0*/  PRMT R29, RZ, 0x7610, R29 ;  /* 0x00007610ff1d7816 */ /* 0x000fc4000000001d */
[-C--:B------:R-:W-:Y:S01]  /*3a00*/  IADD3 R176, P1, PT, R33, R134.reuse, RZ ;  /* 0x0000008621b07210 */ /* 0x080fe20007f3e0ff */
[----:B------:R4:W-:Y:S01]  /*3a10*/  STL.64 [R1+0x170], R40 ;  /* 0x0001702801007387 */ /* 0x0009e20000100a00 */
[----:B------:R-:W1:Y:S01]  /*3a20*/  LDC R30, c[0x0][0x3c4] ;  /* 0x0000f100ff1e7b82 */ /* 0x000e620000000800 */
[----:B0-----:R-:W-:Y:S01]  /*3a30*/  IADD3 R38, P2, PT, R31, R134, RZ ;  /* 0x000000861f267210 */ /* 0x001fe20007f5e0ff */
[----:B------:R-:W-:Y:S01]  /*3a40*/  IMAD R35, R35, 0xa, RZ ;  /* 0x0000000a23237824 */ /* 0x000fe200078e02ff */
[----:B------:R4:W2:Y:S02]  /*3a50*/  @P0 LDG.E.U8 R27, desc[UR38][R40.64] ;  /* 0x00000026281b0981 */ /* 0x0008a4000c1e1100 */
[----:B------:R-:W-:-:S03]  /*3a60*/  LEA.HI.X.SX32 R39, R31, R135, 0x1, P2 ;  /* 0x000000871f277211 */ /* 0x000fc600010f0eff */
[----:B------:R-:W0:Y:S01]  /*3a70*/  LDC R34, c[0x0][0x3c4] ;  /* 0x0000f100ff227b82 */ /* 0x000e220000000800 */
[-C--:B------:R-:W-:Y:S02]  /*3a80*/  LEA.HI.X.SX32 R177, R33, R135.reuse, 0x1, P1 ;  /* 0x0000008721b17211 */ /* 0x080fe400008f0eff */
[-C--:B------:R-:W-:Y:S01]  /*3a90*/  IADD3 R166, P2, PT, R37, R134.reuse, RZ ;  /* 0x0000008625a67210 */ /* 0x080fe20007f5e0ff */
[----:B------:R4:W-:Y:S02]  /*3aa0*/  STL.64 [R1+0x130], R38 ;  /* 0x0001302601007387 */ /* 0x0009e40000100a00 */
[-C--:B----4-:R-:W-:Y:S02]  /*3ab0*/  IADD3 R40, P1, PT, R35, R134.reuse, RZ ;  /* 0x0000008623287210 */ /* 0x090fe40007f3e0ff */
[----:B------:R4:W2:Y:S01]  /*3ac0*/  @P0 LDG.E.U8 R29, desc[UR38][R38.64] ;  /* 0x00000026261d0981 */ /* 0x0008a2000c1e1100 */
[-C--:B------:R-:W-:Y:S01]  /*3ad0*/  LEA.HI.X.SX32 R167, R37, R135.reuse, 0x1, P2 ;  /* 0x0000008725a77211 */ /* 0x080fe200010f0eff */
[----:B------:R-:W-:Y:S01]  /*3ae0*/  IMAD R37, R20, 0x12, RZ ;  /* 0x0000001214257824 */ /* 0x000fe200078e02ff */
[-C--:B------:R-:W-:Y:S01]  /*3af0*/  LEA.HI.X.SX32 R41, R35, R135.reuse, 0x1, P1 ;  /* 0x0000008723297211 */ /* 0x080fe200008f0eff */
[----:B------:R-:W-:Y:S01]  /*3b00*/  IMAD R35, R22, 0x1a, RZ ;  /* 0x0000001a16237824 */ /* 0x000fe200078e02ff */
[----:B----4-:R-:W4:Y:S02]  /*3b10*/  LDC R39, c[0x0][0x3c4] ;  /* 0x0000f100ff277b82 */ /* 0x010f240000000800 */
[C---:B------:R-:W-:Y:S01]  /*3b20*/  IADD3 R42, P1, PT, R37.reuse, R134, RZ ;  /* 0x00000086252a7210 */ /* 0x040fe20007f3e0ff */
[----:B------:R1:W-:Y:S04]  /*3b30*/  STL.64 [R1+0x228], R40 ;  /* 0x0002282801007387 */ /* 0x0003e80000100a00 */
[----:B------:R1:W2:Y:S01]  /*3b40*/  @P0 LDG.E.U8 R18, desc[UR38][R40.64] ;  /* 0x0000002628120981 */ /* 0x0002a2000c1e1100 */
[----:B------:R-:W-:Y:S01]  /*3b50*/  LEA.HI.X.SX32 R43, R37, R135, 0x1, P1 ;  /* 0x00000087252b7211 */ /* 0x000fe200008f0eff */
[----:B------:R-:W0:Y:S01]  /*3b60*/  LDC R38, c[0x0][0x3c4] ;  /* 0x0000f100ff267b82 */ /* 0x000e220000000800 */
[----:B------:R-:W-:-:S02]  /*3b70*/  PRMT R20, RZ, 0x7610, R20 ;  /* 0x00007610ff147816 */ /* 0x000fc40000000014 */
[----:B-1----:R-:W-:-:S04]  /*3b80*/  IADD3 R40, P2, PT, R35, R134, RZ ;  /* 0x0000008623287210 */ /* 0x002fc80007f5e0ff */
[----:B------:R-:W-:Y:S01]  /*3b90*/  LEA.HI.X.SX32 R41, R35, R135, 0x1, P2 ;  /* 0x0000008723297211 */ /* 0x000fe200010f0eff */
[----:B------:R-:W-:Y:S01]  /*3ba0*/  STL.64 [R1+0x1e8], R42 ;  /* 0x0001e82a01007387 */ /* 0x000fe20000100a00 */
[----:B------:R-:W-:-:S03]  /*3bb0*/  IMAD R35, R24, 0x22, RZ ;  /* 0x0000002218237824 */ /* 0x000fc600078e02ff */
[----:B------:R1:W-:Y:S01]  /*3bc0*/  STL.64 [R1+0x1a8], R40 ;  /* 0x0001a82801007387 */ /* 0x0003e20000100a00 */
[----:B------:R-:W-:-:S03]  /*3bd0*/  PRMT R22, RZ, 0x7610, R22 ;  /* 0x00007610ff167816 */ /* 0x000fc60000000016 */
[----:B------:R1:W2:Y:S01]  /*3be0*/  @P0 LDG.E.U8 R20, desc[UR38][R40.64] ;  /* 0x0000002628140981 */ /* 0x0002a2000c1e1100 */
[----:B------:R-:W-:Y:S01]  /*3bf0*/  IMAD R37, R26, 0x2a, RZ ;  /* 0x0000002a1a257824 */ /* 0x000fe200078e02ff */
[-C--:B------:R-:W-:Y:S01]  /*3c00*/  IADD3 R44, P1, PT, R35, R134.reuse, RZ ;  /* 0x00000086232c7210 */ /* 0x080fe20007f3e0ff */
[----:B----4-:R-:W-:Y:S01]  /*3c10*/  IMAD R39, R39, 0x32, RZ ;  /* 0x0000003227277824 */ /* 0x010fe200078e02ff */
[----:B------:R4:W2:Y:S01]  /*3c20*/  @P0 LDG.E.U8 R22, desc[UR38][R42.64] ;  /* 0x000000262a160981 */ /* 0x0008a2000c1e1100 */
[----:B-1----:R-:W1:Y:S01]  /*3c30*/  LDC R41, c[0x0][0x3c4] ;  /* 0x0000f100ff297b82 */ /* 0x002e620000000800 */
[----:B------:R-:W-:Y:S02]  /*3c40*/  LEA.HI.X.SX32 R45, R35, R135, 0x1, P1 ;  /* 0x00000087232d7211 */ /* 0x000fe400008f0eff */
[-C--:B------:R-:W-:Y:S02]  /*3c50*/  IADD3 R174, P1, PT, R39, R134.reuse, RZ ;  /* 0x0000008627ae7210 */ /* 0x080fe40007f3e0ff */
[----:B----4-:R-:W-:-:S02]  /*3c60*/  IADD3 R42, P2, PT, R37, R134, RZ ;  /* 0x00000086252a7210 */ /* 0x010fc40007f5e0ff */
[-C--:B------:R-:W-:Y:S01]  /*3c70*/  LEA.HI.X.SX32 R175, R39, R135.reuse, 0x1, P1 ;  /* 0x0000008727af7211 */ /* 0x080fe200008f0eff */
[----:B------:R-:W-:Y:S01]  /*3c80*/  IMAD R39, R36, 0x3a, RZ ;  /* 0x0000003a24277824 */ /* 0x000fe200078e02ff */
[----:B------:R-:W-:Y:S01]  /*3c90*/  LEA.HI.X.SX32 R43, R37, R135, 0x1, P2 ;  /* 0x00000087252b7211 */ /* 0x000fe200010f0eff */
[----:B------:R-:W-:Y:S01]  /*3ca0*/  IMAD R37, R30, 0xb, RZ ;  /* 0x0000000b1e257824 */ /* 0x000fe200078e02ff */
[----:B------:R-:W-:Y:S02]  /*3cb0*/  PRMT R26, RZ, 0x7610, R26 ;  /* 0x00007610ff1a7816 */ /* 0x000fe4000000001a */
[----:B------:R-:W-:Y:S01]  /*3cc0*/  PRMT R24, RZ, 0x7610, R24 ;  /* 0x00007610ff187816 */ /* 0x000fe20000000018 */
[----:B------:R-:W-:Y:S01]  /*3cd0*/  STL.64 [R1+0x168], R44 ;  /* 0x0001682c01007387 */ /* 0x000fe20000100a00 */
[-C--:B------:R-:W-:Y:S01]  /*3ce0*/  IADD3 R164, P2, PT, R39, R134.reuse, RZ ;  /* 0x0000008627a47210 */ /* 0x080fe20007f5e0ff */
[----:B------:R-:W4:Y:S01]  /*3cf0*/  LDC R36, c[0x0][0x3c4] ;  /* 0x0000f100ff247b82 */ /* 0x000f220000000800 */
[----:B------:R-:W-:Y:S01]  /*3d00*/  IADD3 R54, P1, PT, R37, R134, RZ ;  /* 0x0000008625367210 */ /* 0x000fe20007f3e0ff */
[----:B------:R0:W-:Y:S01]  /*3d10*/  STL.64 [R1+0x128], R42 ;  /* 0x0001282a01007387 */ /* 0x0001e20000100a00 */
[----:B------:R-:W-:-:S03]  /*3d20*/  PRMT R35, RZ, 0x7610, R35 ;  /* 0x00007610ff237816 */ /* 0x000fc60000000023 */
[----:B------:R0:W2:Y:S01]  /*3d30*/  @P0 LDG.E.U8 R26, desc[UR38][R42.64] ;  /* 0x000000262a1a0981 */ /* 0x0000a2000c1e1100 */
[-C--:B------:R-:W-:Y:S01]  /*3d40*/  LEA.HI.X.SX32 R165, R39, R135.reuse, 0x1, P2 ;  /* 0x0000008727a57211 */ /* 0x080fe200010f0eff */
[----:B------:R-:W3:Y:S02]  /*3d50*/  LDC R40, c[0x0][0x3c4] ;  /* 0x0000f100ff287b82 */ /* 0x000ee40000000800 */
[----:B------:R0:W2:Y:S01]  /*3d60*/  @P0 LDG.E.U8 R24, desc[UR38][R44.64] ;  /* 0x000000262c180981 */ /* 0x0000a2000c1e1100 */
[----:B------:R-:W-:Y:S01]  /*3d70*/  LEA.HI.X.SX32 R55, R37, R135, 0x1, P1 ;  /* 0x0000008725377211 */ /* 0x000fe200008f0eff */
[----:B------:R-:W-:Y:S02]  /*3d80*/  IMAD R39, R32, 0x13, RZ ;  /* 0x0000001320277824 */ /* 0x000fe400078e02ff */
[----:B-1----:R-:W-:Y:S01]  /*3d90*/  IMAD R41, R41, 0x1b, RZ ;  /* 0x0000001b29297824 */ /* 0x002fe200078e02ff */
[----:B------:R-:W-:Y:S01]  /*3da0*/  UIMAD UR4, UR4, 0x5, URZ ;  /* 0x00000005040478a4 */ /* 0x000fe2000f8e02ff */
[----:B0-----:R-:W0:Y:S01]  /*3db0*/  LDC R43, c[0x0][0x3c4] ;  /* 0x0000f100ff2b7b82 */ /* 0x001e220000000800 */
[----:B------:R1:W-:Y:S01]  /*3dc0*/  STL.64 [R1+0x220], R54 ;  /* 0x0002203601007387 */ /* 0x0003e20000100a00 */
[----:B------:R-:W-:-:S02]  /*3dd0*/  PRMT R17, RZ, 0x7610, R17 ;  /* 0x00007610ff117816 */ /* 0x000fc40000000011 */
[----:B------:R-:W-:Y:S01]  /*3de0*/  PRMT R31, RZ, 0x7610, R31 ;  /* 0x00007610ff1f7816 */ /* 0x000fe2000000001f */
[----:B------:R1:W2:Y:S03]  /*3df0*/  @P0 LDG.E.U8 R35, desc[UR38][R54.64] ;  /* 0x0000002636230981 */ /* 0x0002a6000c1e1100 */
[----:B------:R-:W3:Y:S01]  /*3e00*/  LDC R45, c[0x0][0x3c4] ;  /* 0x0000f100ff2d7b82 */ /* 0x000ee20000000800 */
[-C--:B------:R-:W-:Y:S01]  /*3e10*/  IADD3 R58, P1, PT, R39, R134.reuse, RZ ;  /* 0x00000086273a7210 */ /* 0x080fe20007f3e0ff */
[----:B------:R-:W2:Y:S01]  /*3e20*/  @P0 LDG.E.U8 R17, desc[UR38][R168.64] ;  /* 0x00000026a8110981 */ /* 0x000ea2000c1e1100 */
[----:B------:R-:W-:Y:S02]  /*3e30*/  PRMT R37, RZ, 0x7610, R37 ;  /* 0x00007610ff257816 */ /* 0x000fe40000000025 */
[----:B------:R-:W-:Y:S01]  /*3e40*/  PRMT R33, RZ, 0x7610, R33 ;  /* 0x00007610ff217816 */ /* 0x000fe20000000021 */
[----:B------:R-:W2:Y:S01]  /*3e50*/  @P0 LDG.E.U8 R31, desc[UR38][R176.64] ;  /* 0x00000026b01f0981 */ /* 0x000ea2000c1e1100 */
[----:B-1----:R-:W-:Y:S01]  /*3e60*/  IADD3 R54, P2, PT, R41, R134, RZ ;  /* 0x0000008629367210 */ /* 0x002fe20007f5e0ff */
[----:B------:R-:W1:Y:S01]  /*3e70*/  LDC R32, c[0x0][0x3c4] ;  /* 0x0000f100ff207b82 */ /* 0x000e620000000800 */
[-C--:B------:R-:W-:Y:S01]  /*3e80*/  LEA.HI.X.SX32 R59, R39, R135.reuse, 0x1, P1 ;  /* 0x00000087273b7211 */ /* 0x080fe200008f0eff */
[----:B------:R-:W2:Y:S01]  /*3e90*/  @P0 LDG.E.U8 R28, desc[UR38][R174.64] ;  /* 0x00000026ae1c0981 */ /* 0x000ea2000c1e1100 */
[----:B------:R-:W-:Y:S01]  /*3ea0*/  LEA.HI.X.SX32 R55, R41, R135, 0x1, P2 ;  /* 0x0000008729377211 */ /* 0x000fe200010f0eff */
[----:B------:R-:W-:Y:S01]  /*3eb0*/  IMAD R41, R34, 0x23, RZ ;  /* 0x0000002322297824 */ /* 0x000fe200078e02ff */
[----:B------:R-:W-:Y:S01]  /*3ec0*/  PRMT R39, RZ, 0x7610, R39 ;  /* 0x00007610ff277816 */ /* 0x000fe20000000027 */
[----:B------:R0:W-:Y:S02]  /*3ed0*/  STL.64 [R1+0x1e0], R58 ;  /* 0x0001e03a01007387 */ /* 0x0001e40000100a00 */
[----:B0-----:R-:W-:Y:S01]  /*3ee0*/  IMAD R43, R43, 0x2b, RZ ;  /* 0x0000002b2b2b7824 */ /* 0x001fe200078e02ff */
[----:B------:R-:W0:Y:S01]  /*3ef0*/  LDC R34, c[0x0][0x3c4] ;  /* 0x0000f100ff227b82 */ /* 0x000e220000000800 */
[----:B------:R4:W2:Y:S04]  /*3f00*/  @P0 LDG.E.U8 R37, desc[UR38][R58.64] ;  /* 0x000000263a250981 */ /* 0x0008a8000c1e1100 */
[----:B------:R1:W-:Y:S01]  /*3f10*/  STL.64 [R1+0x1a0], R54 ;  /* 0x0001a03601007387 */ /* 0x0003e20000100a00 */
[----:B---3--:R-:W-:-:S02]  /*3f20*/  IMAD R45, R45, 0x33, RZ ;  /* 0x000000332d2d7824 */ /* 0x008fc400078e02ff */
[----:B------:R-:W3:Y:S01]  /*3f30*/  LDC R44, c[0x0][0x3c4] ;  /* 0x0000f100ff2c7b82 */ /* 0x000ee20000000800 */
[----:B------:R1:W2:Y:S01]  /*3f40*/  @P0 LDG.E.U8 R39, desc[UR38][R54.64] ;  /* 0x0000002636270981 */ /* 0x0002a2000c1e1100 */
[CC--:B----4-:R-:W-:Y:S02]  /*3f50*/  IADD3 R58, P1, PT, R41.reuse, R134.reuse, RZ ;  /* 0x00000086293a7210 */ /* 0x0d0fe40007f3e0ff */
[----:B------:R-:W-:Y:S01]  /*3f60*/  PRMT R30, RZ, 0x7610, R30 ;  /* 0x00007610ff1e7816 */ /* 0x000fe2000000001e */
[----:B------:R-:W4:Y:S01]  /*3f70*/  @P0 LDG.E.U8 R33, desc[UR38][R166.64] ;  /* 0x00000026a6210981 */ /* 0x000f22000c1e1100 */
[-C--:B------:R-:W-:Y:S02]  /*3f80*/  LEA.HI.X.SX32 R59, R41, R135.reuse, 0x1, P1 ;  /* 0x00000087293b7211 */ /* 0x080fe400008f0eff */
[----:B------:R-:W0:Y:S01]  /*3f90*/  LDC R42, c[0x0][0x3c4] ;  /* 0x0000f100ff2a7b82 */ /* 0x000e220000000800 */
[----:B------:R-:W-:Y:S02]  /*3fa0*/  PRMT R41, RZ, 0x7610, R41 ;  /* 0x00007610ff297816 */ /* 0x000fe40000000029 */
[C---:B------:R-:W-:Y:S01]  /*3fb0*/  IADD3 R64, P1, PT, R43.reuse, R134, RZ ;  /* 0x000000862b407210 */ /* 0x040fe20007f3e0ff */
[----:B------:R1:W-:Y:S04]  /*3fc0*/  STL.64 [R1+0x160], R58 ;  /* 0x0001603a01007387 */ /* 0x0003e80000100a00 */
[----:B-1----:R-:W1:Y:S01]  /*3fd0*/  LDC R55, c[0x0][0x3c4] ;  /* 0x0000f100ff377b82 */ /* 0x002e620000000800 */
[----:B------:R3:W2:Y:S01]  /*3fe0*/  @P0 LDG.E.U8 R41, desc[UR38][R58.64] ;  /* 0x000000263a290981 */ /* 0x0006a2000c1e1100 */
[----:B------:R-:W-:-:S02]  /*3ff0*/  LEA.HI.X.SX32 R65, R43, R135, 0x1, P1 ;  /* 0x000000872b417211 */ /* 0x000fc400008f0eff */
[-C--:B------:R-:W-:Y:S01]  /*4000*/  IADD3 R162, P1, PT, R49, R134.reuse, RZ ;  /* 0x0000008631a27210 */ /* 0x080fe20007f3e0ff */
[----:B------:R-:W2:Y:S03]  /*4010*/  @P0 LDG.E.U8 R30, desc[UR38][R164.64] ;  /* 0x00000026a41e0981 */ /* 0x000ea6000c1e1100 */
[----:B------:R-:W0:Y:S01]  /*4020*/  LDC R54, c[0x0][0x3c4] ;  /* 0x0000f100ff367b82 */ /* 0x000e220000000800 */
[----:B---3--:R-:W-:-:S04]  /*4030*/  IADD3 R58, P2, PT, R45, R134, RZ ;  /* 0x000000862d3a7210 */ /* 0x008fc80007f5e0ff */
[-C--:B------:R-:W-:Y:S01]  /*4040*/  LEA.HI.X.SX32 R59, R45, R135.reuse, 0x1, P2 ;  /* 0x000000872d3b7211 */ /* 0x080fe200010f0eff */
[----:B------:R-:W-:Y:S01]  /*4050*/  STL.64 [R1+0x120], R64 ;  /* 0x0001204001007387 */ /* 0x000fe20000100a00 */
[----:B------:R-:W-:-:S03]  /*4060*/  LEA.HI.X.SX32 R163, R49, R135, 0x1, P1 ;  /* 0x0000008731a37211 */ /* 0x000fc600008f0eff */
[----:B------:R3:W-:Y:S01]  /*4070*/  STL.64 [R1+0xf0], R58 ;  /* 0x0000f03a01007387 */ /* 0x0007e20000100a00 */
[----:B------:R-:W-:Y:S02]  /*4080*/  IMAD R49, R32, 0xc, RZ ;  /* 0x0000000c20317824 */ /* 0x000fe400078e02ff */
[----:B------:R-:W0:Y:S01]  /*4090*/  LDC R32, c[0x0][0x3c4] ;  /* 0x0000f100ff207b82 */ /* 0x000e220000000800 */
[----:B------:R3:W2:Y:S01]  /*40a0*/  @P0 LDG.E.U8 R47, desc[UR38][R58.64] ;  /* 0x000000263a2f0981 */ /* 0x0006a2000c1e1100 */
[----:B------:R-:W-:Y:S02]  /*40b0*/  PRMT R43, RZ, 0x7610, R43 ;  /* 0x00007610ff2b7816 */ /* 0x000fe4000000002b */
[----:B------:R-:W-:-:S04]  /*40c0*/  IADD3 R88, P1, PT, R49, R134, RZ ;  /* 0x0000008631587210 */ /* 0x000fc80007f3e0ff */
[----:B---3--:R-:W3:Y:S01]  /*40d0*/  LDC R59, c[0x0][0x3c4] ;  /* 0x0000f100ff3b7b82 */ /* 0x008ee20000000800 */
[----:B-1----:R-:W-:Y:S01]  /*40e0*/  IMAD R55, R55, 0x1c, RZ ;  /* 0x0000001c37377824 */ /* 0x002fe200078e02ff */
[-C--:B------:R-:W-:Y:S01]  /*40f0*/  LEA.HI.X.SX32 R89, R49, R135.reuse, 0x1, P1 ;  /* 0x0000008731597211 */ /* 0x080fe200008f0eff */
[----:B------:R1:W2:Y:S01]  /*4100*/  @P0 LDG.E.U8 R43, desc[UR38][R64.64] ;  /* 0x00000026402b0981 */ /* 0x0002a2000c1e1100 */
[CC--:B------:R-:W-:Y:S02]  /*4110*/  IADD3 R86, P2, PT, R53.reuse, R134.reuse, RZ ;  /* 0x0000008635567210 */ /* 0x0c0fe40007f5e0ff */
[----:B------:R-:W-:Y:S02]  /*4120*/  PRMT R49, RZ, 0x7610, R49 ;  /* 0x00007610ff317816 */ /* 0x000fe40000000031 */
[-C--:B------:R-:W-:Y:S01]  /*4130*/  LEA.HI.X.SX32 R87, R53, R135.reuse, 0x1, P2 ;  /* 0x0000008735577211 */ /* 0x080fe200010f0eff */
[----:B------:R0:W-:Y:S01]  /*4140*/  STL.64 [R1+0x218], R88 ;  /* 0x0002185801007387 */ /* 0x0001e20000100a00 */
[----:B------:R-:W-:Y:S01]  /*4150*/  PRMT R53, RZ, 0x7610, R53 ;  /* 0x00007610ff357816 */ /* 0x000fe20000000035 */
[----:B------:R-:W2:Y:S01]  /*4160*/  LDC R58, c[0x0][0x3c4] ;  /* 0x0000f100ff3a7b82 */ /* 0x000ea20000000800 */
[CC--:B-1----:R-:W-:Y:S01]  /*4170*/  IADD3 R64, P1, PT, R55.reuse, R134.reuse, RZ ;  /* 0x0000008637407210 */ /* 0x0c2fe20007f3e0ff */
[----:B------:R0:W2:Y:S03]  /*4180*/  @P0 LDG.E.U8 R49, desc[UR38][R88.64] ;  /* 0x0000002658310981 */ /* 0x0000a6000c1e1100 */
[----:B------:R-:W-:Y:S01]  /*4190*/  LEA.HI.X.SX32 R65, R55, R135, 0x1, P1 ;  /* 0x0000008737417211 */ /* 0x000fe200008f0eff */
[----:B------:R1:W-:Y:S04]  /*41a0*/  STL.64 [R1+0x1d8], R86 ;  /* 0x0001d85601007387 */ /* 0x0003e80000100a00 */
[----:B------:R1:W2:Y:S01]  /*41b0*/  @P0 LDG.E.U8 R51, desc[UR38][R86.64] ;  /* 0x0000002656330981 */ /* 0x0002a2000c1e1100 */
[----:B0-----:R-:W-:Y:S01]  /*41c0*/  IADD3 R88, P1, PT, R57, R134, RZ ;  /* 0x0000008639587210 */ /* 0x001fe20007f3e0ff */
[----:B---3--:R-:W-:-:S02]  /*41d0*/  IMAD R59, R59, 0x2c, RZ ;  /* 0x0000002c3b3b7824 */ /* 0x008fc400078e02ff */
[----:B------:R0:W-:Y:S01]  /*41e0*/  STL.64 [R1+0x198], R64 ;  /* 0x0001984001007387 */ /* 0x0001e20000100a00 */
[----:B------:R-:W-:-:S03]  /*41f0*/  LEA.HI.X.SX32 R89, R57, R135, 0x1, P1 ;  /* 0x0000008739597211 */ /* 0x000fc600008f0eff */
[----:B------:R0:W3:Y:S01]  /*4200*/  @P0 LDG.E.U8 R53, desc[UR38][R64.64] ;  /* 0x0000002640350981 */ /* 0x0000e2000c1e1100 */
[-C--:B-1----:R-:W-:Y:S02]  /*4210*/  IADD3 R86, P2, PT, R59, R134.reuse, RZ ;  /* 0x000000863b567210 */ /* 0x082fe40007f5e0ff */
[----:B0-----:R-:W-:-:S04]  /*4220*/  IADD3 R64, P1, PT, R61, R134, RZ ;  /* 0x000000863d407210 */ /* 0x001fc80007f3e0ff */
[-C--:B------:R-:W-:Y:S01]  /*4230*/  LEA.HI.X.SX32 R65, R61, R135.reuse, 0x1, P1 ;  /* 0x000000873d417211 */ /* 0x080fe200008f0eff */
[----:B------:R-:W-:Y:S02]  /*4240*/  IMAD R61, R32, 0x5, RZ ;  /* 0x00000005203d7824 */ /* 0x000fe400078e02ff */
[----:B------:R-:W0:Y:S01]  /*4250*/  LDC R32, c[0x0][0x3c4] ;  /* 0x0000f100ff207b82 */ /* 0x000e220000000800 */
[----:B------:R-:W-:Y:S02]  /*4260*/  LEA.HI.X.SX32 R87, R59, R135, 0x1, P2 ;  /* 0x000000873b577211 */ /* 0x000fe400010f0eff */
[----:B------:R-:W-:Y:S02]  /*4270*/  IADD3 R160, P2, PT, R63, R134, RZ ;  /* 0x000000863fa07210 */ /* 0x000fe40007f5e0ff */
[----:B------:R-:W-:Y:S02]  /*4280*/  PRMT R57, RZ, 0x7610, R57 ;  /* 0x00007610ff397816 */ /* 0x000fe40000000039 */
[----:B------:R-:W-:-:S02]  /*4290*/  PRMT R59, RZ, 0x7610, R59 ;  /* 0x00007610ff3b7816 */ /* 0x000fc4000000003b */
[-C--:B------:R-:W-:Y:S01]  /*42a0*/  LEA.HI.X.SX32 R161, R63, R135.reuse, 0x1, P2 ;  /* 0x000000873fa17211 */ /* 0x080fe200010f0eff */
[----:B------:R-:W-:Y:S01]  /*42b0*/  IMAD R63, R34, 0xd, RZ ;  /* 0x0000000d223f7824 */ /* 0x000fe200078e02ff */
[CC--:B------:R-:W-:Y:S01]  /*42c0*/  IADD3 RZ, P1, PT, R61.reuse, R134.reuse, RZ ;  /* 0x000000863dff7210 */ /* 0x0c0fe20007f3e0ff */
[----:B------:R-:W-:Y:S01]  /*42d0*/  STL.64 [R1+0x158], R88 ;  /* 0x0001585801007387 */ /* 0x000fe20000100a00 */
[----:B------:R-:W1:Y:S03]  /*42e0*/  LDC R34, c[0x0][0x3c4] ;  /* 0x0000f100ff227b82 */ /* 0x000e660000000800 */
[----:B------:R0:W-:Y:S04]  /*42f0*/  STL.64 [R1+0x118], R86 ;  /* 0x0001185601007387 */ /* 0x0001e80000100a00 */
[----:B------:R0:W3:Y:S04]  /*4300*/  @P0 LDG.E.U8 R57, desc[UR38][R86.64] ;  /* 0x0000002656390981 */ /* 0x0000e8000c1e1100 */
[----:B------:R0:W-:Y:S04]  /*4310*/  STL.64 [R1+0xe8], R64 ;  /* 0x0000e84001007387 */ /* 0x0001e80000100a00 */
[----:B------:R0:W3:Y:S02]  /*4320*/  @P0 LDG.E.U8 R59, desc[UR38][R64.64] ;  /* 0x00000026403b0981 */ /* 0x0000e4000c1e1100 */
[----:B0-----:R-:W-:Y:S01]  /*4330*/  VIADD R86, R134, UR4 ;  /* 0x0000000486567c36 */ /* 0x001fe20008000000 */
[-C--:B------:R-:W-:Y:S01]  /*4340*/  LEA.HI.X.SX32 R87, R61, R135.reuse, 0x1, P1 ;  /* 0x000000873d577211 */ /* 0x080fe200008f0eff */
[----:B------:R-:W-:Y:S01]  /*4350*/  IMAD R61, R36, 0x15, RZ ;  /* 0x00000015243d7824 */ /* 0x000fe200078e02ff */
[----:B------:R-:W0:Y:S01]  /*4360*/  LDCU UR4, c[0x0][0x3c4] ;  /* 0x00007880ff0477ac */ /* 0x000e220008000800 */
[----:B------:R-:W0:Y:S01]  /*4370*/  LDC R36, c[0x0][0x3c4] ;  /* 0x0000f100ff247b82 */ /* 0x000e220000000800 */
[C---:B------:R-:W-:Y:S01]  /*4380*/  IADD3 R64, P1, PT, R63.reuse, R134, RZ ;  /* 0x000000863f407210 */ /* 0x040fe20007f3e0ff */
[----:B------:R1:W-:Y:S03]  /*4390*/  STL.64 [R1+0x258], R86 ;  /* 0x0002585601007387 */ /* 0x0003e60000100a00 */
[----:B------:R-:W-:Y:S01]  /*43a0*/  LEA.HI.X.SX32 R65, R63, R135, 0x1, P1 ;  /* 0x000000873f417211 */ /* 0x000fe200008f0eff */
[----:B------:R1:W3:Y:S01]  /*43b0*/  @P0 LDG.E.U8 R67, desc[UR38][R86.64] ;  /* 0x0000002656430981 */ /* 0x0002e2000c1e1100 */
[----:B------:R-:W-:-:S02]  /*43c0*/  IMAD R63, R38, 0x1d, RZ ;  /* 0x0000001d263f7824 */ /* 0x000fc400078e02ff */
[----:B------:R-:W0:Y:S01]  /*43d0*/  LDC R38, c[0x0][0x3c4] ;  /* 0x0000f100ff267b82 */ /* 0x000e220000000800 */
[----:B------:R1:W-:Y:S04]  /*43e0*/  STL.64 [R1+0x210], R64 ;  /* 0x0002104001007387 */ /* 0x0003e80000100a00 */
[----:B------:R1:W3:Y:S02]  /*43f0*/  @P0 LDG.E.U8 R69, desc[UR38][R64.64] ;  /* 0x0000002640450981 */ /* 0x0002e4000c1e1100 */
[----:B-1----:R-:W-:-:S04]  /*4400*/  IADD3 R86, P2, PT, R61, R134, RZ ;  /* 0x000000863d567210 */ /* 0x002fc80007f5e0ff */
[-C--:B------:R-:W-:Y:S01]  /*4410*/  LEA.HI.X.SX32 R87, R61, R135.reuse, 0x1, P2 ;  /* 0x000000873d577211 */ /* 0x080fe200010f0eff */
[----:B------:R-:W-:Y:S02]  /*4420*/  IMAD R61, R32, 0x25, RZ ;  /* 0x00000025203d7824 */ /* 0x000fe400078e02ff */
[----:B------:R-:W1:Y:S01]  /*4430*/  LDC R32, c[0x0][0x3c4] ;  /* 0x0000f100ff207b82 */ /* 0x000e620000000800 */
[CC--:B------:R-:W-:Y:S01]  /*4440*/  IADD3 R64, P1, PT, R63.reuse, R134.reuse, RZ ;  /* 0x000000863f407210 */ /* 0x0c0fe20007f3e0ff */
[----:B------:R0:W3:Y:S03]  /*4450*/  @P0 LDG.E.U8 R71, desc[UR38][R86.64] ;  /* 0x0000002656470981 */ /* 0x0000e6000c1e1100 */
[----:B------:R-:W-:Y:S01]  /*4460*/  LEA.HI.X.SX32 R65, R63, R135, 0x1, P1 ;  /* 0x000000873f417211 */ /* 0x000fe200008f0eff */
[----:B------:R-:W-:Y:S01]  /*4470*/  IMAD R63, R40, 0x2d, RZ ;  /* 0x0000002d283f7824 */ /* 0x000fe200078e02ff */
[----:B------:R0:W-:Y:S04]  /*4480*/  STL.64 [R1+0x1d0], R86 ;  /* 0x0001d05601007387 */ /* 0x0001e80000100a00 */
[----:B------:R0:W-:Y:S04]  /*4490*/  STL.64 [R1+0x190], R64 ;  /* 0x0001904001007387 */ /* 0x0001e80000100a00 */
[----:B------:R0:W3:Y:S02]  /*44a0*/  @P0 LDG.E.U8 R73, desc[UR38][R64.64] ;  /* 0x0000002640490981 */ /* 0x0000e4000c1e1100 */
[----:B0-----:R-:W-:-:S02]  /*44b0*/  IADD3 R86, P1, PT, R61, R134, RZ ;  /* 0x000000863d567210 */ /* 0x001fc40007f3e0ff */
[----:B------:R-:W-:Y:S02]  /*44c0*/  IADD3 R64, P2, PT, R63, R134, RZ ;  /* 0x000000863f407210 */ /* 0x000fe40007f5e0ff */
[-C--:B------:R-:W-:Y:S01]  /*44d0*/  LEA.HI.X.SX32 R87, R61, R135.reuse, 0x1, P1 ;  /* 0x000000873d577211 */ /* 0x080fe200008f0eff */
[----:B------:R-:W-:Y:S01]  /*44e0*/  IMAD R61, R36, 0x35, RZ ;  /* 0x00000035243d7824 */ /* 0x000fe200078e02ff */
[----:B------:R-:W-:-:S03]  /*44f0*/  LEA.HI.X.SX32 R65, R63, R135, 0x1, P2 ;  /* 0x000000873f417211 */ /* 0x000fc600010f0eff */
[----:B------:R-:W-:Y:S04]  /*4500*/  STL.64 [R1+0x150], R86 ;  /* 0x0001505601007387 */ /* 0x000fe80000100a00 */
[----:B------:R0:W-:Y:S04]  /*4510*/  STL.64 [R1+0x110], R64 ;  /* 0x0001104001007387 */ /* 0x0001e80000100a00 */
[----:B------:R0:W3:Y:S01]  /*4520*/  @P0 LDG.E.U8 R77, desc[UR38][R64.64] ;  /* 0x00000026404d0981 */ /* 0x0000e2000c1e1100 */
[----:B------:R-:W-:Y:S02]  /*4530*/  IMAD R63, R44, 0x3d, RZ ;  /* 0x0000003d2c3f7824 */ /* 0x000fe400078e02ff */
[----:B------:R-:W4:Y:S01]  /*4540*/  LDC R44, c[0x0][0x3c4] ;  /* 0x0000f100ff2c7b82 */ /* 0x000f220000000800 */
[----:B------:R-:W-:Y:S01]  /*4550*/  UIMAD UR4, UR4, 0x6, URZ ;  /* 0x00000006040478a4 */ /* 0x000fe2000f8e02ff */
[----:B------:R-:W-:Y:S01]  /*4560*/  PRMT R55, RZ, 0x7610, R55 ;  /* 0x00007610ff377816 */ /* 0x000fe20000000037 */
[----:B------:R-:W3:Y:S01]  /*4570*/  @P0 LDG.E.U8 R75, desc[UR38][R86.64] ;  /* 0x00000026564b0981 */ /* 0x000ee2000c1e1100 */
[----:B0-----:R-:W-:-:S04]  /*4580*/  IADD3 R64, P1, PT, R61, R134, RZ ;  /* 0x000000863d407210 */ /* 0x001fc80007f3e0ff */
[----:B------:R-:W3:Y:S01]  /*4590*/  @P0 LDG.E.U8 R55, desc[UR38][R88.64] ;  /* 0x0000002658370981 */ /* 0x000ee2000c1e1100 */
[----:B------:R-:W-:Y:S01]  /*45a0*/  LEA.HI.X.SX32 R65, R61, R135, 0x1, P1 ;  /* 0x000000873d417211 */ /* 0x000fe200008f0eff */
[----:B-1----:R-:W-:Y:S01]  /*45b0*/  IMAD R61, R32, 0x6, RZ ;  /* 0x00000006203d7824 */ /* 0x002fe200078e02ff */
[----:B------:R-:W-:Y:S02]  /*45c0*/  PRMT R32, RZ, 0x7610, R32 ;  /* 0x00007610ff207816 */ /* 0x000fe40000000020 */
[-C--:B------:R-:W-:Y:S01]  /*45d0*/  IADD3 R158, P2, PT, R63, R134.reuse, RZ ;  /* 0x000000863f9e7210 */ /* 0x080fe20007f5e0ff */
[----:B------:R0:W3:Y:S01]  /*45e0*/  @P0 LDG.E.U8 R79, desc[UR38][R64.64] ;  /* 0x00000026404f0981 */ /* 0x0000e2000c1e1100 */
[----:B------:R-:W-:-:S03]  /*45f0*/  IADD3 RZ, P1, PT, R61, R134, RZ ;  /* 0x000000863dff7210 */ /* 0x000fc60007f3e0ff */
[----:B------:R0:W-:Y:S01]  /*4600*/  STL.64 [R1+0xe0], R64 ;  /* 0x0000e04001007387 */ /* 0x0001e20000100a00 */
[-C--:B------:R-:W-:Y:S01]  /*4610*/  LEA.HI.X.SX32 R159, R63, R135.reuse, 0x1, P2 ;  /* 0x000000873f9f7211 */ /* 0x080fe200010f0eff */
[----:B------:R-:W-:Y:S01]  /*4620*/  IMAD R63, R38, 0x16, RZ ;  /* 0x00000016263f7824 */ /* 0x000fe200078e02ff */
[----:B------:R-:W-:Y:S01]  /*4630*/  PRMT R36, RZ, 0x7610, R36 ;  /* 0x00007610ff247816 */ /* 0x000fe20000000024 */
[----:B------:R-:W1:Y:S01]  /*4640*/  LDC R38, c[0x0][0x3c4] ;  /* 0x0000f100ff267b82 */ /* 0x000e620000000800 */
[----:B0-----:R-:W-:Y:S01]  /*4650*/  VIADD R64, R134, UR4 ;  /* 0x0000000486407c36 */ /* 0x001fe20008000000 */
[----:B------:R-:W-:Y:S01]  /*4660*/  LEA.HI.X.SX32 R65, R61, R135, 0x1, P1 ;  /* 0x000000873d417211 */ /* 0x000fe200008f0eff */
[----:B------:R-:W-:Y:S01]  /*4670*/  IMAD R61, R34, 0xe, RZ ;  /* 0x0000000e223d7824 */ /* 0x000fe200078e02ff */
[----:B------:R-:W-:-:S04]  /*4680*/  IADD3 R86, P2, PT, R63, R134, RZ ;  /* 0x000000863f567210 */ /* 0x000fc80007f5e0ff */
[----:B------:R-:W0:Y:S01]  /*4690*/  LDC R34, c[0x0][0x3c4] ;  /* 0x0000f100ff227b82 */ /* 0x000e220000000800 */
[----:B------:R-:W-:Y:S01]  /*46a0*/  PRMT R40, RZ, 0x7610, R40 ;  /* 0x00007610ff287816 */ /* 0x000fe20000000028 */
[----:B------:R4:W-:Y:S01]  /*46b0*/  STL.64 [R1+0x250], R64 ;  /* 0x0002504001007387 */ /* 0x0009e20000100a00 */
[----:B------:R-:W-:Y:S02]  /*46c0*/  PRMT R45, RZ, 0x7610, R45 ;  /* 0x00007610ff2d7816 */ /* 0x000fe4000000002d */
[----:B------:R-:W-:Y:S01]  /*46d0*/  PRMT R81, RZ, 0x7610, R81 ;  /* 0x00007610ff517816 */ /* 0x000fe20000000051 */
[----:B------:R4:W3:Y:S01]  /*46e0*/  @P0 LDG.E.U8 R32, desc[UR38][R64.64] ;  /* 0x0000002640200981 */ /* 0x0008e2000c1e1100 */
[----:B------:R-:W-:Y:S02]  /*46f0*/  IADD3 R88, P1, PT, R61, R134, RZ ;  /* 0x000000863d587210 */ /* 0x000fe40007f3e0ff */
[----:B------:R-:W-:Y:S01]  /*4700*/  PRMT R83, RZ, 0x7610, R83 ;  /* 0x00007610ff537816 */ /* 0x000fe20000000053 */
[----:B------:R-:W3:Y:S01]  /*4710*/  @P0 LDG.E.U8 R45, desc[UR38][R162.64] ;  /* 0x00000026a22d0981 */ /* 0x000ee2000c1e1100 */
[----:B------:R-:W-:-:S02]  /*4720*/  LEA.HI.X.SX32 R87, R63, R135, 0x1, P2 ;  /* 0x000000873f577211 */ /* 0x000fc400010f0eff */
[----:B------:R-:W-:Y:S01]  /*4730*/  PRMT R56, RZ, 0x7610, R56 ;  /* 0x00007610ff387816 */ /* 0x000fe20000000038 */
[----:B------:R-:W3:Y:S01]  /*4740*/  @P0 LDG.E.U8 R81, desc[UR38][R160.64] ;  /* 0x00000026a0510981 */ /* 0x000ee2000c1e1100 */
[----:B------:R-:W-:Y:S01]  /*4750*/  PRMT R60, RZ, 0x7610, R60 ;  /* 0x00007610ff3c7816 */ /* 0x000fe2000000003c */
[----:B----4-:R-:W4:Y:S01]  /*4760*/  LDC R65, c[0x0][0x3c4] ;  /* 0x0000f100ff417b82 */ /* 0x010f220000000800 */
[----:B------:R-:W-:Y:S01]  /*4770*/  LEA.HI.X.SX32 R89, R61, R135, 0x1, P1 ;  /* 0x000000873d597211 */ /* 0x000fe200008f0eff */
[----:B------:R-:W-:Y:S01]  /*4780*/  IMAD R61, R42, 0x1e, RZ ;  /* 0x0000001e2a3d7824 */ /* 0x000fe200078e02ff */
[----:B------:R-:W3:Y:S01]  /*4790*/  @P0 LDG.E.U8 R40, desc[UR38][R86.64] ;  /* 0x0000002656280981 */ /* 0x000ee2000c1e1100 */
[----:B------:R-:W-:Y:S01]  /*47a0*/  IMAD R63, R44, 0x26, RZ ;  /* 0x000000262c3f7824 */ /* 0x000fe200078e02ff */
[----:B------:R-:W-:Y:S01]  /*47b0*/  PRMT R62, RZ, 0x7610, R62 ;  /* 0x00007610ff3e7816 */ /* 0x000fe2000000003e */
[----:B------:R-:W-:Y:S01]  /*47c0*/  VOTEU.ALL UP2, P4 ;  /* 0x0000000000ff7886 */ /* 0x000fe20002040000 */
[----:B------:R1:W-:Y:S01]  /*47d0*/  STL.64 [R1+0x208], R88 ;  /* 0x0002085801007387 */ /* 0x0003e20000100a00 */
[----:B------:R-:W0:Y:S01]  /*47e0*/  LDC R42, c[0x0][0x3c4] ;  /* 0x0000f100ff2a7b82 */ /* 0x000e220000000800 */
[----:B------:R-:W-:-:S04]  /*47f0*/  @!UP1 UIADD3 UR8, UPT, UPT, -UR5, 0x100000, URZ ;  /* 0x0010000005089890 */ /* 0x000fc8000fffe1ff */
[----:B------:R-:W-:Y:S02]  /*4800*/  @!UP1 USHF.L.U32 UR9, UR8, 0xb, URZ ;  /* 0x0000000b08099899 */ /* 0x000fe400080006ff */
[----:B------:R-:W-:Y:S01]  /*4810*/  @!UP1 USHF.L.U32 UR8, UR8, 0x1, URZ ;  /* 0x0000000108089899 */ /* 0x000fe200080006ff */
[----:B------:R-:W4:Y:S01]  /*4820*/  LDCU UR4, c[0x0][0x3d0] ;  /* 0x00007a00ff0477ac */ /* 0x000f220008000800 */
[----:B------:R1:W3:Y:S04]  /*4830*/  @P0 LDG.E.U8 R36, desc[UR38][R88.64] ;  /* 0x0000002658240981 */ /* 0x0002e8000c1e1100 */
[----:B------:R1:W-:Y:S04]  /*4840*/  STL.64 [R1+0x1c8], R86 ;  /* 0x0001c85601007387 */ /* 0x0003e80000100a00 */
[----:B------:R-:W3:Y:S01]  /*4850*/  @P0 LDG.E.U8 R83, desc[UR38][R158.64] ;  /* 0x000000269e530981 */ /* 0x000ee2000c1e1100 */
[-C--:B-1----:R-:W-:Y:S01]  /*4860*/  IADD3 R88, P1, PT, R61, R134.reuse, RZ ;  /* 0x000000863d587210 */ /* 0x082fe20007f3e0ff */
[----:B------:R1:W0:Y:S01]  /*4870*/  @!UP2 SYNCS.EXCH.64 URZ, [UR13+0xc008], UR8 ;  /* 0x00c008080dffa5b2 */ /* 0x0002220008000100 */
[----:B------:R-:W-:-:S02]  /*4880*/  IADD3 R86, P2, PT, R63, R134, RZ ;  /* 0x000000863f567210 */ /* 0x000fc40007f5e0ff */
[-C--:B------:R-:W-:Y:S01]  /*4890*/  LEA.HI.X.SX32 R89, R61, R135.reuse, 0x1, P1 ;  /* 0x000000873d597211 */ /* 0x080fe200008f0eff */
[----:B------:R-:W-:Y:S01]  /*48a0*/  IMAD R61, R46, 0x2e, RZ ;  /* 0x0000002e2e3d7824 */ /* 0x000fe200078e02ff */
[----:B------:R-:W-:Y:S01]  /*48b0*/  LEA.HI.X.SX32 R87, R63, R135, 0x1, P2 ;  /* 0x000000873f577211 */ /* 0x000fe200010f0eff */
[----:B------:R-:W-:Y:S02]  /*48c0*/  IMAD R63, R50, 0x36, RZ ;  /* 0x00000036323f7824 */ /* 0x000fe400078e02ff */
[----:B------:R-:W-:Y:S01]  /*48d0*/  STL.64 [R1+0x188], R88 ;  /* 0x0001885801007387 */ /* 0x000fe20000100a00 */
[----:B----4-:R-:W-:Y:S01]  /*48e0*/  IMAD R65, R65, 0x3e, RZ ;  /* 0x0000003e41417824 */ /* 0x010fe200078e02ff */
[----:B------:R-:W-:Y:S01]  /*48f0*/  PRMT R44, RZ, 0x7610, R44 ;  /* 0x00007610ff2c7816 */ /* 0x000fe2000000002c */
[----:B-1----:R-:W1:Y:S01]  /*4900*/  LDCU UR8, c[0x0][0x3d8] ;  /* 0x00007b00ff0877ac */ /* 0x002e620008000800 */
[----:B------:R-:W4:Y:S01]  /*4910*/  LDC R46, c[0x0][0x3c4] ;  /* 0x0000f100ff2e7b82 */ /* 0x000f220000000800 */
[----:B------:R0:W-:Y:S01]  /*4920*/  STL.64 [R1+0x148], R86 ;  /* 0x0001485601007387 */ /* 0x0001e20000100a00 */
[----:B------:R-:W-:-:S03]  /*4930*/  UIMAD UR4, UR15, UR4, URZ ;  /* 0x000000040f0472a4 */ /* 0x000fc6000f8e02ff */
[----:B------:R0:W3:Y:S01]  /*4940*/  @P0 LDG.E.U8 R48, desc[UR38][R86.64] ;  /* 0x0000002656300981 */ /* 0x0000e2000c1e1100 */
[----:B------:R-:W1:Y:S02]  /*4950*/  LDCU UR9, c[0x0][0x3d8] ;  /* 0x00007b00ff0977ac */ /* 0x000e640008000800 */
[----:B------:R-:W1:Y:S01]  /*4960*/  LDC R50, c[0x0][0x3c4] ;  /* 0x0000f100ff327b82 */ /* 0x000e620000000800 */
[-C--:B------:R-:W-:Y:S01]  /*4970*/  IADD3 R172, P2, PT, R63, R134.reuse, RZ ;  /* 0x000000863fac7210 */ /* 0x080fe20007f5e0ff */
[----:B------:R0:W3:Y:S02]  /*4980*/  @P0 LDG.E.U8 R44, desc[UR38][R88.64] ;  /* 0x00000026582c0981 */ /* 0x0000e4000c1e1100 */
[----:B0-----:R-:W-:-:S04]  /*4990*/  IADD3 R86, P1, PT, R61, R134, RZ ;  /* 0x000000863d567210 */ /* 0x001fc80007f3e0ff */
[-C--:B------:R-:W-:Y:S01]  /*49a0*/  LEA.HI.X.SX32 R87, R61, R135.reuse, 0x1, P1 ;  /* 0x000000873d577211 */ /* 0x080fe200008f0eff */
[----:B------:R-:W-:Y:S01]  /*49b0*/  IMAD R61, R34, 0x7, RZ ;  /* 0x00000007223d7824 */ /* 0x000fe200078e02ff */
[-C--:B------:R-:W-:Y:S02]  /*49c0*/  IADD3 R156, P1, PT, R65, R134.reuse, RZ ;  /* 0x00000086419c7210 */ /* 0x080fe40007f3e0ff */
[-C--:B------:R-:W-:Y:S01]  /*49d0*/  LEA.HI.X.SX32 R173, R63, R135.reuse, 0x1, P2 ;  /* 0x000000873fad7211 */ /* 0x080fe200010f0eff */
[----:B------:R-:W-:Y:S01]  /*49e0*/  IMAD R63, R38, 0xf, RZ ;  /* 0x0000000f263f7824 */ /* 0x000fe200078e02ff */
[-C--:B------:R-:W-:Y:S01]  /*49f0*/  LEA.HI.X.SX32 R157, R65, R135.reuse, 0x1, P1 ;  /* 0x00000087419d7211 */ /* 0x080fe200008f0eff */
[----:B------:R0:W3:Y:S01]  /*4a00*/  @P0 LDG.E.U8 R52, desc[UR38][R86.64] ;  /* 0x0000002656340981 */ /* 0x0000e2000c1e1100 */
[CC--:B------:R-:W-:Y:S01]  /*4a10*/  IADD3 R88, P1, PT, R61.reuse, R134.reuse, RZ ;  /* 0x000000863d587210 */ /* 0x0c0fe20007f3e0ff */
[----:B------:R-:W2:Y:S01]  /*4a20*/  LDC R65, c[0x0][0x3c4] ;  /* 0x0000f100ff417b82 */ /* 0x000ea20000000800 */
[----:B------:R-:W-:Y:S01]  /*4a30*/  PRMT R34, RZ, 0x7610, R34 ;  /* 0x00007610ff227816 */ /* 0x000fe20000000022 */
[----:B------:R0:W-:Y:S01]  /*4a40*/  STL.64 [R1+0x108], R86 ;  /* 0x0001085601007387 */ /* 0x0001e20000100a00 */
[----:B------:R-:W-:Y:S01]  /*4a50*/  LEA.HI.X.SX32 R89, R61, R135, 0x1, P1 ;  /* 0x000000873d597211 */ /* 0x000fe200008f0eff */
[----:B------:R-:W-:Y:S01]  /*4a60*/  IMAD R61, R42, 0x17, RZ ;  /* 0x000000172a3d7824 */ /* 0x000fe200078e02ff */
[----:B------:R-:W-:Y:S01]  /*4a70*/  PRMT R38, RZ, 0x7610, R38 ;  /* 0x00007610ff267816 */ /* 0x000fe20000000026 */
[----:B------:R-:W3:Y:S04]  /*4a80*/  @P0 LDG.E.U8 R56, desc[UR38][R172.64] ;  /* 0x00000026ac380981 */ /* 0x000ee8000c1e1100 */
[----:B------:R1:W-:Y:S01]  /*4a90*/  STL.64 [R1+0x240], R88 ;  /* 0x0002405801007387 */ /* 0x0003e20000100a00 */
[----:B0-----:R-:W-:-:S03]  /*4aa0*/  IADD3 R86, P2, PT, R63, R134, RZ ;  /* 0x000000863f567210 */ /* 0x001fc60007f5e0ff */
[----:B------:R1:W3:Y:S01]  /*4ab0*/  @P0 LDG.E.U8 R34, desc[UR38][R88.64] ;  /* 0x0000002658220981 */ /* 0x0002e2000c1e1100 */
[----:B------:R-:W-:Y:S01]  /*4ac0*/  LEA.HI.X.SX32 R87, R63, R135, 0x1, P2 ;  /* 0x000000873f577211 */ /* 0x000fe200010f0eff */
[----:B----4-:R-:W-:Y:S01]  /*4ad0*/  IMAD R63, R46, 0x1f, RZ ;  /* 0x0000001f2e3f7824 */ /* 0x010fe200078e02ff */
[----:B------:R-:W-:Y:S01]  /*4ae0*/  PRMT R42, RZ, 0x7610, R42 ;  /* 0x00007610ff2a7816 */ /* 0x000fe2000000002a */
[----:B------:R-:W4:Y:S01]  /*4af0*/  @P0 LDG.E.U8 R60, desc[UR38][R156.64] ;  /* 0x000000269c3c0981 */ /* 0x000f22000c1e1100 */
[----:B-1----:R-:W-:-:S03]  /*4b00*/  IADD3 R88, P1, PT, R61, R134, RZ ;  /* 0x000000863d587210 */ /* 0x002fc60007f3e0ff */
[----:B------:R0:W-:Y:S01]  /*4b10*/  STL.64 [R1+0x200], R86 ;  /* 0x0002005601007387 */ /* 0x0001e20000100a00 */
[----:B------:R-:W-:-:S03]  /*4b20*/  LEA.HI.X.SX32 R89, R61, R135, 0x1, P1 ;  /* 0x000000873d597211 */ /* 0x000fc600008f0eff */
[----:B------:R0:W4:Y:S01]  /*4b30*/  @P0 LDG.E.U8 R38, desc[UR38][R86.64] ;  /* 0x0000002656260981 */ /* 0x000122000c1e1100 */
[----:B------:R-:W-:Y:S01]  /*4b40*/  IMAD R61, R50, 0x27, RZ ;  /* 0x00000027323d7824 */ /* 0x000fe200078e02ff */
[----:B------:R-:W-:Y:S02]  /*4b50*/  PRMT R46, RZ, 0x7610, R46 ;  /* 0x00007610ff2e7816 */ /* 0x000fe4000000002e */
[----:B------:R1:W-:Y:S04]  /*4b60*/  STL.64 [R1+0x1c0], R88 ;  /* 0x0001c05801007387 */ /* 0x0003e80000100a00 */
[----:B------:R1:W4:Y:S01]  /*4b70*/  @P0 LDG.E.U8 R42, desc[UR38][R88.64] ;  /* 0x00000026582a0981 */ /* 0x000322000c1e1100 */
[----:B0-----:R-:W-:-:S04]  /*4b80*/  IADD3 R86, P2, PT, R63, R134, RZ ;  /* 0x000000863f567210 */ /* 0x001fc80007f5e0ff */
[----:B------:R-:W-:Y:S01]  /*4b90*/  LEA.HI.X.SX32 R87, R63, R135, 0x1, P2 ;  /* 0x000000873f577211 */ /* 0x000fe200010f0eff */
[----:B------:R-:W-:Y:S01]  /*4ba0*/  IMAD R63, R54, 0x2f, RZ ;  /* 0x0000002f363f7824 */ /* 0x000fe200078e02ff */
[----:B-1----:R-:W-:-:S03]  /*4bb0*/  IADD3 R88, P1, PT, R61, R134, RZ ;  /* 0x000000863d587210 */ /* 0x002fc60007f3e0ff */
[----:B------:R0:W-:Y:S01]  /*4bc0*/  STL.64 [R1+0x180], R86 ;  /* 0x0001805601007387 */ /* 0x0001e20000100a00 */
[----:B--2---:R-:W-:Y:S01]  /*4bd0*/  IMAD R65, R65, 0x3f, RZ ;  /* 0x0000003f41417824 */ /* 0x004fe200078e02ff */
[----:B------:R-:W-:Y:S02]  /*4be0*/  LEA.HI.X.SX32 R89, R61, R135, 0x1, P1 ;  /* 0x000000873d597211 */ /* 0x000fe400008f0eff */
[----:B------:R0:W2:Y:S01]  /*4bf0*/  @P0 LDG.E.U8 R46, desc[UR38][R86.64] ;  /* 0x00000026562e0981 */ /* 0x0000a2000c1e1100 */
[----:B------:R-:W-:Y:S01]  /*4c00*/  IMAD R61, R58, 0x37, RZ ;  /* 0x000000373a3d7824 */ /* 0x000fe200078e02ff */
[----:B------:R-:W-:Y:S02]  /*4c10*/  PRMT R50, RZ, 0x7610, R50 ;  /* 0x00007610ff327816 */ /* 0x000fe40000000032 */
[----:B0-----:R-:W-:-:S04]  /*4c20*/  IADD3 R86, P2, PT, R63, R134, RZ ;  /* 0x000000863f567210 */ /* 0x001fc80007f5e0ff */
[----:B------:R-:W2:Y:S01]  /*4c30*/  @P0 LDG.E.U8 R50, desc[UR38][R88.64] ;  /* 0x0000002658320981 */ /* 0x000ea2000c1e1100 */
[-C--:B------:R-:W-:Y:S02]  /*4c40*/  IADD3 R170, P1, PT, R61, R134.reuse, RZ ;  /* 0x000000863daa7210 */ /* 0x080fe40007f3e0ff */
[-C--:B------:R-:W-:Y:S02]  /*4c50*/  LEA.HI.X.SX32 R87, R63, R135.reuse, 0x1, P2 ;  /* 0x000000873f577211 */ /* 0x080fe400010f0eff */
[----:B------:R-:W-:Y:S02]  /*4c60*/  IADD3 R154, P2, PT, R65, R134, RZ ;  /* 0x00000086419a7210 */ /* 0x000fe40007f5e0ff */
[----:B------:R-:W-:Y:S02]  /*4c70*/  PRMT R54, RZ, 0x7610, R54 ;  /* 0x00007610ff367816 */ /* 0x000fe40000000036 */
[----:B------:R-:W-:Y:S02]  /*4c80*/  PRMT R58, RZ, 0x7610, R58 ;  /* 0x00007610ff3a7816 */ /* 0x000fe4000000003a */
[----:B------:R-:W-:-:S02]  /*4c90*/  LEA.HI.X.SX32 R171, R61, R135, 0x1, P1 ;  /* 0x000000873dab7211 */ /* 0x000fc400008f0eff */
[----:B------:R-:W-:Y:S01]  /*4ca0*/  LEA.HI.X.SX32 R155, R65, R135, 0x1, P2 ;  /* 0x00000087419b7211 */ /* 0x000fe200010f0eff */
[----:B------:R-:W2:Y:S04]  /*4cb0*/  @P0 LDG.E.U8 R54, desc[UR38][R86.64] ;  /* 0x0000002656360981 */ /* 0x000ea8000c1e1100 */
[----:B------:R-:W2:Y:S04]  /*4cc0*/  @P0 LDG.E.U8 R58, desc[UR38][R170.64] ;  /* 0x00000026aa3a0981 */ /* 0x000ea8000c1e1100 */
[----:B------:R-:W2:Y:S04]  /*4cd0*/  @P0 LDG.E.U8 R62, desc[UR38][R154.64] ;  /* 0x000000269a3e0981 */ /* 0x000ea8000c1e1100 */
        /* <DEDUP_REMOVED lines=31> */
[----:B------:R-:W-:-:S03]  /*4ed0*/  USHF.R.S32.HI UR6, URZ, 0x1f, UR4 ;  /* 0x0000001fff067899 */ /* 0x000fc60008011404 */
[----:B------:R-:W-:Y:S04]  /*4ee0*/  STL.64 [R1+0x140], R88 ;  /* 0x0001405801007387 */ /* 0x000fe80000100a00 */
[----:B---3--:R0:W-:Y:S02]  /*4ef0*/  STS.U8 [R0+UR13+0x7d80], R45 ;  /* 0x007d802d00007988 */ /* 0x0081e4000800000d */
[----:B0-----:R-:W-:-:S05]  /*4f00*/  LOP3.LUT R0, R93, 0x3f, RZ, 0xc0, !PT ;  /* 0x0000003f5d007812 */ /* 0x001fca00078ec0ff */
[----:B------:R-:W-:Y:S01]  /*4f10*/  IMAD R3, R0, UR34, RZ ;  /* 0x0000002200037c24 */ /* 0x000fe2000f8e02ff */
[----:B------:R-:W-:Y:S04]  /*4f20*/  STL.64 [R1+0x100], R86 ;  /* 0x0001005601007387 */ /* 0x000fe80000100a00 */
[----:B------:R-:W-:Y:S01]  /*4f30*/  IADD3 R178, P1, P2, R3, UR4, R178 ;  /* 0x0000000403b27c10 */ /* 0x000fe2000fa3e0b2 */
[----:B------:R-:W-:Y:S01]  /*4f40*/  STS.U8 [R2+UR13+0x6200], R9 ;  /* 0x0062000902007988 */ /* 0x000fe2000800000d */
[----:B------:R-:W-:-:S03]  /*4f50*/  SHF.R.S32.HI R0, RZ, 0x1f, R3 ;  /* 0x0000001fff007819 */ /* 0x000fc60000011403 */
[----:B------:R-:W-:Y:S01]  /*4f60*/  STS.U8 [R2+UR13+0x6600], R49 ;  /* 0x0066003102007988 */ /* 0x000fe2000800000d */
[----:B------:R-:W-:-:S03]  /*4f70*/  IADD3.X R0, PT, PT, R0, UR6, R179, P1, P2 ;  /* 0x0000000600007c10 */ /* 0x000fc60008fe44b3 */
[----:B------:R-:W-:Y:S01]  /*4f80*/  STS.U8 [R2+UR13+0x6a00], R51 ;  /* 0x006a003302007988 */ /* 0x000fe2000800000d */
[----:B------:R-:W-:-:S04]  /*4f90*/  @!UP1 UIADD3 UR4, UPT, UPT, -UR5, 0x100000, URZ ;  /* 0x0010000005049890 */ /* 0x000fc8000fffe1ff */
[----:B------:R-:W-:Y:S02]  /*4fa0*/  @!UP1 USHF.L.U32 UR5, UR4, 0xb, URZ ;  /* 0x0000000b04059899 */ /* 0x000fe400080006ff */
[----:B------:R-:W-:Y:S01]  /*4fb0*/  @!UP1 USHF.L.U32 UR4, UR4, 0x1, URZ ;  /* 0x0000000104049899 */ /* 0x000fe200080006ff */
[----:B------:R-:W-:Y:S04]  /*4fc0*/  STS.U8 [R2+UR13+0x6e00], R53 ;  /* 0x006e003502007988 */ /* 0x000fe8000800000d */
[----:B------:R-:W-:Y:S04]  /*4fd0*/  STS.U8 [R2+UR13+0x7200], R55 ;  /* 0x0072003702007988 */ /* 0x000fe8000800000d */
[----:B------:R-:W-:Y:S04]  /*4fe0*/  STS.U8 [R2+UR13+0x7600], R57 ;  /* 0x0076003902007988 */ /* 0x000fe8000800000d */
[----:B------:R-:W-:Y:S04]  /*4ff0*/  STS.U8 [R2+UR13+0x7a00], R59 ;  /* 0x007a003b02007988 */ /* 0x000fe8000800000d */
[----:B------:R0:W-:Y:S01]  /*5000*/  STS.U8 [R2+UR13+0x7e00], R81 ;  /* 0x007e005102007988 */ /* 0x0001e2000800000d */
[----:B------:R-:W-:-:S02]  /*5010*/  ISETP.EQ.U32.AND P1, PT, RZ, UR7, P0 ;  /* 0x00000007ff007c0c */ /* 0x000fc40008722070 */
[----:B0-----:R-:W-:-:S04]  /*5020*/  SHF.R.U32.HI R2, RZ, 0x6, R93 ;  /* 0x00000006ff027819 */ /* 0x001fc8000001165d */
[----:B------:R-:W-:Y:S01]  /*5030*/  SGXT.U32 R2, R2, 0x1 ;  /* 0x000000010202781a */ /* 0x000fe20000000000 */
[----:B------:R0:W-:Y:S01]  /*5040*/  STS.U8 [R4+UR13+0x6680], R69 ;  /* 0x0066804504007988 */ /* 0x0001e2000800000d */
[C---:B------:R-:W-:Y:S01]  /*5050*/  LEA.HI R3, R93.reuse, 0x1e, RZ, 0x1a ;  /* 0x0000001e5d037811 */ /* 0x040fe200078fd0ff */
[----:B------:R-:W-:Y:S02]  /*5060*/  VOTEU.ALL UP2, P4 ;  /* 0x0000000000ff7886 */ /* 0x000fe40002040000 */
[----:B------:R-:W-:Y:S04]  /*5070*/  STS.U8 [R4+UR13+0x6280], R67 ;  /* 0x0062804304007988 */ /* 0x000fe8000800000d */
[----:B------:R1:W-:Y:S01]  /*5080*/  STS.U8 [R4+UR13+0x6a80], R71 ;  /* 0x006a804704007988 */ /* 0x0003e2000800000d */
[----:B0-----:R-:W-:Y:S01]  /*5090*/  IMAD R69, R2, UR8, RZ ;  /* 0x0000000802457c24 */ /* 0x001fe2000f8e02ff */
[----:B------:R-:W-:-:S02]  /*50a0*/  LEA.HI R2, R93, 0xe, RZ, 0x1a ;  /* 0x0000000e5d027811 */ /* 0x000fc400078fd0ff */
[----:B------:R0:W-:Y:S04]  /*50b0*/  STS.U8 [R4+UR13+0x6e80], R73 ;  /* 0x006e804904007988 */ /* 0x0001e8000800000d */
[----:B------:R0:W-:Y:S04]  /*50c0*/  STS.U8 [R4+UR13+0x7280], R75 ;  /* 0x0072804b04007988 */ /* 0x0001e8000800000d */
[----:B------:R0:W-:Y:S04]  /*50d0*/  STS.U8 [R4+UR13+0x7680], R77 ;  /* 0x0076804d04007988 */ /* 0x0001e8000800000d */
[----:B------:R0:W-:Y:S04]  /*50e0*/  STS.U8 [R4+UR13+0x7a80], R79 ;  /* 0x007a804f04007988 */ /* 0x0001e8000800000d */
[----:B------:R0:W-:Y:S01]  /*50f0*/  STS.U8 [R4+UR13+0x7e80], R83 ;  /* 0x007e805304007988 */ /* 0x0001e2000800000d */
[----:B------:R-:W-:-:S03]  /*5100*/  IADD3 R152, P2, PT, R69, R178, RZ ;  /* 0x000000b245987210 */ /* 0x000fc60007f5e0ff */
[----:B------:R0:W-:Y:S01]  /*5110*/  STS.U8 [R5+UR13+0x6300], R32 ;  /* 0x0063002005007988 */ /* 0x0001e2000800000d */
[----:B------:R-:W-:-:S03]  /*5120*/  IMAD R3, R3, UR10, RZ ;  /* 0x0000000a03037c24 */ /* 0x000fc6000f8e02ff */
[----:B------:R0:W-:Y:S04]  /*5130*/  STS.U8 [R5+UR13+0x6700], R36 ;  /* 0x0067002405007988 */ /* 0x0001e8000800000d */
[----:B------:R0:W-:Y:S04]  /*5140*/  STS.U8 [R5+UR13+0x6b00], R40 ;  /* 0x006b002805007988 */ /* 0x0001e8000800000d */
[----:B------:R0:W-:Y:S04]  /*5150*/  STS.U8 [R5+UR13+0x6f00], R44 ;  /* 0x006f002c05007988 */ /* 0x0001e8000800000d */
[----:B------:R0:W-:Y:S04]  /*5160*/  STS.U8 [R5+UR13+0x7300], R48 ;  /* 0x0073003005007988 */ /* 0x0001e8000800000d */
[----:B------:R0:W-:Y:S04]  /*5170*/  STS.U8 [R5+UR13+0x7700], R52 ;  /* 0x0077003405007988 */ /* 0x0001e8000800000d */
[----:B------:R0:W-:Y:S04]  /*5180*/  STS.U8 [R5+UR13+0x7b00], R56 ;  /* 0x007b003805007988 */ /* 0x0001e8000800000d */
[----:B----4-:R0:W-:Y:S01]  /*5190*/  STS.U8 [R5+UR13+0x7f00], R60 ;  /* 0x007f003c05007988 */ /* 0x0101e2000800000d */
[----:B-1----:R-:W-:-:S03]  /*51a0*/  IMAD R71, R2, UR9, RZ ;  /* 0x0000000902477c24 */ /* 0x002fc6000f8e02ff */
[----:B------:R0:W-:Y:S01]  /*51b0*/  STS.U8 [R7+UR13+0x6380], R34 ;  /* 0x0063802207007988 */ /* 0x0001e2000800000d */
[----:B------:R-:W-:-:S03]  /*51c0*/  UIADD3 UR6, UPT, UPT, UR13, 0x8000, URZ ;  /* 0x000080000d067890 */ /* 0x000fc6000fffe0ff */
[----:B------:R0:W-:Y:S01]  /*51d0*/  STS.U8 [R7+UR13+0x6780], R38 ;  /* 0x0067802607007988 */ /* 0x0001e2000800000d */
[----:B------:R-:W-:-:S03]  /*51e0*/  UIADD3 UR10, UPT, UPT, UR12, 0x80, URZ ;  /* 0x000000800c0a7890 */ /* 0x000fc6000fffe0ff */
[----:B------:R0:W-:Y:S04]  /*51f0*/  STS.U8 [R7+UR13+0x6b80], R42 ;  /* 0x006b802a07007988 */ /* 0x0001e8000800000d */
[----:B--2---:R0:W-:Y:S04]  /*5200*/  STS.U8 [R7+UR13+0x6f80], R46 ;  /* 0x006f802e07007988 */ /* 0x0041e8000800000d */
[----:B------:R0:W-:Y:S04]  /*5210*/  STS.U8 [R7+UR13+0x7380], R50 ;  /* 0x0073803207007988 */ /* 0x0001e8000800000d */
[----:B------:R0:W-:Y:S04]  /*5220*/  STS.U8 [R7+UR13+0x7780], R54 ;  /* 0x0077803607007988 */ /* 0x0001e8000800000d */
[----:B------:R0:W-:Y:S04]  /*5230*/  STS.U8 [R7+UR13+0x7b80], R58 ;  /* 0x007b803a07007988 */ /* 0x0001e8000800000d */
[----:B------:R0:W-:Y:S01]  /*5240*/  STS.U8 [R7+UR13+0x7f80], R62 ;  /* 0x007f803e07007988 */ /* 0x0001e2000800000d */
[----:B------:R1:W-:Y:S06]  /*5250*/  MEMBAR.ALL.CTA ;  /* 0x0000000000007992 */ /* 0x0003ec0000008000 */
[----:B-1----:R-:W-:Y:S04]  /*5260*/  FENCE.VIEW.ASYNC.S ;  /* 0x00000000000073c6 */ /* 0x002fe80000000000 */
[----:B------:R-:W1:Y:S02]  /*5270*/  FENCE.VIEW.ASYNC.S ;  /* 0x00000000000073c6 */ /* 0x000e640000000000 */
[----:B-1----:R0:W1:Y:S01]  /*5280*/  @!UP2 SYNCS.EXCH.64 URZ, [UR13+0x8000], UR4 ;  /* 0x008000040dffa5b2 */ /* 0x0020620008000100 */
[----:B------:R-:W-:-:S02]  /*5290*/  PRMT R129, RZ, 0x7610, R129 ;  /* 0x00007610ff817816 */ /* 0x000fc40000000081 */
[----:B------:R-:W-:Y:S01]  /*52a0*/  LEA.HI.X.SX32 R153, R69, R0, 0x1, P2 ;  /* 0x0000000045997211 */ /* 0x000fe200010f0eff */
[----:B-1----:R-:W-:Y:S06]  /*52b0*/  BAR.SYNC.DEFER_BLOCKING 0x0 ;  /* 0x0000000000007b1d */ /* 0x002fec0000010000 */
[----:B0-----:R-:W-:Y:S05]  /*52c0*/  @!P1 BRA `(.L_x_6) ;  /* 0x0000000000849947 */ /* 0x001fea0003800000 */
[----:B------:R-:W-:Y:S02]  /*52d0*/  UIADD3 UR4, UPT, UPT, UR13, 0x6000, URZ ;  /* 0x000060000d047890 */ /* 0x000fe4000fffe0ff */
[----:B------:R-:W-:Y:S02]  /*52e0*/  USHF.R.U32.HI UR8, URZ, 0x4, UR13 ;  /* 0x00000004ff087899 */ /* 0x000fe4000801160d */
[----:B------:R-:W-:Y:S02]  /*52f0*/  USHF.R.U32.HI UR4, URZ, 0x4, UR4 ;  /* 0x00000004ff047899 */ /* 0x000fe40008011604 */
[----:B------:R-:W-:Y:S02]  /*5300*/  USGXT.U32 UR8, UR8, 0xe ;  /* 0x0000000e0808789a */ /* 0x000fe40008000000 */
[----:B------:R-:W-:Y:S02]  /*5310*/  USGXT.U32 UR16, UR4, 0xe ;  /* 0x0000000e0410789a */ /* 0x000fe40008000000 */
[----:B------:R-:W-:-:S02]  /*5320*/  UIADD3 UR26, UP2, UPT, UR8, 0x100, URZ ;  /* 0x00000100081a7890 */ /* 0x000fc4000ff5e0ff */
[----:B------:R-:W-:Y:S01]  /*5330*/  UIADD3 UR28, UP3, UPT, UR16, 0x2, URZ ;  /* 0x00000002101c7890 */ /* 0x000fe2000ff7e0ff */
[----:B------:R-:W-:Y:S01]  /*5340*/  UMOV UR4, URZ ;  /* 0x000000ff00047c82 */ /* 0x000fe20008000000 */
[----:B------:R-:W-:Y:S01]  /*5350*/  UMOV UR30, 0x0 ;  /* 0x00000000001e7882 */ /* 0x000fe20000000000 */
[----:B------:R-:W-:Y:S02]  /*5360*/  UIADD3.X UR27, UPT, UPT, UR4, 0x40004040, URZ, UP2, !UPT ;  /* 0x40004040041b7890 */ /* 0x000fe400097fe4ff */
[----:B------:R-:W-:Y:S02]  /*5370*/  UIADD3.X UR29, UPT, UPT, UR4, 0x40004040, URZ, UP3, !UPT ;  /* 0x40004040041d7890 */ /* 0x000fe40009ffe4ff */
[----:B------:R-:W-:Y:S02]  /*5380*/  UIADD3.64 UR18, UPT, UPT, UR26, 0x100, URZ ;  /* 0x000001001a127897 */ /* 0x000fe4000fffe0ff */
[----:B------:R-:W-:Y:S02]  /*5390*/  UIADD3.64 UR20, UPT, UPT, UR28, 0x2, URZ ;  /* 0x000000021c147897 */ /* 0x000fe4000fffe0ff */
[----:B------:R-:W-:-:S02]  /*53a0*/  UIADD3.64 UR22, UPT, UPT, UR26, 0x200, URZ ;  /* 0x000002001a167897 */ /* 0x000fc4000fffe0ff */
[----:B------:R-:W-:Y:S01]  /*53b0*/  UIADD3.64 UR24, UPT, UPT, UR28, 0x4, URZ ;  /* 0x000000041c187897 */ /* 0x000fe2000fffe0ff */
[----:B------:R-:W-:Y:S01]  /*53c0*/  UMOV UR31, 0x8108010 ;  /* 0x08108010001f7882 */ /* 0x000fe20000000000 */
[----:B------:R-:W-:Y:S01]  /*53d0*/  UMOV UR9, 0x40004040 ;  /* 0x4000404000097882 */ /* 0x000fe20000000000 */
[----:B------:R-:W-:Y:S01]  /*53e0*/  UMOV UR17, 0x40004040 ;  /* 0x4000404000117882 */ /* 0x000fe20000000000 */
[----:B------:R-:W-:Y:S01]  /*53f0*/  UMOV UR36, 0x0 ;  /* 0x0000000000247882 */ /* 0x000fe20000000000 */
[----:B------:R-:W-:Y:S01]  /*5400*/  UMOV UR37, 0x8108010 ;  /* 0x0810801000257882 */ /* 0x000fe20000000000 */
[----:B------:R-:W-:Y:S01]  /*5410*/  UMOV UR42, 0x0 ;  /* 0x00000000002a7882 */ /* 0x000fe20000000000 */
[----:B------:R-:W-:Y:S01]  /*5420*/  UMOV UR43, 0x8108010 ;  /* 0x08108010002b7882 */ /* 0x000fe20000000000 */
[----:B------:R-:W-:Y:S01]  /*5430*/  UMOV UR4, UR6 ;  /* 0x0000000600047c82 */ /* 0x000fe20008000000 */
[----:B------:R-:W-:Y:S01]  /*5440*/  UMOV UR5, URZ ;  /* 0x000000ff00057c82 */ /* 0x000fe20008000000 */
[----:B------:R0:W-:Y:S01]  /*5450*/  UTCQMMA gdesc[UR8], gdesc[UR16], tmem[UR10], tmem[UR30], idesc[UR31], !UPT ;  /* 0x00ff1e10080075ea */ /* 0x0001e2000f80030a */
[----:B------:R-:W-:Y:S01]  /*5460*/  UMOV UR44, 0x0 ;  /* 0x00000000002c7882 */ /* 0x000fe20000000000 */
[----:B------:R-:W-:Y:S01]  /*5470*/  UMOV UR45, 0x8108010 ;  /* 0x08108010002d7882 */ /* 0x000fe20000000000 */
[----:B------:R0:W-:Y:S01]  /*5480*/  UTCQMMA gdesc[UR26], gdesc[UR28], tmem[UR10], tmem[UR36], idesc[UR37], UPT ;  /* 0x00ff241c1a0075ea */ /* 0x0001e2000b80030a */
[----:B------:R-:W-:Y:S01]  /*5490*/  UMOV UR4, UR4 ;  /* 0x0000000400047c82 */ /* 0x000fe20008000000 */
[----:B------:R0:W-:Y:S01]  /*54a0*/  UTCQMMA gdesc[UR18], gdesc[UR20], tmem[UR10], tmem[UR42], idesc[UR43], UPT ;  /* 0x00ff2a14120075ea */ /* 0x0001e2000b80030a */
[----:B------:R0:W-:Y:S01]  /*54b0*/  UTCQMMA gdesc[UR22], gdesc[UR24], tmem[UR10], tmem[UR44], idesc[UR45], UPT ;  /* 0x00ff2c18160075ea */ /* 0x0001e2000b80030a */
[----:B------:R0:W-:Y:S01]  /*54c0*/  UTCBAR [UR4], URZ ;  /* 0x000000ff040073e9 */ /* 0x0001e200080000ff */
[----:B------:R-:W-:Y:S01]  /*54d0*/  NOP ;  /* 0x0000000000007918 */ /* 0x000fe20000000000 */
.L_x_6:
[----:B------:R-:W-:Y:S05]  /*54e0*/  @!P0 BRA `(.L_x_7) ;  /* 0x0000000000088947 */ /* 0x000fea0003800000 */
[----:B------:R-:W1:Y:S02]  /*54f0*/  SYNCS.PHASECHK.TRANS64.TRYWAIT P2, [UR13+0x8000], RZ ;  /* 0x008000ffff0075a7 */ /* 0x000e64000804110d */
[----:B-1----:R-:W-:Y:S05]  /*5500*/  @!P2 BRA `(.L_x_8) ;  /* 0x000001080088a947 */ /* 0x002fea0003800000 */
.L_x_7:
[----:B------:R-:W1:Y:S01]  /*5510*/  S2R R237, SR_TID.X ;  /* 0x0000000000ed7919 */ /* 0x000e620000002100 */
[----:B------:R-:W-:Y:S01]  /*5520*/  BAR.SYNC.DEFER_BLOCKING 0x0 ;  /* 0x0000000000007b1d */ /* 0x000fe20000010000 */
[----:B------:R-:W-:-:S07]  /*5530*/  PRMT R227, RZ, 0x7610, R227 ;  /* 0x00007610ffe37816 */ /* 0x000fce00000000e3 */
[----:B------:R-:W2:Y:S01]  /*5540*/  LDC R68, c[0x0][0x3d8] ;  /* 0x0000f600ff447b82 */ /* 0x000ea20000000800 */
[----:B0-----:R-:W0:Y:S01]  /*5550*/  LDCU UR4, c[0x0][0x3d8] ;  /* 0x00007b00ff0477ac */ /* 0x001e220008000800 */
[----:B------:R-:W3:Y:S01]  /*5560*/  LDTM.x64 R4, tmem[UR11+0x80] ;  /* 0x0000800b000479ee */ /* 0x000ee20008340000 */
[----:B------:R-:W-:Y:S01]  /*5570*/  IADD3 R72, P3, PT, R3, R178, RZ ;  /* 0x000000b203487210 */ /* 0x000fe20007f7e0ff */
[----:B------:R-:W4:Y:S01]  /*5580*/  LDCU UR5, c[0x0][0x3d8] ;  /* 0x00007b00ff0577ac */ /* 0x000f220008000800 */
[----:B------:R-:W-:-:S03]  /*5590*/  PRMT R224, RZ, 0x7610, R224 ;  /* 0x00007610ffe07816 */ /* 0x000fc600000000e0 */
[----:B------:R-:W5:Y:S01]  /*55a0*/  LDC R70, c[0x0][0x3d8] ;  /* 0x0000f600ff467b82 */ /* 0x000f620000000800 */
[----:B------:R-:W0:Y:S01]  /*55b0*/  LDCU UR8, c[0x0][0x3d8] ;  /* 0x00007b00ff0877ac */ /* 0x000e220008000800 */
[----:B------:R-:W-:-:S06]  /*55c0*/  PRMT R225, RZ, 0x7610, R225 ;  /* 0x00007610ffe17816 */ /* 0x000fcc00000000e1 */
[----:B------:R-:W0:Y:S01]  /*55d0*/  LDC R74, c[0x0][0x3d8] ;  /* 0x0000f600ff4a7b82 */ /* 0x000e220000000800 */
[C---:B-1----:R-:W-:Y:S02]  /*55e0*/  LOP3.LUT P2, RZ, R237.reuse, 0x7f, RZ, 0xc0, !PT ;  /* 0x0000007fedff7812 */ /* 0x042fe4000784c0ff */
[----:B------:R-:W-:-:S05]  /*55f0*/  LEA.HI R2, R237, 0x2e, RZ, 0x1a ;  /* 0x0000002eed027811 */ /* 0x000fca00078fd0ff */
[----:B------:R-:W1:Y:S06]  /*5600*/  LDC R76, c[0x0][0x3d8] ;  /* 0x0000f600ff4c7b82 */ /* 0x000e6c0000000800 */
[----:B------:R-:W0:Y:S01]  /*5610*/  @!P2 SYNCS.CCTL.IV [UR13+0x8000] ;  /* 0x00800000ff00a9b1 */ /* 0x000e22000800000d */
[----:B------:R-:W-:Y:S01]  /*5620*/  IADD3 R140, P2, PT, R71, R178, RZ ;  /* 0x000000b2478c7210 */ /* 0x000fe20007f5e0ff */
[----:B------:R-:W-:Y:S01]  /*5630*/  NOP ;  /* 0x0000000000007918 */ /* 0x000fe20000000000 */
[-C--:B------:R-:W-:Y:S01]  /*5640*/  LEA.HI.X.SX32 R73, R3, R0.reuse, 0x1, P3 ;  /* 0x0000000003497211 */ /* 0x080fe200018f0eff */
[----:B--2---:R-:W-:Y:S01]  /*5650*/  IMAD R69, R68, 0x2, R69 ;  /* 0x0000000244457824 */ /* 0x004fe200078e0245 */
[----:B------:R-:W-:Y:S01]  /*5660*/  LEA.HI.X.SX32 R141, R71, R0, 0x1, P2 ;  /* 0x00000000478d7211 */ /* 0x000fe200010f0eff */
[----:B------:R-:W-:Y:S01]  /*5670*/  IMAD R71, R2, UR32, RZ ;  /* 0x0000002002477c24 */ /* 0x000fe2000f8e02ff */
[C---:B------:R-:W-:Y:S01]  /*5680*/  LEA.HI R2, R237.reuse, 0x3e, RZ, 0x1a ;  /* 0x0000003eed027811 */ /* 0x040fe200078fd0ff */
[----:B------:R-:W2:Y:S01]  /*5690*/  @P0 LDG.E.U8 R225, desc[UR38][R72.64] ;  /* 0x0000002648e10981 */ /* 0x000ea2000c1e1100 */
[----:B------:R-:W-:Y:S01]  /*56a0*/  LEA.HI R3, R237, 0x4e, RZ, 0x1a ;  /* 0x0000004eed037811 */ /* 0x000fe200078fd0ff */
[----:B------:R-:W0:Y:S02]  /*56b0*/  LDC R68, c[0x0][0x3d8] ;  /* 0x0000f600ff447b82 */ /* 0x000e240000000800 */
[----:B------:R0:W-:Y:S04]  /*56c0*/  STL.64 [R1+0xd8], R140 ;  /* 0x0000d88c01007387 */ /* 0x0001e80000100a00 */
[----:B------:R0:W2:Y:S01]  /*56d0*/  @P0 LDG.E.U8 R227, desc[UR38][R140.64] ;  /* 0x000000268ce30981 */ /* 0x0000a2000c1e1100 */
[----:B------:R-:W-:-:S02]  /*56e0*/  PRMT R223, RZ, 0x7610, R223 ;  /* 0x00007610ffdf7816 */ /* 0x000fc400000000df */
[----:B------:R-:W-:Y:S02]  /*56f0*/  PRMT R131, RZ, 0x7610, R131 ;  /* 0x00007610ff837816 */ /* 0x000fe40000000083 */
[----:B------:R-:W-:Y:S02]  /*5700*/  PRMT R123, RZ, 0x7610, R123 ;  /* 0x00007610ff7b7816 */ /* 0x000fe4000000007b */
[----:B------:R-:W-:Y:S02]  /*5710*/  PRMT R122, RZ, 0x7610, R122 ;  /* 0x00007610ff7a7816 */ /* 0x000fe4000000007a */
[----:B------:R-:W-:Y:S02]  /*5720*/  PRMT R120, RZ, 0x7610, R120 ;  /* 0x00007610ff787816 */ /* 0x000fe40000000078 */
[----:B------:R-:W-:Y:S02]  /*5730*/  PRMT R121, RZ, 0x7610, R121 ;  /* 0x00007610ff797816 */ /* 0x000fe40000000079 */
        /* <DEDUP_REMOVED lines=18> */
[----:B------:R-:W-:Y:S01]  /*5860*/  PRMT R103, RZ, 0x7610, R103 ;  /* 0x00007610ff677816 */ /* 0x000fe20000000067 */
[----:B------:R-:W-:Y:S01]  /*5870*/  UISETP.GT.AND UP2, UPT, UR14, -0x1, UPT ;  /* 0xffffffff0e00788c */ /* 0x000fe2000bf44270 */
[C---:B0-----:R-:W-:Y:S01]  /*5880*/  IADD3 R140, P2, PT, R71.reuse, R178, RZ ;  /* 0x000000b2478c7210 */ /* 0x041fe20007f5e0ff */
[----:B------:R-:W2:Y:S03]  /*5890*/  @P0 LDG.E.U8 R129, desc[UR38][R152.64] ;  /* 0x0000002698810981 */ /* 0x000ea6000c1e1100 */
[----:B------:R-:W-:Y:S01]  /*58a0*/  LEA.HI.X.SX32 R141, R71, R0, 0x1, P2 ;  /* 0x00000000478d7211 */ /* 0x000fe200010f0eff */
[----:B------:R-:W-:Y:S01]  /*58b0*/  IMAD R71, R2, UR33, RZ ;  /* 0x0000002102477c24 */ /* 0x000fe2000f8e02ff */
[----:B------:R0:W-:Y:S01]  /*58c0*/  STL.64 [R1+0x98], R72 ;  /* 0x0000984801007387 */ /* 0x0001e20000100a00 */
[----:B------:R-:W-:-:S03]  /*58d0*/  LEA.HI R2, R237, 0x5e, RZ, 0x1a ;  /* 0x0000005eed027811 */ /* 0x000fc600078fd0ff */
[----:B------:R1:W-:Y:S04]  /*58e0*/  STL.64 [R1+0x58], R140 ;  /* 0x0000588c01007387 */ /* 0x0003e80000100a00 */
[----:B------:R1:W2:Y:S01]  /*58f0*/  @P0 LDG.E.U8 R224, desc[UR38][R140.64] ;  /* 0x000000268ce00981 */ /* 0x0002a2000c1e1100 */
[----:B0-----:R-:W-:Y:S01]  /*5900*/  IMAD R73, R3, UR4, RZ ;  /* 0x0000000403497c24 */ /* 0x001fe2000f8e02ff */
[----:B------:R-:W-:Y:S01]  /*5910*/  LEA.HI R3, R237, 0x6e, RZ, 0x1a ;  /* 0x0000006eed037811 */ /* 0x000fe200078fd0ff */
[----:B------:R-:W0:Y:S01]  /*5920*/  LDC R72, c[0x0][0x3d8] ;  /* 0x0000f600ff487b82 */ /* 0x000e220000000800 */
[----:B------:R-:W3:Y:S01]  /*5930*/  LDCU UR4, c[0x0][0x3a8] ;  /* 0x00007500ff0477ac */ /* 0x000ee20008000800 */
[----:B-1----:R-:W-:-:S04]  /*5940*/  IADD3 R140, P2, PT, R71, R178, RZ ;  /* 0x000000b2478c7210 */ /* 0x002fc80007f5e0ff */
[----:B------:R-:W-:Y:S01]  /*5950*/  LEA.HI.X.SX32 R141, R71, R0, 0x1, P2 ;  /* 0x00000000478d7211 */ /* 0x000fe200010f0eff */
[----:B----4-:R-:W-:Y:S01]  /*5960*/  IMAD R71, R2, UR5, RZ ;  /* 0x0000000502477c24 */ /* 0x010fe2000f8e02ff */
[----:B------:R-:W-:Y:S01]  /*5970*/  IADD3 R242, P3, PT, R73, R178, RZ ;  /* 0x000000b249f27210 */ /* 0x000fe20007f7e0ff */
[----:B------:R-:W1:Y:S01]  /*5980*/  LDC R2, c[0x0][0x3d8] ;  /* 0x0000f600ff027b82 */ /* 0x000e620000000800 */
[----:B------:R-:W-:Y:S01]  /*5990*/  IMAD R3, R3, UR8, RZ ;  /* 0x0000000803037c24 */ /* 0x000fe2000f8e02ff */
[----:B------:R4:W-:Y:S01]  /*59a0*/  STL.64 [R1+0x18], R140 ;  /* 0x0000188c01007387 */ /* 0x0009e20000100a00 */
[----:B------:R-:W-:Y:S01]  /*59b0*/  LEA.HI.X.SX32 R243, R73, R0, 0x1, P3 ;  /* 0x0000000049f37211 */ /* 0x000fe200018f0eff */
[----:B------:R-:W0:Y:S01]  /*59c0*/  LDCU UR5, c[0x0][0x3d8] ;  /* 0x00007b00ff0577ac */ /* 0x000e220008000800 */
[-C--:B------:R-:W-:Y:S01]  /*59d0*/  IADD3 R210, P2, PT, R71, R178.reuse, RZ ;  /* 0x000000b247d27210 */ /* 0x080fe20007f5e0ff */
[----:B------:R4:W2:Y:S01]  /*59e0*/  @P0 LDG.E.U8 R223, desc[UR38][R140.64] ;  /* 0x000000268cdf0981 */ /* 0x0008a2000c1e1100 */
[----:B------:R-:W-:-:S02]  /*59f0*/  IADD3 R194, P3, PT, R3, R178, RZ ;  /* 0x000000b203c27210 */ /* 0x000fc40007f7e0ff */
[-C--:B------:R-:W-:Y:S02]  /*5a00*/  LEA.HI.X.SX32 R211, R71, R0.reuse, 0x1, P2 ;  /* 0x0000000047d37211 */ /* 0x080fe400010f0eff */
[----:B------:R-:W-:Y:S01]  /*5a10*/  LEA.HI.X.SX32 R195, R3, R0, 0x1, P3 ;  /* 0x0000000003c37211 */ /* 0x000fe200018f0eff */
[----:B-----5:R-:W-:Y:S01]  /*5a20*/  IMAD R3, R70, 0x2, R69 ;  /* 0x0000000246037824 */ /* 0x020fe200078e0245 */
[C---:B------:R-:W-:Y:S01]  /*5a30*/  IADD3 R150, P2, PT, R69.reuse, R178, RZ ;  /* 0x000000b245967210 */ /* 0x040fe20007f5e0ff */
[----:B------:R-:W5:Y:S03]  /*5a40*/  LDC R70, c[0x0][0x3d8] ;  /* 0x0000f600ff467b82 */ /* 0x000f660000000800 */
[----:B------:R-:W-:Y:S02]  /*5a50*/  LEA.HI.X.SX32 R151, R69, R0, 0x1, P2 ;  /* 0x0000000045977211 */ /* 0x000fe400010f0eff */
[----:B------:R-:W-:-:S04]  /*5a60*/  IADD3 R148, P2, PT, R3, R178, RZ ;  /* 0x000000b203947210 */ /* 0x000fc80007f5e0ff */
[----:B------:R-:W-:Y:S01]  /*5a70*/  LEA.HI.X.SX32 R149, R3, R0, 0x1, P2 ;  /* 0x0000000003957211 */ /* 0x000fe200010f0eff */
[----:B-1----:R-:W-:Y:S02]  /*5a80*/  IMAD R3, R2, 0x2, R3 ;  /* 0x0000000202037824 */ /* 0x002fe400078e0203 */
[----:B------:R-:W1:Y:S02]  /*5a90*/  LDC R2, c[0x0][0x3d8] ;  /* 0x0000f600ff027b82 */ /* 0x000e640000000800 */
[----:B------:R-:W-:Y:S01]  /*5aa0*/  IMAD R69, R68, 0x2, R3 ;  /* 0x0000000244457824 */ /* 0x000fe200078e0203 */
[----:B------:R-:W-:-:S05]  /*5ab0*/  IADD3 R146, P2, PT, R3, R178, RZ ;  /* 0x000000b203927210 */ /* 0x000fca0007f5e0ff */
[----:B------:R-:W1:Y:S01]  /*5ac0*/  LDC R68, c[0x0][0x3d8] ;  /* 0x0000f600ff447b82 */ /* 0x000e620000000800 */
[----:B------:R-:W-:Y:S01]  /*5ad0*/  LEA.HI.X.SX32 R147, R3, R0, 0x1, P2 ;  /* 0x0000000003937211 */ /* 0x000fe200010f0eff */
[----:B0-----:R-:W-:Y:S01]  /*5ae0*/  IMAD R3, R72, 0x2, R69 ;  /* 0x0000000248037824 */ /* 0x001fe200078e0245 */
[----:B------:R-:W-:-:S03]  /*5af0*/  IADD3 R144, P2, PT, R69, R178, RZ ;  /* 0x000000b245907210 */ /* 0x000fc60007f5e0ff */
[----:B------:R-:W-:Y:S01]  /*5b00*/  IMAD R71, R74, 0x2, R3 ;  /* 0x000000024a477824 */ /* 0x000fe200078e0203 */
[----:B------:R-:W-:Y:S02]  /*5b10*/  IADD3 R142, P3, PT, R3, R178, RZ ;  /* 0x000000b2038e7210 */ /* 0x000fe40007f7e0ff */
[-C--:B------:R-:W-:Y:S01]  /*5b20*/  LEA.HI.X.SX32 R145, R69, R0.reuse, 0x1, P2 ;  /* 0x0000000045917211 */ /* 0x080fe200010f0eff */
[----:B------:R-:W-:Y:S01]  /*5b30*/  IMAD R73, R76, 0x4, R71 ;  /* 0x000000044c497824 */ /* 0x000fe200078e0247 */
[----:B------:R-:W-:Y:S01]  /*5b40*/  LEA.HI.X.SX32 R143, R3, R0, 0x1, P3 ;  /* 0x00000000038f7211 */ /* 0x000fe200018f0eff */
[----:B------:R-:W0:Y:S01]  /*5b50*/  LDC R69, c[0x0][0x3d8] ;  /* 0x0000f600ff457b82 */ /* 0x000e220000000800 */
[----:B----4-:R-:W-:-:S04]  /*5b60*/  IADD3 R140, P2, PT, R71, R178, RZ ;  /* 0x000000b2478c7210 */ /* 0x010fc80007f5e0ff */
[----:B------:R-:W-:-:S03]  /*5b70*/  LEA.HI.X.SX32 R141, R71, R0, 0x1, P2 ;  /* 0x00000000478d7211 */ /* 0x000fc600010f0eff */
[----:B------:R-:W4:Y:S01]  /*5b80*/  LDC R3, c[0x0][0x3d8] ;  /* 0x0000f600ff037b82 */ /* 0x000f220000000800 */
[----:B------:R-:W-:Y:S01]  /*5b90*/  IADD3 R182, P2, PT, R73, R178, RZ ;  /* 0x000000b249b67210 */ /* 0x000fe20007f5e0ff */
[----:B-----5:R-:W-:-:S03]  /*5ba0*/  IMAD R71, R70, 0x2, R73 ;  /* 0x0000000246477824 */ /* 0x020fc600078e0249 */
[----:B------:R-:W-:Y:S01]  /*5bb0*/  LEA.HI.X.SX32 R183, R73, R0, 0x1, P2 ;  /* 0x0000000049b77211 */ /* 0x000fe200010f0eff */
[----:B-1----:R-:W-:Y:S01]  /*5bc0*/  IMAD R68, R68, 0x2, R71 ;  /* 0x0000000244447824 */ /* 0x002fe200078e0247 */
[C---:B------:R-:W-:Y:S01]  /*5bd0*/  IADD3 R180, P2, PT, R71.reuse, R178, RZ ;  /* 0x000000b247b47210 */ /* 0x040fe20007f5e0ff */
[----:B------:R-:W1:Y:S02]  /*5be0*/  LDC R70, c[0x0][0x3d8] ;  /* 0x0000f600ff467b82 */ /* 0x000e640000000800 */
[----:B------:R5:W2:Y:S01]  /*5bf0*/  @P0 LDG.E.U8 R123, desc[UR38][R182.64] ;  /* 0x00000026b67b0981 */ /* 0x000aa2000c1e1100 */
[----:B------:R-:W-:Y:S02]  /*5c00*/  LEA.HI.X.SX32 R181, R71, R0, 0x1, P2 ;  /* 0x0000000047b57211 */ /* 0x000fe400010f0eff */
[----:B------:R-:W-:Y:S01]  /*5c10*/  IADD3 R72, P2, PT, R68, R178, RZ ;  /* 0x000000b244487210 */ /* 0x000fe20007f5e0ff */
[----:B------:R-:W-:Y:S02]  /*5c20*/  IMAD R2, R2, 0x2, R68 ;  /* 0x0000000202027824 */ /* 0x000fe400078e0244 */
[----:B------:R-:W3:Y:S01]  /*5c30*/  LDC R71, c[0x0][0x3d8] ;  /* 0x0000f600ff477b82 */ /* 0x000ee20000000800 */
[----:B------:R-:W-:Y:S01]  /*5c40*/  LEA.HI.X.SX32 R73, R68, R0, 0x1, P2 ;  /* 0x0000000044497211 */ /* 0x000fe200010f0eff */
[----:B------:R5:W-:Y:S01]  /*5c50*/  STL.64 [R1+0xd0], R182 ;  /* 0x0000d0b601007387 */ /* 0x000be20000100a00 */
[----:B------:R-:W-:-:S03]  /*5c60*/  IADD3 R184, P2, PT, R2, R178, RZ ;  /* 0x000000b202b87210 */ /* 0x000fc60007f5e0ff */
[----:B------:R5:W2:Y:S02]  /*5c70*/  @P0 LDG.E.U8 R122, desc[UR38][R180.64] ;  /* 0x00000026b47a0981 */ /* 0x000aa4000c1e1100 */
[----:B------:R-:W3:Y:S01]  /*5c80*/  LDC R68, c[0x0][0x3d8] ;  /* 0x0000f600ff447b82 */ /* 0x000ee20000000800 */
[----:B----4-:R-:W-:Y:S01]  /*5c90*/  IMAD R3, R3, 0x2, R2 ;  /* 0x0000000203037824 */ /* 0x010fe200078e0202 */
[----:B------:R4:W-:Y:S01]  /*5ca0*/  STL.64 [R1+0xc8], R180 ;  /* 0x0000c8b401007387 */ /* 0x0009e20000100a00 */
[----:B------:R-:W-:Y:S02]  /*5cb0*/  LEA.HI.X.SX32 R185, R2, R0, 0x1, P2 ;  /* 0x0000000002b97211 */ /* 0x000fe400010f0eff */
[----:B0-----:R-:W-:Y:S01]  /*5cc0*/  IMAD R2, R69, 0x2, R3 ;  /* 0x0000000245027824 */ /* 0x001fe200078e0203 */
[----:B------:R0:W-:Y:S04]  /*5cd0*/  STL.64 [R1+0xc0], R72 ;  /* 0x0000c04801007387 */ /* 0x0001e80000100a00 */
[----:B------:R0:W2:Y:S01]  /*5ce0*/  @P0 LDG.E.U8 R131, desc[UR38][R72.64] ;  /* 0x0000002648830981 */ /* 0x0000a2000c1e1100 */
[CC--:B-----5:R-:W-:Y:S01]  /*5cf0*/  IADD3 R182, P2, PT, R3.reuse, R178.reuse, RZ ;  /* 0x000000b203b67210 */ /* 0x0e0fe20007f5e0ff */
[----:B------:R-:W5:Y:S01]  /*5d00*/  LDC R69, c[0x0][0x3d8] ;  /* 0x0000f600ff457b82 */ /* 0x000f620000000800 */
[----:B----4-:R-:W-:Y:S01]  /*5d10*/  IADD3 R180, P3, PT, R2, R178, RZ ;  /* 0x000000b202b47210 */ /* 0x010fe20007f7e0ff */
[----:B------:R-:W4:Y:S06]  /*5d20*/  @P0 LDG.E.U8 R226, desc[UR38][R184.64] ;  /* 0x00000026b8e20981 */ /* 0x000f2c000c1e1100 */
[----:B0-----:R-:W0:Y:S01]  /*5d30*/  LDC R72, c[0x0][0x3d8] ;  /* 0x0000f600ff487b82 */ /* 0x001e220000000800 */
[----:B------:R-:W-:-:S02]  /*5d40*/  LEA.HI.X.SX32 R183, R3, R0, 0x1, P2 ;  /* 0x0000000003b77211 */ /* 0x000fc400010f0eff */
[----:B------:R-:W-:Y:S01]  /*5d50*/  LEA.HI.X.SX32 R181, R2, R0, 0x1, P3 ;  /* 0x0000000002b57211 */ /* 0x000fe200018f0eff */
[----:B-1----:R-:W-:Y:S01]  /*5d60*/  IMAD R2, R70, 0x2, R2 ;  /* 0x0000000246027824 */ /* 0x002fe200078e0202 */
[----:B------:R-:W-:Y:S03]  /*5d70*/  STL.64 [R1+0xb8], R184 ;  /* 0x0000b8b801007387 */ /* 0x000fe60000100a00 */
[----:B------:R-:W1:Y:S01]  /*5d80*/  LDC R70, c[0x0][0x3d8] ;  /* 0x0000f600ff467b82 */ /* 0x000e620000000800 */
[----:B------:R-:W-:Y:S01]  /*5d90*/  STL.64 [R1+0xb0], R182 ;  /* 0x0000b0b601007387 */ /* 0x000fe20000100a00 */
[----:B---3--:R-:W-:-:S03]  /*5da0*/  IMAD R3, R68, 0x4, R2 ;  /* 0x0000000444037824 */ /* 0x008fc600078e0202 */
[----:B------:R3:W-:Y:S03]  /*5db0*/  STL.64 [R1+0xa8], R180 ;  /* 0x0000a8b401007387 */ /* 0x0007e60000100a00 */
[----:B------:R-:W1:Y:S01]  /*5dc0*/  LDC R68, c[0x0][0x3d8] ;  /* 0x0000f600ff447b82 */ /* 0x000e620000000800 */
[----:B------:R3:W2:Y:S04]  /*5dd0*/  @P0 LDG.E.U8 R120, desc[UR38][R180.64] ;  /* 0x00000026b4780981 */ /* 0x0006a8000c1e1100 */
[----:B------:R0:W2:Y:S01]  /*5de0*/  @P0 LDG.E.U8 R121, desc[UR38][R182.64] ;  /* 0x00000026b6790981 */ /* 0x0000a2000c1e1100 */
[----:B---3--:R-:W-:-:S04]  /*5df0*/  IADD3 R180, P2, PT, R2, R178, RZ ;  /* 0x000000b202b47210 */ /* 0x008fc80007f5e0ff */
[----:B------:R-:W-:Y:S01]  /*5e00*/  LEA.HI.X.SX32 R181, R2, R0, 0x1, P2 ;  /* 0x0000000002b57211 */ /* 0x000fe200010f0eff */
[----:B------:R-:W-:Y:S01]  /*5e10*/  IMAD R2, R71, 0x2, R3 ;  /* 0x0000000247027824 */ /* 0x000fe200078e0203 */
[C---:B0-----:R-:W-:Y:S01]  /*5e20*/  IADD3 R182, P2, PT, R3.reuse, R178, RZ ;  /* 0x000000b203b67210 */ /* 0x041fe20007f5e0ff */
[----:B------:R-:W0:Y:S02]  /*5e30*/  LDC R71, c[0x0][0x3d8] ;  /* 0x0000f600ff477b82 */ /* 0x000e240000000800 */
[----:B------:R3:W-:Y:S01]  /*5e40*/  STL.64 [R1+0xa0], R180 ;  /* 0x0000a0b401007387 */ /* 0x0007e20000100a00 */
[----:B------:R-:W-:Y:S01]  /*5e50*/  LEA.HI.X.SX32 R183, R3, R0, 0x1, P2 ;  /* 0x0000000003b77211 */ /* 0x000fe200010f0eff */
[----:B------:R-:W-:Y:S02]  /*5e60*/  IMAD R3, R72, 0x2, R2 ;  /* 0x0000000248037824 */ /* 0x000fe400078e0202 */
[----:B------:R3:W2:Y:S04]  /*5e70*/  @P0 LDG.E.U8 R130, desc[UR38][R180.64] ;  /* 0x00000026b4820981 */ /* 0x0006a8000c1e1100 */
[----:B------:R1:W2:Y:S01]  /*5e80*/  @P0 LDG.E.U8 R119, desc[UR38][R182.64] ;  /* 0x00000026b6770981 */ /* 0x0002a2000c1e1100 */
[----:B---3--:R-:W-:-:S04]  /*5e90*/  IADD3 R180, P2, PT, R2, R178, RZ ;  /* 0x000000b202b47210 */ /* 0x008fc80007f5e0ff */
[----:B------:R-:W-:Y:S02]  /*5ea0*/  LEA.HI.X.SX32 R181, R2, R0, 0x1, P2 ;  /* 0x0000000002b57211 */ /* 0x000fe400010f0eff */
[C---:B------:R-:W-:Y:S01]  /*5eb0*/  IADD3 R72, P2, PT, R3.reuse, R178, RZ ;  /* 0x000000b203487210 */ /* 0x040fe20007f5e0ff */
[----:B------:R3:W-:Y:S03]  /*5ec0*/  STL.64 [R1+0x90], R182 ;  /* 0x000090b601007387 */ /* 0x0007e60000100a00 */
[----:B------:R-:W-:Y:S01]  /*5ed0*/  LEA.HI.X.SX32 R73, R3, R0, 0x1, P2 ;  /* 0x0000000003497211 */ /* 0x000fe200010f0eff */
[----:B-----5:R-:W-:Y:S01]  /*5ee0*/  IMAD R3, R69, 0x2, R3 ;  /* 0x0000000245037824 */ /* 0x020fe200078e0203 */
[----:B------:R5:W2:Y:S01]  /*5ef0*/  @P0 LDG.E.U8 R118, desc[UR38][R180.64] ;  /* 0x00000026b4760981 */ /* 0x000aa2000c1e1100 */
[----:B------:R-:W0:Y:S02]  /*5f00*/  LDC R69, c[0x0][0x3d8] ;  /* 0x0000f600ff457b82 */ /* 0x000e240000000800 */
[----:B-1----:R-:W-:Y:S01]  /*5f10*/  IMAD R2, R68, 0x2, R3 ;  /* 0x0000000244027824 */ /* 0x002fe200078e0203 */
[C---:B------:R-:W-:Y:S01]  /*5f20*/  IADD3 R184, P2, PT, R3.reuse, R178, RZ ;  /* 0x000000b203b87210 */ /* 0x040fe20007f5e0ff */
[----:B------:R5:W-:Y:S04]  /*5f30*/  STL.64 [R1+0x88], R180 ;  /* 0x000088b401007387 */ /* 0x000be80000100a00 */
[----:B------:R-:W1:Y:S01]  /*5f40*/  LDC R68, c[0x0][0x3d8] ;  /* 0x0000f600ff447b82 */ /* 0x000e620000000800 */
[----:B------:R-:W-:Y:S01]  /*5f50*/  LEA.HI.X.SX32 R185, R3, R0, 0x1, P2 ;  /* 0x0000000003b97211 */ /* 0x000fe200010f0eff */
[----:B------:R0:W-:Y:S01]  /*5f60*/  STL.64 [R1+0x80], R72 ;  /* 0x0000804801007387 */ /* 0x0001e20000100a00 */
[----:B------:R-:W-:-:S03]  /*5f70*/  IMAD R3, R70, 0x2, R2 ;  /* 0x0000000246037824 */ /* 0x000fc600078e0202 */
[----:B------:R0:W2:Y:S01]  /*5f80*/  @P0 LDG.E.U8 R127, desc[UR38][R72.64] ;  /* 0x00000026487f0981 */ /* 0x0000a2000c1e1100 */
[CC--:B---3--:R-:W-:Y:S01]  /*5f90*/  IADD3 R182, P2, PT, R2.reuse, R178.reuse, RZ ;  /* 0x000000b202b67210 */ /* 0x0c8fe20007f5e0ff */
[----:B------:R-:W3:Y:S01]  /*5fa0*/  LDC R70, c[0x0][0x3d8] ;  /* 0x0000f600ff467b82 */ /* 0x000ee20000000800 */
[----:B-----5:R-:W-:Y:S01]  /*5fb0*/  IADD3 R180, P3, PT, R3, R178, RZ ;  /* 0x000000b203b47210 */ /* 0x020fe20007f7e0ff */
[----:B------:R-:W5:Y:S06]  /*5fc0*/  @P0 LDG.E.U8 R124, desc[UR38][R184.64] ;  /* 0x00000026b87c0981 */ /* 0x000f6c000c1e1100 */
[----:B0-----:R-:W0:Y:S01]  /*5fd0*/  LDC R72, c[0x0][0x3d8] ;  /* 0x0000f600ff487b82 */ /* 0x001e220000000800 */
[----:B------:R-:W-:-:S02]  /*5fe0*/  LEA.HI.X.SX32 R183, R2, R0, 0x1, P2 ;  /* 0x0000000002b77211 */ /* 0x000fc400010f0eff */
[----:B------:R-:W-:Y:S01]  /*5ff0*/  LEA.HI.X.SX32 R181, R3, R0, 0x1, P3 ;  /* 0x0000000003b57211 */ /* 0x000fe200018f0eff */
[----:B------:R-:W-:Y:S01]  /*6000*/  IMAD R3, R71, 0x2, R3 ;  /* 0x0000000247037824 */ /* 0x000fe200078e0203 */
[----:B------:R-:W-:Y:S03]  /*6010*/  STL.64 [R1+0x78], R184 ;  /* 0x000078b801007387 */ /* 0x000fe60000100a00 */
[----:B------:R-:W3:Y:S01]  /*6020*/  LDC R71, c[0x0][0x3d8] ;  /* 0x0000f600ff477b82 */ /* 0x000ee20000000800 */
[----:B------:R-:W-:Y:S01]  /*6030*/  STL.64 [R1+0x70], R182 ;  /* 0x000070b601007387 */ /* 0x000fe20000100a00 */
[----:B------:R-:W-:-:S03]  /*6040*/  IMAD R2, R69, 0x4, R3 ;  /* 0x0000000445027824 */ /* 0x000fc600078e0203 */
[----:B------:R1:W-:Y:S03]  /*6050*/  STL.64 [R1+0x68], R180 ;  /* 0x000068b401007387 */ /* 0x0003e60000100a00 */
[----:B------:R-:W3:Y:S01]  /*6060*/  LDC R69, c[0x0][0x3d8] ;  /* 0x0000f600ff457b82 */ /* 0x000ee20000000800 */
[----:B------:R1:W2:Y:S04]  /*6070*/  @P0 LDG.E.U8 R116, desc[UR38][R180.64] ;  /* 0x00000026b4740981 */ /* 0x0002a8000c1e1100 */
[----:B------:R0:W2:Y:S01]  /*6080*/  @P0 LDG.E.U8 R117, desc[UR38][R182.64] ;  /* 0x00000026b6750981 */ /* 0x0000a2000c1e1100 */
[----:B-1----:R-:W-:-:S04]  /*6090*/  IADD3 R180, P2, PT, R3, R178, RZ ;  /* 0x000000b203b47210 */ /* 0x002fc80007f5e0ff */
        /* <DEDUP_REMOVED lines=9> */
[----:B-1----:R-:W-:-:S04]  /*6130*/  IADD3 R180, P2, PT, R3, R178, RZ ;  /* 0x000000b203b47210 */ /* 0x002fc80007f5e0ff */
[----:B------:R-:W-:Y:S02]  /*6140*/  LEA.HI.X.SX32 R181, R3, R0, 0x1, P2 ;  /* 0x0000000003b57211 */ /* 0x000fe400010f0eff */
[C---:B------:R-:W-:Y:S01]  /*6150*/  IADD3 R72, P2, PT, R2.reuse, R178, RZ ;  /* 0x000000b202487210 */ /* 0x040fe20007f5e0ff */
[----:B------:R1:W-:Y:S03]  /*6160*/  STL.64 [R1+0x50], R182 ;  /* 0x000050b601007387 */ /* 0x0003e60000100a00 */
[----:B------:R-:W-:Y:S01]  /*6170*/  LEA.HI.X.SX32 R73, R2, R0, 0x1, P2 ;  /* 0x0000000002497211 */ /* 0x000fe200010f0eff */
[----:B---3--:R-:W-:Y:S01]  /*6180*/  IMAD R2, R70, 0x2, R2 ;  /* 0x0000000246027824 */ /* 0x008fe200078e0202 */
[----:B------:R3:W2:Y:S01]  /*6190*/  @P0 LDG.E.U8 R111, desc[UR38][R180.64] ;  /* 0x00000026b46f0981 */ /* 0x0006a2000c1e1100 */
[----:B------:R-:W0:Y:S02]  /*61a0*/  LDC R70, c[0x0][0x3d8] ;  /* 0x0000f600ff467b82 */ /* 0x000e240000000800 */
[----:B------:R-:W-:Y:S01]  /*61b0*/  IMAD R3, R69, 0x2, R2 ;  /* 0x0000000245037824 */ /* 0x000fe200078e0202 */
[C---:B------:R-:W-:Y:S01]  /*61c0*/  IADD3 R184, P2, PT, R2.reuse, R178, RZ ;  /* 0x000000b202b87210 */ /* 0x040fe20007f5e0ff */
[----:B------:R3:W-:Y:S04]  /*61d0*/  STL.64 [R1+0x48], R180 ;  /* 0x000048b401007387 */ /* 0x0007e80000100a00 */
[----:B------:R-:W0:Y:S01]  /*61e0*/  LDC R69, c[0x0][0x3d8] ;  /* 0x0000f600ff457b82 */ /* 0x000e220000000800 */
[----:B------:R-:W-:Y:S01]  /*61f0*/  LEA.HI.X.SX32 R185, R2, R0, 0x1, P2 ;  /* 0x0000000002b97211 */ /* 0x000fe200010f0eff */
[----:B------:R0:W-:Y:S01]  /*6200*/  STL.64 [R1+0x40], R72 ;  /* 0x0000404801007387 */ /* 0x0001e20000100a00 */
[----:B------:R-:W-:-:S03]  /*6210*/  IMAD R2, R71, 0x2, R3 ;  /* 0x0000000247027824 */ /* 0x000fc600078e0203 */
[----:B------:R0:W2:Y:S01]  /*6220*/  @P0 LDG.E.U8 R112, desc[UR38][R72.64] ;  /* 0x0000002648700981 */ /* 0x0000a2000c1e1100 */
[CC--:B-1----:R-:W-:Y:S01]  /*6230*/  IADD3 R182, P2, PT, R3.reuse, R178.reuse, RZ ;  /* 0x000000b203b67210 */ /* 0x0c2fe20007f5e0ff */
[----:B------:R-:W1:Y:S01]  /*6240*/  LDC R71, c[0x0][0x3d8] ;  /* 0x0000f600ff477b82 */ /* 0x000e620000000800 */
[----:B---3--:R-:W-:Y:S01]  /*6250*/  IADD3 R180, P3, PT, R2, R178, RZ ;  /* 0x000000b202b47210 */ /* 0x008fe20007f7e0ff */
[----:B------:R-:W3:Y:S06]  /*6260*/  @P0 LDG.E.U8 R110, desc[UR38][R184.64] ;  /* 0x00000026b86e0981 */ /* 0x000eec000c1e1100 */
[----:B0-----:R-:W0:Y:S01]  /*6270*/  LDC R72, c[0x0][0x3d8] ;  /* 0x0000f600ff487b82 */ /* 0x001e220000000800 */
[----:B------:R-:W-:-:S02]  /*6280*/  LEA.HI.X.SX32 R183, R3, R0, 0x1, P2 ;  /* 0x0000000003b77211 */ /* 0x000fc400010f0eff */
[----:B------:R-:W-:Y:S01]  /*6290*/  LEA.HI.X.SX32 R181, R2, R0, 0x1, P3 ;  /* 0x0000000002b57211 */ /* 0x000fe200018f0eff */
[----:B------:R-:W-:Y:S01]  /*62a0*/  IMAD R2, R68, 0x2, R2 ;  /* 0x0000000244027824 */ /* 0x000fe200078e0202 */
[----:B------:R-:W-:Y:S03]  /*62b0*/  STL.64 [R1+0x38], R184 ;  /* 0x000038b801007387 */ /* 0x000fe60000100a00 */
[----:B------:R-:W1:Y:S01]  /*62c0*/  LDC R68, c[0x0][0x3d8] ;  /* 0x0000f600ff447b82 */ /* 0x000e620000000800 */
[----:B------:R-:W-:Y:S01]  /*62d0*/  STL.64 [R1+0x30], R182 ;  /* 0x000030b601007387 */ /* 0x000fe20000100a00 */
[----:B------:R-:W-:-:S03]  /*62e0*/  IMAD R3, R70, 0x4, R2 ;  /* 0x0000000446037824 */ /* 0x000fc600078e0202 */
[----:B------:R0:W-:Y:S03]  /*62f0*/  STL.64 [R1+0x28], R180 ;  /* 0x000028b401007387 */ /* 0x0001e60000100a00 */
[----:B------:R-:W1:Y:S01]  /*6300*/  LDC R70, c[0x0][0x3d8] ;  /* 0x0000f600ff467b82 */ /* 0x000e620000000800 */
[----:B------:R0:W2:Y:S04]  /*6310*/  @P0 LDG.E.U8 R108, desc[UR38][R180.64] ;  /* 0x00000026b46c0981 */ /* 0x0000a8000c1e1100 */
[----:B------:R0:W2:Y:S02]  /*6320*/  @P0 LDG.E.U8 R109, desc[UR38][R182.64] ;  /* 0x00000026b66d0981 */ /* 0x0000a4000c1e1100 */
[----:B0-----:R-:W-:-:S04]  /*6330*/  IADD3 R180, P2, PT, R2, R178, RZ ;  /* 0x000000b202b47210 */ /* 0x001fc80007f5e0ff */
[----:B------:R-:W-:Y:S01]  /*6340*/  LEA.HI.X.SX32 R181, R2, R0, 0x1, P2 ;  /* 0x0000000002b57211 */ /* 0x000fe200010f0eff */
[----:B------:R-:W-:Y:S01]  /*6350*/  IMAD R2, R69, 0x2, R3 ;  /* 0x0000000245027824 */ /* 0x000fe200078e0203 */
[C---:B------:R-:W-:Y:S01]  /*6360*/  IADD3 R182, P2, PT, R3.reuse, R178, RZ ;  /* 0x000000b203b67210 */ /* 0x040fe20007f5e0ff */
[----:B------:R-:W0:Y:S02]  /*6370*/  LDC R69, c[0x0][0x3d8] ;  /* 0x0000f600ff457b82 */ /* 0x000e240000000800 */
[----:B------:R1:W-:Y:S01]  /*6380*/  STL.64 [R1+0x20], R180 ;  /* 0x000020b401007387 */ /* 0x0003e20000100a00 */
[----:B------:R-:W-:Y:S01]  /*6390*/  LEA.HI.X.SX32 R183, R3, R0, 0x1, P2 ;  /* 0x0000000003b77211 */ /* 0x000fe200010f0eff */
[----:B------:R-:W-:Y:S02]  /*63a0*/  IMAD R3, R72, 0x2, R2 ;  /* 0x0000000248037824 */ /* 0x000fe400078e0202 */
[----:B------:R1:W2:Y:S04]  /*63b0*/  @P0 LDG.E.U8 R106, desc[UR38][R180.64] ;  /* 0x00000026b46a0981 */ /* 0x0002a8000c1e1100 */
[----:B------:R-:W2:Y:S01]  /*63c0*/  @P0 LDG.E.U8 R105, desc[UR38][R182.64] ;  /* 0x00000026b6690981 */ /* 0x000ea2000c1e1100 */
[----:B-1----:R-:W-:-:S04]  /*63d0*/  IADD3 R180, P2, PT, R2, R178, RZ ;  /* 0x000000b202b47210 */ /* 0x002fc80007f5e0ff */
[----:B------:R-:W-:Y:S02]  /*63e0*/  LEA.HI.X.SX32 R181, R2, R0, 0x1, P2 ;  /* 0x0000000002b57211 */ /* 0x000fe400010f0eff */
[C---:B------:R-:W-:Y:S01]  /*63f0*/  IADD3 R72, P2, PT, R3.reuse, R178, RZ ;  /* 0x000000b203487210 */ /* 0x040fe20007f5e0ff */
[----:B------:R-:W-:Y:S03]  /*6400*/  STL.64 [R1+0x10], R182 ;  /* 0x000010b601007387 */ /* 0x000fe60000100a00 */
[----:B------:R-:W-:Y:S01]  /*6410*/  LEA.HI.X.SX32 R73, R3, R0, 0x1, P2 ;  /* 0x0000000003497211 */ /* 0x000fe200010f0eff */
[----:B------:R-:W-:Y:S01]  /*6420*/  IMAD R3, R68, 0x2, R3 ;  /* 0x0000000244037824 */ /* 0x000fe200078e0203 */
[----:B------:R-:W2:Y:S01]  /*6430*/  @P0 LDG.E.U8 R103, desc[UR38][R180.64] ;  /* 0x00000026b4670981 */ /* 0x000ea2000c1e1100 */
[----:B------:R-:W1:Y:S02]  /*6440*/  LDC R68, c[0x0][0x3d8] ;  /* 0x0000f600ff447b82 */ /* 0x000e640000000800 */
[----:B------:R-:W-:Y:S01]  /*6450*/  IMAD R2, R70, 0x2, R3 ;  /* 0x0000000246027824 */ /* 0x000fe200078e0203 */
[C---:B------:R-:W-:Y:S01]  /*6460*/  IADD3 R250, P2, PT, R3.reuse, R178, RZ ;  /* 0x000000b203fa7210 */ /* 0x040fe20007f5e0ff */
[----:B------:R-:W-:Y:S03]  /*6470*/  STL.64 [R1+0x8], R180 ;  /* 0x000008b401007387 */ /* 0x000fe60000100a00 */
[----:B------:R-:W-:Y:S01]  /*6480*/  LEA.HI.X.SX32 R251, R3, R0, 0x1, P2 ;  /* 0x0000000003fb7211 */ /* 0x000fe200010f0eff */
[----:B------:R-:W4:Y:S01]  /*6490*/  LDC R70, c[0x0][0x3d8] ;  /* 0x0000f600ff467b82 */ /* 0x000f220000000800 */
[C---:B------:R-:W-:Y:S01]  /*64a0*/  IADD3 R248, P2, PT, R2.reuse, R178, RZ ;  /* 0x000000b202f87210 */ /* 0x040fe20007f5e0ff */
[----:B------:R-:W-:Y:S01]  /*64b0*/  IMAD R3, R71, 0x2, R2 ;  /* 0x0000000247037824 */ /* 0x000fe200078e0202 */
[----:B------:R0:W-:Y:S02]  /*64c0*/  STL.64 [R1], R72 ;  /* 0x0000004801007387 */ /* 0x0001e40000100a00 */
[----:B------:R-:W-:-:S02]  /*64d0*/  LEA.HI.X.SX32 R249, R2, R0, 0x1, P2 ;  /* 0x0000000002f97211 */ /* 0x000fc400010f0eff */
[----:B------:R0:W2:Y:S01]  /*64e0*/  @P0 LDG.E.U8 R104, desc[UR38][R72.64] ;  /* 0x0000002648680981 */ /* 0x0000a2000c1e1100 */
[C---:B------:R-:W-:Y:S01]  /*64f0*/  IADD3 R246, P2, PT, R3.reuse, R178, RZ ;  /* 0x000000b203f67210 */ /* 0x040fe20007f5e0ff */
[----:B------:R-:W5:Y:S03]  /*6500*/  LDC R71, c[0x0][0x3d8] ;  /* 0x0000f600ff477b82 */ /* 0x000f660000000800 */
[----:B------:R-:W-:-:S05]  /*6510*/  LEA.HI.X.SX32 R247, R3, R0, 0x1, P2 ;  /* 0x0000000003f77211 */ /* 0x000fca00010f0eff */
[----:B0-----:R-:W0:Y:S01]  /*6520*/  LDC R72, c[0x0][0x3d8] ;  /* 0x0000f600ff487b82 */ /* 0x001e220000000800 */
[----:B------:R-:W-:-:S04]  /*6530*/  IMAD R3, R69, 0x2, R3 ;  /* 0x0000000245037824 */ /* 0x000fc800078e0203 */
[----:B-1----:R-:W-:-:S03]  /*6540*/  IMAD R2, R68, 0x4, R3 ;  /* 0x0000000444027824 */ /* 0x002fc600078e0203 */
[----:B------:R-:W1:Y:S01]  /*6550*/  LDC R69, c[0x0][0x3d8] ;  /* 0x0000f600ff457b82 */ /* 0x000e620000000800 */
[----:B------:R-:W-:-:S07]  /*6560*/  IADD3 R244, P2, PT, R3, R178, RZ ;  /* 0x000000b203f47210 */ /* 0x000fce0007f5e0ff */
[----:B------:R-:W1:Y:S01]  /*6570*/  LDC R68, c[0x0][0x3d8] ;  /* 0x0000f600ff447b82 */ /* 0x000e620000000800 */
[----:B------:R-:W-:Y:S01]  /*6580*/  LEA.HI.X.SX32 R245, R3, R0, 0x1, P2 ;  /* 0x0000000003f57211 */ /* 0x000fe200010f0eff */
[----:B----4-:R-:W-:Y:S01]  /*6590*/  IMAD R3, R70, 0x2, R2 ;  /* 0x0000000246037824 */ /* 0x010fe200078e0202 */
[----:B------:R-:W-:-:S04]  /*65a0*/  IADD3 R238, P2, PT, R2, R178, RZ ;  /* 0x000000b202ee7210 */ /* 0x000fc80007f5e0ff */
[----:B------:R-:W-:Y:S01]  /*65b0*/  LEA.HI.X.SX32 R239, R2, R0, 0x1, P2 ;  /* 0x0000000002ef7211 */ /* 0x000fe200010f0eff */
[----:B0-----:R-:W-:Y:S01]  /*65c0*/  IMAD R2, R72, 0x2, R3 ;  /* 0x0000000248027824 */ /* 0x001fe200078e0203 */
[C---:B------:R-:W-:Y:S01]  /*65d0*/  IADD3 R234, P2, PT, R3.reuse, R178, RZ ;  /* 0x000000b203ea7210 */ /* 0x040fe20007f5e0ff */
[----:B------:R-:W0:Y:S03]  /*65e0*/  LDC R70, c[0x0][0x3d8] ;  /* 0x0000f600ff467b82 */ /* 0x000e260000000800 */
[----:B------:R-:W-:Y:S02]  /*65f0*/  LEA.HI.X.SX32 R235, R3, R0, 0x1, P2 ;  /* 0x0000000003eb7211 */ /* 0x000fe400010f0eff */
[C---:B------:R-:W-:Y:S01]  /*6600*/  IADD3 R220, P2, PT, R2.reuse, R178, RZ ;  /* 0x000000b202dc7210 */ /* 0x040fe20007f5e0ff */
[----:B-1----:R-:W-:Y:S02]  /*6610*/  IMAD R3, R69, 0x2, R2 ;  /* 0x0000000245037824 */ /* 0x002fe400078e0202 */
[----:B------:R-:W1:Y:S01]  /*6620*/  LDC R69, c[0x0][0x3d8] ;  /* 0x0000f600ff457b82 */ /* 0x000e620000000800 */
[----:B------:R-:W-:Y:S01]  /*6630*/  LEA.HI.X.SX32 R221, R2, R0, 0x1, P2 ;  /* 0x0000000002dd7211 */ /* 0x000fe200010f0eff */
[----:B------:R-:W-:-:S06]  /*6640*/  IMAD R2, R68, 0x2, R3 ;  /* 0x0000000244027824 */ /* 0x000fcc00078e0203 */
[----:B------:R-:W4:Y:S01]  /*6650*/  LDC R68, c[0x0][0x3d8] ;  /* 0x0000f600ff447b82 */ /* 0x000f220000000800 */
[CC--:B------:R-:W-:Y:S02]  /*6660*/  IADD3 R218, P2, PT, R3.reuse, R178.reuse, RZ ;  /* 0x000000b203da7210 */ /* 0x0c0fe40007f5e0ff */
[C---:B------:R-:W-:Y:S02]  /*6670*/  IADD3 R216, P3, PT, R2.reuse, R178, RZ ;  /* 0x000000b202d87210 */ /* 0x040fe40007f7e0ff */
[-C--:B------:R-:W-:Y:S01]  /*6680*/  LEA.HI.X.SX32 R219, R3, R0.reuse, 0x1, P2 ;  /* 0x0000000003db7211 */ /* 0x080fe200010f0eff */
[----:B-----5:R-:W-:Y:S02]  /*6690*/  IMAD R3, R71, 0x2, R2 ;  /* 0x0000000247037824 */ /* 0x020fe400078e0202 */
[----:B------:R-:W5:Y:S01]  /*66a0*/  LDC R71, c[0x0][0x3d8] ;  /* 0x0000f600ff477b82 */ /* 0x000f620000000800 */
[----:B------:R-:W-:Y:S01]  /*66b0*/  LEA.HI.X.SX32 R217, R2, R0, 0x1, P3 ;  /* 0x0000000002d97211 */ /* 0x000fe200018f0eff */
[----:B0-----:R-:W-:Y:S01]  /*66c0*/  IMAD R2, R70, 0x2, R3 ;  /* 0x0000000246027824 */ /* 0x001fe200078e0203 */
[----:B------:R-:W-:-:S05]  /*66d0*/  IADD3 R214, P2, PT, R3, R178, RZ ;  /* 0x000000b203d67210 */ /* 0x000fca0007f5e0ff */
[----:B------:R-:W0:Y:S01]  /*66e0*/  LDC R70, c[0x0][0x3d8] ;  /* 0x0000f600ff467b82 */ /* 0x000e220000000800 */
[----:B------:R-:W-:Y:S01]  /*66f0*/  LEA.HI.X.SX32 R215, R3, R0, 0x1, P2 ;  /* 0x0000000003d77211 */ /* 0x000fe200010f0eff */
[----:B-1----:R-:W-:Y:S01]  /*6700*/  IMAD R3, R69, 0x4, R2 ;  /* 0x0000000445037824 */ /* 0x002fe200078e0202 */
[----:B------:R-:W-:-:S05]  /*6710*/  IADD3 R212, P2, PT, R2, R178, RZ ;  /* 0x000000b202d47210 */ /* 0x000fca0007f5e0ff */
[----:B------:R-:W1:Y:S01]  /*6720*/  LDC R72, c[0x0][0x3d8] ;  /* 0x0000f600ff487b82 */ /* 0x000e620000000800 */
[----:B------:R-:W-:Y:S01]  /*6730*/  LEA.HI.X.SX32 R213, R2, R0, 0x1, P2 ;  /* 0x0000000002d57211 */ /* 0x000fe200010f0eff */
[----:B----4-:R-:W-:Y:S01]  /*6740*/  IMAD R2, R68, 0x2, R3 ;  /* 0x0000000244027824 */ /* 0x010fe200078e0203 */
[----:B------:R-:W-:-:S05]  /*6750*/  IADD3 R208, P2, PT, R3, R178, RZ ;  /* 0x000000b203d07210 */ /* 0x000fca0007f5e0ff */
[----:B------:R-:W4:Y:S01]  /*6760*/  LDC R68, c[0x0][0x3d8] ;  /* 0x0000f600ff447b82 */ /* 0x000f220000000800 */
[----:B------:R-:W-:Y:S01]  /*6770*/  LEA.HI.X.SX32 R209, R3, R0, 0x1, P2 ;  /* 0x0000000003d17211 */ /* 0x000fe200010f0eff */
[----:B-----5:R-:W-:Y:S01]  /*6780*/  IMAD R3, R71, 0x2, R2 ;  /* 0x0000000247037824 */ /* 0x020fe200078e0202 */
[----:B------:R-:W-:-:S05]  /*6790*/  IADD3 R206, P3, PT, R2, R178, RZ ;  /* 0x000000b202ce7210 */ /* 0x000fca0007f7e0ff */
[----:B------:R-:W5:Y:S01]  /*67a0*/  LDC R69, c[0x0][0x3d8] ;  /* 0x0000f600ff457b82 */ /* 0x000f620000000800 */
[----:B------:R-:W-:Y:S01]  /*67b0*/  LEA.HI.X.SX32 R207, R2, R0, 0x1, P3 ;  /* 0x0000000002cf7211 */ /* 0x000fe200018f0eff */
[----:B0-----:R-:W-:Y:S01]  /*67c0*/  IMAD R2, R70, 0x2, R3 ;  /* 0x0000000246027824 */ /* 0x001fe200078e0203 */
[----:B------:R-:W-:-:S04]  /*67d0*/  IADD3 R204, P2, PT, R3, R178, RZ ;  /* 0x000000b203cc7210 */ /* 0x000fc80007f5e0ff */
[----:B------:R-:W-:Y:S01]  /*67e0*/  LEA.HI.X.SX32 R205, R3, R0, 0x1, P2 ;  /* 0x0000000003cd7211 */ /* 0x000fe200010f0eff */
[----:B-1----:R-:W-:Y:S01]  /*67f0*/  IMAD R3, R72, 0x2, R2 ;  /* 0x0000000248037824 */ /* 0x002fe200078e0202 */
[C---:B------:R-:W-:Y:S01]  /*6800*/  IADD3 R202, P2, PT, R2.reuse, R178, RZ ;  /* 0x000000b202ca7210 */ /* 0x040fe20007f5e0ff */
[----:B------:R-:W0:Y:S03]  /*6810*/  LDC R70, c[0x0][0x3d8] ;  /* 0x0000f600ff467b82 */ /* 0x000e260000000800 */
[----:B------:R-:W-:Y:S02]  /*6820*/  LEA.HI.X.SX32 R203, R2, R0, 0x1, P2 ;  /* 0x0000000002cb7211 */ /* 0x000fe400010f0eff */
[C---:B------:R-:W-:Y:S01]  /*6830*/  IADD3 R200, P2, PT, R3.reuse, R178, RZ ;  /* 0x000000b203c87210 */ /* 0x040fe20007f5e0ff */
[----:B----4-:R-:W-:Y:S02]  /*6840*/  IMAD R2, R68, 0x2, R3 ;  /* 0x0000000244027824 */ /* 0x010fe400078e0203 */
[----:B------:R-:W1:Y:S01]  /*6850*/  LDC R68, c[0x0][0x3d8] ;  /* 0x0000f600ff447b82 */ /* 0x000e620000000800 */
[----:B------:R-:W-:-:S02]  /*6860*/  LEA.HI.X.SX32 R201, R3, R0, 0x1, P2 ;  /* 0x0000000003c97211 */ /* 0x000fc400010f0eff */
[----:B------:R-:W-:-:S04]  /*6870*/  IADD3 R198, P2, PT, R2, R178, RZ ;  /* 0x000000b202c67210 */ /* 0x000fc80007f5e0ff */
[----:B------:R-:W-:Y:S01]  /*6880*/  LEA.HI.X.SX32 R199, R2, R0, 0x1, P2 ;  /* 0x0000000002c77211 */ /* 0x000fe200010f0eff */
[----:B-----5:R-:W-:Y:S01]  /*6890*/  IMAD R2, R69, 0x2, R2 ;  /* 0x0000000245027824 */ /* 0x020fe200078e0202 */
[----:B------:R-:W4:Y:S08]  /*68a0*/  LDC R71, c[0x0][0x3d8] ;  /* 0x0000f600ff477b82 */ /* 0x000f300000000800 */
[----:B------:R-:W5:Y:S01]  /*68b0*/  LDC R69, c[0x0][0x3d8] ;  /* 0x0000f600ff457b82 */ /* 0x000f620000000800 */
[----:B------:R-:W-:Y:S01]  /*68c0*/  IADD3 R196, P2, PT, R2, R178, RZ ;  /* 0x000000b202c47210 */ /* 0x000fe20007f5e0ff */
[----:B0-----:R-:W-:-:S03]  /*68d0*/  IMAD R3, R70, 0x4, R2 ;  /* 0x0000000446037824 */ /* 0x001fc600078e0202 */
[----:B------:R-:W-:-:S03]  /*68e0*/  LEA.HI.X.SX32 R197, R2, R0, 0x1, P2 ;  /* 0x0000000002c57211 */ /* 0x000fc600010f0eff */
[----:B------:R-:W0:Y:S01]  /*68f0*/  LDC R70, c[0x0][0x3d8] ;  /* 0x0000f600ff467b82 */ /* 0x000e220000000800 */
[----:B------:R-:W-:Y:S01]  /*6900*/  IADD3 R192, P2, PT, R3, R178, RZ ;  /* 0x000000b203c07210 */ /* 0x000fe20007f5e0ff */
[----:B-1----:R-:W-:-:S03]  /*6910*/  IMAD R2, R68, 0x2, R3 ;  /* 0x0000000244027824 */ /* 0x002fc600078e0203 */
[----:B------:R-:W-:-:S03]  /*6920*/  LEA.HI.X.SX32 R193, R3, R0, 0x1, P2 ;  /* 0x0000000003c17211 */ /* 0x000fc600010f0eff */
[----:B------:R-:W1:Y:S01]  /*6930*/  LDC R68, c[0x0][0x3d8] ;  /* 0x0000f600ff447b82 */ /* 0x000e620000000800 */
[----:B-----5:R-:W-:-:S07]  /*6940*/  IMAD R3, R69, 0x2, R2 ;  /* 0x0000000245037824 */ /* 0x020fce00078e0202 */
[----:B------:R-:W5:Y:S01]  /*6950*/  LDC R69, c[0x0][0x3d8] ;  /* 0x0000f600ff457b82 */ /* 0x000f620000000800 */
[----:B------:R-:W-:-:S04]  /*6960*/  IADD3 R190, P2, PT, R2, R178, RZ ;  /* 0x000000b202be7210 */ /* 0x000fc80007f5e0ff */
[----:B------:R-:W-:Y:S01]  /*6970*/  LEA.HI.X.SX32 R191, R2, R0, 0x1, P2 ;  /* 0x0000000002bf7211 */ /* 0x000fe200010f0eff */
[----:B0-----:R-:W-:Y:S01]  /*6980*/  IMAD R2, R70, 0x2, R3 ;  /* 0x0000000246027824 */ /* 0x001fe200078e0203 */
[----:B------:R-:W-:-:S04]  /*6990*/  IADD3 R188, P2, PT, R3, R178, RZ ;  /* 0x000000b203bc7210 */ /* 0x000fc80007f5e0ff */
[----:B------:R-:W-:Y:S02]  /*69a0*/  LEA.HI.X.SX32 R189, R3, R0, 0x1, P2 ;  /* 0x0000000003bd7211 */ /* 0x000fe400010f0eff */
[----:B------:R-:W-:Y:S01]  /*69b0*/  IADD3 R186, P2, PT, R2, R178, RZ ;  /* 0x000000b202ba7210 */ /* 0x000fe20007f5e0ff */
[----:B-1----:R-:W-:-:S03]  /*69c0*/  IMAD R3, R68, 0x2, R2 ;  /* 0x0000000244037824 */ /* 0x002fc600078e0202 */
[----:B------:R-:W-:Y:S02]  /*69d0*/  LEA.HI.X.SX32 R187, R2, R0, 0x1, P2 ;  /* 0x0000000002bb7211 */ /* 0x000fe400010f0eff */
[----:B------:R-:W-:Y:S01]  /*69e0*/  IADD3 R184, P2, PT, R3, R178, RZ ;  /* 0x000000b203b87210 */ /* 0x000fe20007f5e0ff */
[----:B-----5:R-:W-:-:S03]  /*69f0*/  IMAD R2, R69, 0x2, R3 ;  /* 0x0000000245027824 */ /* 0x020fc600078e0203 */
[----:B------:R-:W-:Y:S01]  /*6a00*/  LEA.HI.X.SX32 R185, R3, R0, 0x1, P2 ;  /* 0x0000000003b97211 */ /* 0x000fe200010f0eff */
[----:B----4-:R-:W-:Y:S01]  /*6a10*/  IMAD R3, R71, 0x2, R2 ;  /* 0x0000000247037824 */ /* 0x010fe200078e0202 */
[----:B------:R-:W-:-:S04]  /*6a20*/  IADD3 R182, P2, PT, R2, R178, RZ ;  /* 0x000000b202b67210 */ /* 0x000fc80007f5e0ff */
[----:B------:R-:W-:Y:S02]  /*6a30*/  LEA.HI.X.SX32 R183, R2, R0, 0x1, P2 ;  /* 0x0000000002b77211 */ /* 0x000fe400010f0eff */
[----:B------:R-:W-:-:S04]  /*6a40*/  IADD3 R180, P2, PT, R3, R178, RZ ;  /* 0x000000b203b47210 */ /* 0x000fc80007f5e0ff */
[----:B------:R-:W-:Y:S01]  /*6a50*/  LEA.HI.X.SX32 R181, R3, R0, 0x1, P2 ;  /* 0x0000000003b57211 */ /* 0x000fe200010f0eff */
[----:B------:R-:W-:Y:S01]  /*6a60*/  FMUL R3, R7, UR4 ;  /* 0x0000000407037c20 */ /* 0x000fe20008400000 */
        /* <DEDUP_REMOVED lines=12> */
[----:B------:R-:W-:Y:S01]  /*6b30*/  ISETP.GT.AND P4, PT, R133, RZ, PT ;  /* 0x000000ff8500720c */ /* 0x000fe20003f84270 */
[----:B------:R-:W-:Y:S01]  /*6b40*/  FMUL R20, R21, UR4 ;  /* 0x0000000415147c20 */ /* 0x000fe20008400000 */
[----:B------:R-:W-:Y:S01]  /*6b50*/  PLOP3.LUT P2, PT, PT, PT, UP2, 0x80, 0x8 ;  /* 0x000000000008781c */ /* 0x000fe20003f4f028 */
[----:B------:R-:W-:Y:S01]  /*6b60*/  FMUL R21, R22, UR4 ;  /* 0x0000000416157c20 */ /* 0x000fe20008400000 */
[----:B------:R-:W-:Y:S01]  /*6b70*/  ISETP.GT.AND P5, PT, R133, 0x1, PT ;  /* 0x000000018500780c */ /* 0x000fe20003fa4270 */
[----:B------:R-:W-:Y:S01]  /*6b80*/  FMUL R22, R23, UR4 ;  /* 0x0000000417167c20 */ /* 0x000fe20008400000 */
[----:B------:R-:W-:Y:S01]  /*6b90*/  FMUL R6, R8, UR4 ;  /* 0x0000000408067c20 */ /* 0x000fe20008400000 */
[----:B------:R-:W-:Y:S01]  /*6ba0*/  FMUL R23, R24, UR4 ;  /* 0x0000000418177c20 */ /* 0x000fe20008400000 */
[----:B------:R-:W-:-:S02]  /*6bb0*/  ISETP.GT.AND P3, PT, R133, 0x2, PT ;  /* 0x000000028500780c */ /* 0x000fc40003f64270 */
[----:B------:R-:W-:Y:S02]  /*6bc0*/  FSEL R5, R5, -INF , P4 ;  /* 0xff80000005057808 */ /* 0x000fe40002000000 */
[----:B------:R-:W-:Y:S02]  /*6bd0*/  ISETP.GT.AND P4, PT, R133, 0x3, PT ;  /* 0x000000038500780c */ /* 0x000fe40003f84270 */
[----:B------:R-:W-:Y:S02]  /*6be0*/  FSEL R4, R4, -INF , P5 ;  /* 0xff80000004047808 */ /* 0x000fe40002800000 */
[----:B------:R-:W-:Y:S01]  /*6bf0*/  FSEL R24, R74, -INF , P2 ;  /* 0xff8000004a187808 */ /* 0x000fe20001000000 */
[----:B------:R-:W-:Y:S01]  /*6c00*/  FMUL R9, R9, UR4 ;  /* 0x0000000409097c20 */ /* 0x000fe20008400000 */
[----:B------:R-:W-:Y:S01]  /*6c10*/  FMUL R8, R10, UR4 ;  /* 0x000000040a087c20 */ /* 0x000fe20008400000 */
[----:B------:R-:W-:Y:S01]  /*6c20*/  FMUL R10, R12, UR4 ;  /* 0x000000040c0a7c20 */ /* 0x000fe20008400000 */
[----:B------:R-:W-:-:S02]  /*6c30*/  ISETP.GT.AND P5, PT, R133, 0x4, PT ;  /* 0x000000048500780c */ /* 0x000fc40003fa4270 */
[----:B------:R-:W-:Y:S02]  /*6c40*/  FSEL R3, R3, -INF , P3 ;  /* 0xff80000003037808 */ /* 0x000fe40001800000 */
[C---:B------:R-:W-:Y:S02]  /*6c50*/  ISETP.GT.AND P3, PT, R133.reuse, 0x5, PT ;  /* 0x000000058500780c */ /* 0x040fe40003f64270 */
[----:B------:R-:W-:Y:S02]  /*6c60*/  FSEL R6, R6, -INF , P4 ;  /* 0xff80000006067808 */ /* 0x000fe40002000000 */
[----:B------:R-:W-:Y:S02]  /*6c70*/  FMNMX3 R12, R24, R5, R4, !PT ;  /* 0x00000005180c7276 */ /* 0x000fe40007800004 */
[----:B------:R-:W-:Y:S02]  /*6c80*/  ISETP.GT.AND P4, PT, R133, 0x6, PT ;  /* 0x000000068500780c */ /* 0x000fe40003f84270 */
[----:B------:R-:W-:-:S02]  /*6c90*/  FSEL R9, R9, -INF , P5 ;  /* 0xff80000009097808 */ /* 0x000fc40002800000 */
[C---:B------:R-:W-:Y:S02]  /*6ca0*/  ISETP.GT.AND P5, PT, R133.reuse, 0x7, PT ;  /* 0x000000078500780c */ /* 0x040fe40003fa4270 */
[----:B------:R-:W-:Y:S02]  /*6cb0*/  FSEL R8, R8, -INF , P3 ;  /* 0xff80000008087808 */ /* 0x000fe40001800000 */
[----:B------:R-:W-:Y:S02]  /*6cc0*/  FMNMX3 R12, R12, R3, R6, !PT ;  /* 0x000000030c0c7276 */ /* 0x000fe40007800006 */
[----:B------:R-:W-:Y:S02]  /*6cd0*/  ISETP.GT.AND P3, PT, R133, 0x8, PT ;  /* 0x000000088500780c */ /* 0x000fe40003f64270 */
[----:B------:R-:W-:Y:S02]  /*6ce0*/  FSEL R7, R7, -INF , P4 ;  /* 0xff80000007077808 */ /* 0x000fe40002000000 */
[----:B------:R-:W-:-:S02]  /*6cf0*/  ISETP.GT.AND P4, PT, R133, 0x9, PT ;  /* 0x000000098500780c */ /* 0x000fc40003f84270 */
[----:B------:R-:W-:Y:S02]  /*6d00*/  FSEL R10, R10, -INF , P5 ;  /* 0xff8000000a0a7808 */ /* 0x000fe40002800000 */
[----:B------:R-:W-:Y:S02]  /*6d10*/  FMNMX3 R12, R12, R9, R8, !PT ;  /* 0x000000090c0c7276 */ /* 0x000fe40007800008 */
[----:B------:R-:W-:Y:S02]  /*6d20*/  ISETP.GT.AND P5, PT, R133, 0xa, PT ;  /* 0x0000000a8500780c */ /* 0x000fe40003fa4270 */
[----:B------:R-:W-:Y:S02]  /*6d30*/  FSEL R11, R11, -INF , P3 ;  /* 0xff8000000b0b7808 */ /* 0x000fe40001800000 */
[----:B------:R-:W-:Y:S02]  /*6d40*/  ISETP.GT.AND P3, PT, R133, 0xb, PT ;  /* 0x0000000b8500780c */ /* 0x000fe40003f64270 */
[----:B------:R-:W-:-:S02]  /*6d50*/  FSEL R13, R13, -INF , P4 ;  /* 0xff8000000d0d7808 */ /* 0x000fc40002000000 */
[----:B------:R-:W-:Y:S02]  /*6d60*/  FMNMX3 R12, R12, R7, R10, !PT ;  /* 0x000000070c0c7276 */ /* 0x000fe4000780000a */
[C---:B------:R-:W-:Y:S02]  /*6d70*/  ISETP.GT.AND P4, PT, R133.reuse, 0xc, PT ;  /* 0x0000000c8500780c */ /* 0x040fe40003f84270 */
[----:B------:R-:W-:Y:S02]  /*6d80*/  FSEL R14, R14, -INF , P5 ;  /* 0xff8000000e0e7808 */ /* 0x000fe40002800000 */
[----:B------:R-:W-:Y:S02]  /*6d90*/  ISETP.GT.AND P5, PT, R133, 0xd, PT ;  /* 0x0000000d8500780c */ /* 0x000fe40003fa4270 */
[----:B------:R-:W-:Y:S02]  /*6da0*/  FSEL R15, R15, -INF , P3 ;  /* 0xff8000000f0f7808 */ /* 0x000fe40001800000 */
[----:B------:R-:W-:-:S02]  /*6db0*/  FMNMX3 R12, R12, R11, R13, !PT ;  /* 0x0000000b0c0c7276 */ /* 0x000fc4000780000d */
[C---:B------:R-:W-:Y:S02]  /*6dc0*/  ISETP.GT.AND P3, PT, R133.reuse, 0xe, PT ;  /* 0x0000000e8500780c */ /* 0x040fe40003f64270 */
[----:B------:R-:W-:Y:S02]  /*6dd0*/  FSEL R16, R16, -INF , P4 ;  /* 0xff80000010107808 */ /* 0x000fe40002000000 */
[----:B------:R-:W-:Y:S02]  /*6de0*/  ISETP.GT.AND P4, PT, R133, 0xf, PT ;  /* 0x0000000f8500780c */ /* 0x000fe40003f84270 */
[----:B------:R-:W-:Y:S02]  /*6df0*/  FSEL R17, R17, -INF , P5 ;  /* 0xff80000011117808 */ /* 0x000fe40002800000 */
[----:B------:R-:W-:Y:S02]  /*6e00*/  FMNMX3 R12, R12, R14, R15, !PT ;  /* 0x0000000e0c0c7276 */ /* 0x000fe4000780000f */
[----:B------:R-:W-:-:S02]  /*6e10*/  FSEL R18, R18, -INF , P3 ;  /* 0xff80000012127808 */ /* 0x000fc40001800000 */
[C---:B------:R-:W-:Y:S02]  /*6e20*/  ISETP.GT.AND P5, PT, R133.reuse, 0x10, PT ;  /* 0x000000108500780c */ /* 0x040fe40003fa4270 */
[----:B------:R-:W-:Y:S02]  /*6e30*/  ISETP.GT.AND P3, PT, R133, 0x11, PT ;  /* 0x000000118500780c */ /* 0x000fe40003f64270 */
[----:B------:R-:W-:Y:S02]  /*6e40*/  FSEL R19, R19, -INF , P4 ;  /* 0xff80000013137808 */ /* 0x000fe40002000000 */
[----:B------:R-:W-:Y:S02]  /*6e50*/  FMNMX3 R12, R12, R16, R17, !PT ;  /* 0x000000100c0c7276 */ /* 0x000fe40007800011 */
[----:B------:R-:W-:Y:S02]  /*6e60*/  ISETP.GT.AND P4, PT, R133, 0x12, PT ;  /* 0x000000128500780c */ /* 0x000fe40003f84270 */
[----:B------:R-:W-:-:S02]  /*6e70*/  FSEL R20, R20, -INF , P5 ;  /* 0xff80000014147808 */ /* 0x000fc40002800000 */
[----:B------:R-:W-:Y:S02]  /*6e80*/  ISETP.GT.AND P2, PT, R133, 0x13, PT ;  /* 0x000000138500780c */ /* 0x000fe40003f44270 */
[----:B------:R-:W-:Y:S02]  /*6e90*/  FSEL R21, R21, -INF , P3 ;  /* 0xff80000015157808 */ /* 0x000fe40001800000 */
[----:B------:R-:W-:Y:S01]  /*6ea0*/  FMNMX3 R12, R12, R18, R19, !PT ;  /* 0x000000120c0c7276 */ /* 0x000fe20007800013 */
[----:B------:R-:W-:Y:S01]  /*6eb0*/  FMUL R25, R25, UR4 ;  /* 0x0000000419197c20 */ /* 0x000fe20008400000 */
[----:B------:R-:W-:Y:S01]  /*6ec0*/  FMUL R26, R26, UR4 ;  /* 0x000000041a1a7c20 */ /* 0x000fe20008400000 */
[C---:B------:R-:W-:Y:S02]  /*6ed0*/  ISETP.GT.AND P3, PT, R133.reuse, 0x14, PT ;  /* 0x000000148500780c */ /* 0x040fe40003f64270 */
[----:B------:R-:W-:Y:S02]  /*6ee0*/  ISETP.GT.AND P5, PT, R133, 0x15, PT ;  /* 0x000000158500780c */ /* 0x000fe40003fa4270 */
[----:B------:R-:W-:-:S02]  /*6ef0*/  FSEL R22, R22, -INF , P4 ;  /* 0xff80000016167808 */ /* 0x000fc40002000000 */
[----:B------:R-:W-:Y:S02]  /*6f00*/  FSEL R23, R23, -INF , P2 ;  /* 0xff80000017177808 */ /* 0x000fe40001000000 */
[----:B------:R-:W-:Y:S01]  /*6f10*/  FMNMX3 R12, R12, R20, R21, !PT ;  /* 0x000000140c0c7276 */ /* 0x000fe20007800015 */
[----:B------:R-:W-:Y:S01]  /*6f20*/  FMUL R27, R27, UR4 ;  /* 0x000000041b1b7c20 */ /* 0x000fe20008400000 */
[----:B------:R-:W-:Y:S01]  /*6f30*/  FMUL R28, R28, UR4 ;  /* 0x000000041c1c7c20 */ /* 0x000fe20008400000 */
[C---:B------:R-:W-:Y:S02]  /*6f40*/  ISETP.GT.AND P4, PT, R133.reuse, 0x16, PT ;  /* 0x000000168500780c */ /* 0x040fe40003f84270 */
[----:B------:R-:W-:Y:S02]  /*6f50*/  ISETP.GT.AND P2, PT, R133, 0x17, PT ;  /* 0x000000178500780c */ /* 0x000fe40003f44270 */
[----:B------:R-:W-:Y:S02]  /*6f60*/  FSEL R25, R25, -INF , P3 ;  /* 0xff80000019197808 */ /* 0x000fe40001800000 */
[----:B------:R-:W-:-:S02]  /*6f70*/  FSEL R26, R26, -INF , P5 ;  /* 0xff8000001a1a7808 */ /* 0x000fc40002800000 */
[----:B------:R-:W-:Y:S01]  /*6f80*/  FMNMX3 R12, R12, R22, R23, !PT ;  /* 0x000000160c0c7276 */ /* 0x000fe20007800017 */
[----:B------:R-:W-:Y:S01]  /*6f90*/  FMUL R29, R29, UR4 ;  /* 0x000000041d1d7c20 */ /* 0x000fe20008400000 */
[----:B------:R-:W-:Y:S01]  /*6fa0*/  FMUL R30, R30, UR4 ;  /* 0x000000041e1e7c20 */ /* 0x000fe20008400000 */
[C---:B------:R-:W-:Y:S02]  /*6fb0*/  ISETP.GT.AND P3, PT, R133.reuse, 0x18, PT ;  /* 0x000000188500780c */ /* 0x040fe40003f64270 */
[----:B------:R-:W-:Y:S02]  /*6fc0*/  ISETP.GT.AND P5, PT, R133, 0x19, PT ;  /* 0x000000198500780c */ /* 0x000fe40003fa4270 */
[----:B------:R-:W-:Y:S02]  /*6fd0*/  FSEL R27, R27, -INF , P4 ;  /* 0xff8000001b1b7808 */ /* 0x000fe40002000000 */
[----:B------:R-:W-:Y:S02]  /*6fe0*/  FSEL R28, R28, -INF , P2 ;  /* 0xff8000001c1c7808 */ /* 0x000fe40001000000 */
[----:B------:R-:W-:Y:S01]  /*6ff0*/  FMNMX3 R12, R12, R25, R26, !PT ;  /* 0x000000190c0c7276 */ /* 0x000fe2000780001a */
[----:B------:R-:W-:Y:S01]  /*7000*/  FMUL R31, R31, UR4 ;  /* 0x000000041f1f7c20 */ /* 0x000fe20008400000 */
[----:B------:R-:W-:Y:S01]  /*7010*/  FMUL R32, R32, UR4 ;  /* 0x0000000420207c20 */ /* 0x000fe20008400000 */
[----:B------:R-:W-:-:S02]  /*7020*/  ISETP.GT.AND P4, PT, R133, 0x1a, PT ;  /* 0x0000001a8500780c */ /* 0x000fc40003f84270 */
[----:B------:R-:W-:Y:S02]  /*7030*/  ISETP.GT.AND P2, PT, R133, 0x1b, PT ;  /* 0x0000001b8500780c */ /* 0x000fe40003f44270 */
[----:B------:R-:W-:Y:S02]  /*7040*/  FSEL R29, R29, -INF , P3 ;  /* 0xff8000001d1d7808 */ /* 0x000fe40001800000 */
[----:B------:R-:W-:Y:S02]  /*7050*/  FSEL R30, R30, -INF , P5 ;  /* 0xff8000001e1e7808 */ /* 0x000fe40002800000 */
[----:B------:R-:W-:Y:S01]  /*7060*/  FMNMX3 R12, R12, R27, R28, !PT ;  /* 0x0000001b0c0c7276 */ /* 0x000fe2000780001c */
[----:B------:R-:W-:Y:S01]  /*7070*/  FMUL R33, R33, UR4 ;  /* 0x0000000421217c20 */ /* 0x000fe20008400000 */
[----:B------:R-:W-:Y:S01]  /*7080*/  FMUL R34, R34, UR4 ;  /* 0x0000000422227c20 */ /* 0x000fe20008400000 */
[C---:B------:R-:W-:Y:S02]  /*7090*/  ISETP.GT.AND P3, PT, R133.reuse, 0x1c, PT ;  /* 0x0000001c8500780c */ /* 0x040fe40003f64270 */
[----:B------:R-:W-:-:S02]  /*70a0*/  ISETP.GT.AND P5, PT, R133, 0x1d, PT ;  /* 0x0000001d8500780c */ /* 0x000fc40003fa4270 */
[----:B------:R-:W-:Y:S02]  /*70b0*/  FSEL R31, R31, -INF , P4 ;  /* 0xff8000001f1f7808 */ /* 0x000fe40002000000 */
        /* <DEDUP_REMOVED lines=78> */
[----:B------:R-:W-:Y:S02]  /*75a0*/  FMNMX3 R12, R12, R64, R65, !PT ;  /* 0x000000400c0c7276 */ /* 0x000fe40007800041 */
        /* <DEDUP_REMOVED lines=13> */
[----:B------:R-:W-:-:S02]  /*7680*/  ISETP.GT.AND P4, PT, R133, 0x36, PT ;  /* 0x000000368500780c */ /* 0x000fc40003f84270 */
[----:B------:R-:W-:Y:S02]  /*7690*/  ISETP.GT.AND P2, PT, R133, 0x37, PT ;  /* 0x000000378500780c */ /* 0x000fe40003f44270 */
[----:B------:R-:W-:Y:S02]  /*76a0*/  FSEL R73, R57, -INF , P3 ;  /* 0xff80000039497808 */ /* 0x000fe40001800000 */
[----:B------:R-:W-:Y:S02]  /*76b0*/  FSEL R74, R58, -INF , P5 ;  /* 0xff8000003a4a7808 */ /* 0x000fe40002800000 */
[----:B------:R-:W-:Y:S01]  /*76c0*/  FMNMX3 R12, R12, R71, R72, !PT ;  /* 0x000000470c0c7276 */ /* 0x000fe20007800048 */
[----:B------:R-:W-:Y:S01]  /*76d0*/  FMUL R62, R62, UR4 ;  /* 0x000000043e3e7c20 */ /* 0x000fe20008400000 */
[C---:B------:R-:W-:Y:S02]  /*76e0*/  ISETP.GT.AND P3, PT, R133.reuse, 0x38, PT ;  /* 0x000000388500780c */ /* 0x040fe40003f64270 */
[----:B------:R-:W-:-:S02]  /*76f0*/  ISETP.GT.AND P5, PT, R133, 0x39, PT ;  /* 0x000000398500780c */ /* 0x000fc40003fa4270 */
[----:B------:R-:W-:Y:S02]  /*7700*/  FSEL R85, R59, -INF , P4 ;  /* 0xff8000003b557808 */ /* 0x000fe40002000000 */
[----:B------:R-:W-:Y:S02]  /*7710*/  FSEL R94, R137, -INF , P2 ;  /* 0xff800000895e7808 */ /* 0x000fe40001000000 */
[----:B------:R-:W-:Y:S01]  /*7720*/  FMNMX3 R12, R12, R73, R74, !PT ;  /* 0x000000490c0c7276 */ /* 0x000fe2000780004a */
[----:B------:R-:W-:Y:S01]  /*7730*/  FMUL R63, R63, UR4 ;  /* 0x000000043f3f7c20 */ /* 0x000fe20008400000 */
[C---:B------:R-:W-:Y:S02]  /*7740*/  ISETP.GT.AND P4, PT, R133.reuse, 0x3a, PT ;  /* 0x0000003a8500780c */ /* 0x040fe40003f84270 */
[----:B------:R-:W-:Y:S02]  /*7750*/  ISETP.GT.AND P2, PT, R133, 0x3b, PT ;  /* 0x0000003b8500780c */ /* 0x000fe40003f44270 */
[----:B------:R-:W-:-:S02]  /*7760*/  FSEL R107, R179, -INF , P3 ;  /* 0xff800000b36b7808 */ /* 0x000fc40001800000 */
[----:B------:R-:W-:Y:S02]  /*7770*/  FSEL R137, R62, -INF , P5 ;  /* 0xff8000003e897808 */ /* 0x000fe40002800000 */
[----:B------:R-:W-:Y:S02]  /*7780*/  FMNMX3 R12, R12, R85, R94, !PT ;  /* 0x000000550c0c7276 */ /* 0x000fe4000780005e */
[----:B------:R-:W-:Y:S01]  /*7790*/  LEA.HI R2, R237, 0x7e, RZ, 0x1a ;  /* 0x0000007eed027811 */ /* 0x000fe200078fd0ff */
[----:B------:R-:W-:Y:S01]  /*77a0*/  FMUL R66, R66, UR4 ;  /* 0x0000000442427c20 */ /* 0x000fe20008400000 */
[C---:B------:R-:W-:Y:S02]  /*77b0*/  ISETP.GT.AND P3, PT, R133.reuse, 0x3c, PT ;  /* 0x0000003c8500780c */ /* 0x040fe40003f64270 */
[----:B------:R-:W-:Y:S02]  /*77c0*/  ISETP.GT.AND P5, PT, R133, 0x3d, PT ;  /* 0x0000003d8500780c */ /* 0x000fe40003fa4270 */
[----:B------:R-:W-:-:S02]  /*77d0*/  FSEL R229, R63, -INF , P4 ;  /* 0xff8000003fe57808 */ /* 0x000fc40002000000 */
[----:B------:R-:W-:Y:S02]  /*77e0*/  FSEL R230, R230, -INF , P2 ;  /* 0xff800000e6e67808 */ /* 0x000fe40001000000 */
[----:B------:R-:W-:Y:S01]  /*77f0*/  FMNMX3 R12, R12, R107, R137, !PT ;  /* 0x0000006b0c0c7276 */ /* 0x000fe20007800089 */
[----:B------:R-:W-:Y:S01]  /*7800*/  IMAD R2, R2, UR5, RZ ;  /* 0x0000000502027c24 */ /* 0x000fe2000f8e02ff */
[----:B------:R-:W-:Y:S02]  /*7810*/  ISETP.GT.AND P2, PT, R133, 0x3e, PT ;  /* 0x0000003e8500780c */ /* 0x000fe40003f44270 */
[----:B------:R-:W-:Y:S02]  /*7820*/  FSEL R232, R232, -INF , P3 ;  /* 0xff800000e8e87808 */ /* 0x000fe40001800000 */
[----:B------:R-:W-:Y:S02]  /*7830*/  FSEL R233, R66, -INF , P5 ;  /* 0xff80000042e97808 */ /* 0x000fe40002800000 */
[----:B------:R-:W-:-:S02]  /*7840*/  FMNMX3 R12, R12, R229, R230, !PT ;  /* 0x000000e50c0c7276 */ /* 0x000fc400078000e6 */
[----:B------:R-:W-:Y:S02]  /*7850*/  IADD3 R178, P3, PT, R2, R178, RZ ;  /* 0x000000b202b27210 */ /* 0x000fe40007f7e0ff */
[----:B------:R-:W-:Y:S02]  /*7860*/  FSEL R236, R236, -INF , P2 ;  /* 0xff800000ecec7808 */ /* 0x000fe40001000000 */
[----:B------:R-:W-:Y:S02]  /*7870*/  FMNMX3 R12, R12, R232, R233, !PT ;  /* 0x000000e80c0c7276 */ /* 0x000fe400078000e9 */
[----:B------:R-:W-:Y:S02]  /*7880*/  LEA.HI.X.SX32 R179, R2, R0, 0x1, P3 ;  /* 0x0000000002b37211 */ /* 0x000fe400018f0eff */
[----:B------:R-:W-:-:S05]  /*7890*/  FMNMX3 R2, R12, -INF , R236, !PT ;  /* 0xff8000000c027876 */ /* 0x000fca00078000ec */
[--C-:B------:R-:W-:Y:S01]  /*78a0*/  FADD R6, R6, -R2.reuse ;  /* 0x8000000206067221 */ /* 0x100fe20000000000 */
[----:B------:R-:W-:-:S03]  /*78b0*/  FADD R11, R11, -R2 ;  /* 0x800000020b0b7221 */ /* 0x000fc60000000000 */
[----:B------:R-:W-:Y:S01]  /*78c0*/  FMUL R6, R6, 1.4426950216293334961 ;  /* 0x3fb8aa3b06067820 */ /* 0x000fe20000400000 */
[----:B------:R-:W-:Y:S01]  /*78d0*/  FMUL R11, R11, 1.4426950216293334961 ;  /* 0x3fb8aa3b0b0b7820 */ /* 0x000fe20000400000 */
[--C-:B------:R-:W-:Y:S02]  /*78e0*/  FADD R10, R10, -R2.reuse ;  /* 0x800000020a0a7221 */ /* 0x100fe40000000000 */
[----:B------:R0:W-:Y:S01]  /*78f0*/  MUFU.EX2 R63, R6 ;  /* 0x00000006003f7308 */ /* 0x0001e20000000800 */
[--C-:B------:R-:W-:Y:S01]  /*7900*/  FADD R0, R24, -R2.reuse ;  /* 0x8000000218007221 */ /* 0x100fe20000000000 */
[----:B------:R-:W-:Y:S01]  /*7910*/  FMUL R10, R10, 1.4426950216293334961 ;  /* 0x3fb8aa3b0a0a7820 */ /* 0x000fe20000400000 */
[----:B0-----:R-:W-:-:S05]  /*7920*/  FADD R6, R13, -R2 ;  /* 0x800000020d067221 */ /* 0x001fca0000000000 */
[----:B------:R0:W-:Y:S01]  /*7930*/  MUFU.EX2 R58, R11 ;  /* 0x0000000b003a7308 */ /* 0x0001e20000000800 */
[----:B------:R-:W-:Y:S01]  /*7940*/  FMUL R0, R0, 1.4426950216293334961 ;  /* 0x3fb8aa3b00007820 */ /* 0x000fe20000400000 */
[--C-:B------:R-:W-:Y:S01]  /*7950*/  FADD R7, R7, -R2.reuse ;  /* 0x8000000207077221 */ /* 0x100fe20000000000 */
[----:B0-----:R-:W-:Y:S01]  /*7960*/  FMUL R11, R6, 1.4426950216293334961 ;  /* 0x3fb8aa3b060b7820 */ /* 0x001fe20000400000 */
[----:B------:R-:W-:-:S04]  /*7970*/  FADD R6, R14, -R2 ;  /* 0x800000020e067221 */ /* 0x000fc80000000000 */
[----:B------:R0:W-:Y:S01]  /*7980*/  MUFU.EX2 R59, R10 ;  /* 0x0000000a003b7308 */ /* 0x0001e20000000800 */
[--C-:B------:R-:W-:Y:S01]  /*7990*/  FADD R9, R9, -R2.reuse ;  /* 0x8000000209097221 */ /* 0x100fe20000000000 */
[--C-:B------:R-:W-:Y:S01]  /*79a0*/  FADD R5, R5, -R2.reuse ;  /* 0x8000000205057221 */ /* 0x100fe20000000000 */
[----:B0-----:R-:W-:Y:S01]  /*79b0*/  FMUL R10, R6, 1.4426950216293334961 ;  /* 0x3fb8aa3b060a7820 */ /* 0x001fe20000400000 */
[----:B------:R-:W-:-:S04]  /*79c0*/  FADD R6, R15, -R2 ;  /* 0x800000020f067221 */ /* 0x000fc80000000000 */
[----:B------:R0:W-:Y:S01]  /*79d0*/  MUFU.EX2 R115, R0 ;  /* 0x0000000000737308 */ /* 0x0001e20000000800 */
[--C-:B------:R-:W-:Y:S01]  /*79e0*/  FADD R4, R4, -R2.reuse ;  /* 0x8000000204047221 */ /* 0x100fe20000000000 */
[--C-:B------:R-:W-:Y:S01]  /*79f0*/  FADD R3, R3, -R2.reuse ;  /* 0x8000000203037221 */ /* 0x100fe20000000000 */
[----:B------:R-:W-:Y:S01]  /*7a00*/  FMUL R9, R9, 1.4426950216293334961 ;  /* 0x3fb8aa3b09097820 */ /* 0x000fe20000400000 */
[----:B0-----:R-:W-:Y:S01]  /*7a10*/  FMUL R0, R7, 1.4426950216293334961 ;  /* 0x3fb8aa3b07007820 */ /* 0x001fe20000400000 */
[----:B------:R-:W-:Y:S01]  /*7a20*/  FMUL R7, R6, 1.4426950216293334961 ;  /* 0x3fb8aa3b06077820 */ /* 0x000fe20000400000 */
[--C-:B------:R-:W-:Y:S01]  /*7a30*/  FADD R6, R16, -R2.reuse ;  /* 0x8000000210067221 */ /* 0x100fe20000000000 */
[----:B------:R-:W-:Y:S02]  /*7a40*/  FMUL R5, R5, 1.4426950216293334961 ;  /* 0x3fb8aa3b05057820 */ /* 0x000fe40000400000 */
[----:B------:R0:W-:Y:S01]  /*7a50*/  MUFU.EX2 R54, R7 ;  /* 0x0000000700367308 */ /* 0x0001e20000000800 */
[----:B------:R-:W-:Y:S01]  /*7a60*/  FMUL R4, R4, 1.4426950216293334961 ;  /* 0x3fb8aa3b04047820 */ /* 0x000fe20000400000 */
[----:B------:R-:W-:Y:S01]  /*7a70*/  FMUL R3, R3, 1.4426950216293334961 ;  /* 0x3fb8aa3b03037820 */ /* 0x000fe20000400000 */
[--C-:B------:R-:W-:Y:S01]  /*7a80*/  FADD R8, R8, -R2.reuse ;  /* 0x8000000208087221 */ /* 0x100fe20000000000 */
[----:B0-----:R-:W-:Y:S01]  /*7a90*/  FMUL R7, R6, 1.4426950216293334961 ;  /* 0x3fb8aa3b06077820 */ /* 0x001fe20000400000 */
[----:B------:R-:W-:-:S03]  /*7aa0*/  FADD R6, R17, -R2 ;  /* 0x8000000211067221 */ /* 0x000fc60000000000 */
[----:B------:R0:W-:Y:S08]  /*7ab0*/  MUFU.EX2 R62, R9 ;  /* 0x00000009003e7308 */ /* 0x0001f00000000800 */
[----:B------:R-:W1:Y:S01]  /*7ac0*/  MUFU.EX2 R66, R5 ;  /* 0x0000000500427308 */ /* 0x000e620000000800 */
[----:B0-----:R-:W-:Y:S01]  /*7ad0*/  FMUL R9, R6, 1.4426950216293334961 ;  /* 0x3fb8aa3b06097820 */ /* 0x001fe20000400000 */
[----:B------:R-:W-:-:S06]  /*7ae0*/  FADD R6, R18, -R2 ;  /* 0x8000000212067221 */ /* 0x000fcc0000000000 */
[----:B------:R-:W0:Y:S08]  /*7af0*/  MUFU.EX2 R5, R4 ;  /* 0x0000000400057308 */ /* 0x000e300000000800 */
[----:B------:R4:W5:Y:S02]  /*7b00*/  MUFU.EX2 R4, R3 ;  /* 0x0000000300047308 */ /* 0x0009640000000800 */
[----:B----4-:R-:W-:Y:S01]  /*7b10*/  FMUL R3, R8, 1.4426950216293334961 ;  /* 0x3fb8aa3b08037820 */ /* 0x010fe20000400000 */
[----:B------:R-:W-:Y:S01]  /*7b20*/  FMUL R8, R6, 1.4426950216293334961 ;  /* 0x3fb8aa3b06087820 */ /* 0x000fe20000400000 */
[----:B------:R-:W-:-:S04]  /*7b30*/  FADD R6, R19, -R2 ;  /* 0x8000000213067221 */ /* 0x000fc80000000000 */
[----:B------:R4:W-:Y:S02]  /*7b40*/  MUFU.EX2 R52, R7 ;  /* 0x0000000700347308 */ /* 0x0009e40000000800 */
[----:B----4-:R-:W-:Y:S01]  /*7b50*/  FMUL R7, R6, 1.4426950216293334961 ;  /* 0x3fb8aa3b06077820 */ /* 0x010fe20000400000 */
[----:B------:R-:W-:-:S05]  /*7b60*/  FADD R6, R20, -R2 ;  /* 0x8000000214067221 */ /* 0x000fca0000000000 */
[----:B------:R4:W-:Y:S02]  /*7b70*/  MUFU.EX2 R50, R7 ;  /* 0x0000000700327308 */ /* 0x0009e40000000800 */
[----:B----4-:R-:W-:Y:S01]  /*7b80*/  FMUL R7, R6, 1.4426950216293334961 ;  /* 0x3fb8aa3b06077820 */ /* 0x010fe20000400000 */
[----:B------:R-:W-:-:S04]  /*7b90*/  FADD R6, R21, -R2 ;  /* 0x8000000215067221 */ /* 0x000fc80000000000 */
[----:B------:R-:W-:Y:S01]  /*7ba0*/  FMUL R15, R6, 1.4426950216293334961 ;  /* 0x3fb8aa3b060f7820 */ /* 0x000fe20000400000 */
[----:B------:R-:W-:-:S04]  /*7bb0*/  FADD R6, R22, -R2 ;  /* 0x8000000216067221 */ /* 0x000fc80000000000 */
[----:B------:R-:W-:Y:S01]  /*7bc0*/  FMUL R14, R6, 1.4426950216293334961 ;  /* 0x3fb8aa3b060e7820 */ /* 0x000fe20000400000 */
[--C-:B------:R-:W-:Y:S01]  /*7bd0*/  FADD R6, R23, -R2.reuse ;  /* 0x8000000217067221 */ /* 0x100fe20000000000 */
[----:B------:R4:W-:Y:S03]  /*7be0*/  MUFU.EX2 R49, R7 ;  /* 0x0000000700317308 */ /* 0x0009e60000000800 */
[----:B----4-:R-:W-:Y:S01]  /*7bf0*/  FMUL R7, R6, 1.4426950216293334961 ;  /* 0x3fb8aa3b06077820 */ /* 0x010fe20000400000 */
[----:B------:R-:W-:-:S04]  /*7c00*/  FADD R6, R25, -R2 ;  /* 0x8000000219067221 */ /* 0x000fc80000000000 */
[----:B------:R4:W-:Y:S01]  /*7c10*/  MUFU.EX2 R45, R7 ;  /* 0x00000007002d7308 */ /* 0x0009e20000000800 */
[----:B------:R-:W-:Y:S02]  /*7c20*/  PRMT R126, RZ, 0x7610, R126 ;  /* 0x00007610ff7e7816 */ /* 0x000fe4000000007e */
[----:B------:R-:W-:-:S04]  /*7c30*/  PRMT R101, RZ, 0x7610, R101 ;  /* 0x00007610ff657816 */ /* 0x000fc80000000065 */
[----:B------:R-:W2:Y:S01]  /*7c40*/  @P0 LDG.E.U8 R126, desc[UR38][R144.64] ;  /* 0x00000026907e0981 */ /* 0x000ea2000c1e1100 */
[----:B----4-:R-:W-:Y:S01]  /*7c50*/  FMUL R7, R6, 1.4426950216293334961 ;  /* 0x3fb8aa3b06077820 */ /* 0x010fe20000400000 */
[--C-:B------:R-:W-:Y:S01]  /*7c60*/  FADD R6, R26, -R2.reuse ;  /* 0x800000021a067221 */ /* 0x100fe20000000000 */
[----:B------:R-:W-:Y:S01]  /*7c70*/  PRMT R97, RZ, 0x7610, R97 ;  /* 0x00007610ff617816 */ /* 0x000fe20000000061 */
[----:B------:R-:W4:Y:S02]  /*7c80*/  @P0 LDG.E.U8 R101, desc[UR38][R248.64] ;  /* 0x00000026f8650981 */ /* 0x000f24000c1e1100 */
[----:B------:R-:W-:Y:S01]  /*7c90*/  FMUL R13, R6, 1.4426950216293334961 ;  /* 0x3fb8aa3b060d7820 */ /* 0x000fe20000400000 */
[----:B------:R-:W-:Y:S01]  /*7ca0*/  FADD R6, R27, -R2 ;  /* 0x800000021b067221 */ /* 0x000fe20000000000 */
[----:B------:R0:W-:Y:S01]  /*7cb0*/  MUFU.EX2 R44, R7 ;  /* 0x00000007002c7308 */ /* 0x0001e20000000800 */
[----:B------:R-:W-:Y:S01]  /*7cc0*/  PRMT R92, RZ, 0x7610, R92 ;  /* 0x00007610ff5c7816 */ /* 0x000fe2000000005c */
[----:B------:R-:W2:Y:S01]  /*7cd0*/  @P0 LDG.E.U8 R97, desc[UR38][R238.64] ;  /* 0x00000026ee610981 */ /* 0x000ea2000c1e1100 */
[----:B------:R-:W-:Y:S01]  /*7ce0*/  FMUL R12, R6, 1.4426950216293334961 ;  /* 0x3fb8aa3b060c7820 */ /* 0x000fe20000400000 */
[----:B------:R-:W-:Y:S01]  /*7cf0*/  FADD R6, R28, -R2 ;  /* 0x800000021c067221 */ /* 0x000fe20000000000 */
[----:B------:R-:W-:-:S02]  /*7d00*/  PRMT R89, RZ, 0x7610, R89 ;  /* 0x00007610ff597816 */ /* 0x000fc40000000059 */
[----:B------:R-:W-:Y:S01]  /*7d10*/  PRMT R84, RZ, 0x7610, R84 ;  /* 0x00007610ff547816 */ /* 0x000fe20000000054 */
[----:B------:R-:W2:Y:S01]  /*7d20*/  @P0 LDG.E.U8 R92, desc[UR38][R216.64] ;  /* 0x00000026d85c0981 */ /* 0x000ea2000c1e1100 */
[----:B0-----:R-:W-:Y:S01]  /*7d30*/  FMUL R7, R6, 1.4426950216293334961 ;  /* 0x3fb8aa3b06077820 */ /* 0x001fe20000400000 */
[----:B------:R-:W-:Y:S01]  /*7d40*/  FADD R6, R29, -R2 ;  /* 0x800000021d067221 */ /* 0x000fe20000000000 */
[----:B------:R-:W-:Y:S01]  /*7d50*/  PRMT R81, RZ, 0x7610, R81 ;  /* 0x00007610ff517816 */ /* 0x000fe20000000051 */
[----:B------:R-:W2:Y:S01]  /*7d60*/  @P0 LDG.E.U8 R89, desc[UR38][R208.64] ;  /* 0x00000026d0590981 */ /* 0x000ea2000c1e1100 */
[----:B------:R0:W-:Y:S01]  /*7d70*/  MUFU.EX2 R41, R7 ;  /* 0x0000000700297308 */ /* 0x0001e20000000800 */
[----:B------:R-:W-:Y:S02]  /*7d80*/  PRMT R77, RZ, 0x7610, R77 ;  /* 0x00007610ff4d7816 */ /* 0x000fe4000000004d */
[----:B------:R-:W-:Y:S01]  /*7d90*/  PRMT R128, RZ, 0x7610, R128 ;  /* 0x00007610ff807816 */ /* 0x000fe20000000080 */
[----:B------:R-:W2:Y:S01]  /*7da0*/  @P0 LDG.E.U8 R84, desc[UR38][R200.64] ;  /* 0x00000026c8540981 */ /* 0x000ea2000c1e1100 */
[----:B------:R-:W-:-:S02]  /*7db0*/  PRMT R125, RZ, 0x7610, R125 ;  /* 0x00007610ff7d7816 */ /* 0x000fc4000000007d */
[----:B------:R-:W-:Y:S01]  /*7dc0*/  PRMT R100, RZ, 0x7610, R100 ;  /* 0x00007610ff647816 */ /* 0x000fe20000000064 */
[----:B------:R-:W2:Y:S01]  /*7dd0*/  @P0 LDG.E.U8 R81, desc[UR38][R192.64] ;  /* 0x00000026c0510981 */ /* 0x000ea2000c1e1100 */
[----:B0-----:R-:W-:Y:S01]  /*7de0*/  FMUL R7, R6, 1.4426950216293334961 ;  /* 0x3fb8aa3b06077820 */ /* 0x001fe20000400000 */
[----:B------:R-:W-:Y:S01]  /*7df0*/  PRMT R93, RZ, 0x7610, R93 ;  /* 0x00007610ff5d7816 */ /* 0x000fe2000000005d */
[----:B------:R-:W-:Y:S01]  /*7e00*/  FADD R6, R30, -R2 ;  /* 0x800000021e067221 */ /* 0x000fe20000000000 */
[----:B------:R-:W-:Y:S01]  /*7e10*/  PRMT R90, RZ, 0x7610, R90 ;  /* 0x00007610ff5a7816 */ /* 0x000fe2000000005a */
[----:B------:R-:W2:Y:S01]  /*7e20*/  @P0 LDG.E.U8 R77, desc[UR38][R184.64] ;  /* 0x00000026b84d0981 */ /* 0x000ea2000c1e1100 */
        /* <DEDUP_REMOVED lines=12> */
[----:B------:R-:W-:Y:S01]  /*7ef0*/  PRMT R75, RZ, 0x7610, R75 ;  /* 0x00007610ff4b7816 */ /* 0x000fe2000000004b */
[----:B------:R-:W-:Y:S01]  /*7f00*/  FMUL R19, R6, 1.4426950216293334961 ;  /* 0x3fb8aa3b06137820 */ /* 0x000fe20000400000 */
[----:B------:R-:W-:Y:S01]  /*7f10*/  FADD R6, R31, -R2 ;  /* 0x800000021f067221 */ /* 0x000fe20000000000 */
[----:B------:R-:W2:Y:S04]  /*7f20*/  @P0 LDG.E.U8 R128, desc[UR38][R150.64] ;  /* 0x0000002696800981 */ /* 0x000ea8000c1e1100 */
[----:B------:R-:W2:Y:S01]  /*7f30*/  @P0 LDG.E.U8 R125, desc[UR38][R142.64] ;  /* 0x000000268e7d0981 */ /* 0x000ea2000c1e1100 */
[----:B------:R-:W-:-:S03]  /*7f40*/  FMUL R18, R6, 1.4426950216293334961 ;  /* 0x3fb8aa3b06127820 */ /* 0x000fc60000400000 */
[----:B------:R-:W2:Y:S04]  /*7f50*/  @P0 LDG.E.U8 R100, desc[UR38][R246.64] ;  /* 0x00000026f6640981 */ /* 0x000ea8000c1e1100 */
[----:B------:R-:W2:Y:S04]  /*7f60*/  @P0 LDG.E.U8 R93, desc[UR38][R234.64] ;  /* 0x00000026ea5d0981 */ /* 0x000ea8000c1e1100 */
[----:B------:R-:W2:Y:S04]  /*7f70*/  @P0 LDG.E.U8 R90, desc[UR38][R214.64] ;  /* 0x00000026d65a0981 */ /* 0x000ea8000c1e1100 */
[----:B------:R-:W2:Y:S04]  /*7f80*/  @P0 LDG.E.U8 R88, desc[UR38][R206.64] ;  /* 0x00000026ce580981 */ /* 0x000ea8000c1e1100 */
[----:B------:R-:W2:Y:S04]  /*7f90*/  @P0 LDG.E.U8 R83, desc[UR38][R198.64] ;  /* 0x00000026c6530981 */ /* 0x000ea8000c1e1100 */
[----:B------:R-:W2:Y:S04]  /*7fa0*/  @P0 LDG.E.U8 R80, desc[UR38][R190.64] ;  /* 0x00000026be500981 */ /* 0x000ea8000c1e1100 */
[----:B------:R-:W2:Y:S01]  /*7fb0*/  @P0 LDG.E.U8 R76, desc[UR38][R182.64] ;  /* 0x00000026b64c0981 */ /* 0x000ea2000c1e1100 */
[----:B------:R-:W-:-:S03]  /*7fc0*/  FADD R6, R32, -R2 ;  /* 0x8000000220067221 */ /* 0x000fc60000000000 */
[----:B------:R-:W2:Y:S04]  /*7fd0*/  @P0 LDG.E.U8 R136, desc[UR38][R148.64] ;  /* 0x0000002694880981 */ /* 0x000ea8000c1e1100 */
[----:B------:R-:W2:Y:S04]  /*7fe0*/  @P0 LDG.E.U8 R132, desc[UR38][R140.64] ;  /* 0x000000268c840981 */ /* 0x000ea8000c1e1100 */
[----:B------:R-:W2:Y:S04]  /*7ff0*/  @P0 LDG.E.U8 R98, desc[UR38][R244.64] ;  /* 0x00000026f4620981 */ /* 0x000ea8000c1e1100 */
[----:B------:R-:W2:Y:S04]  /*8000*/  @P0 LDG.E.U8 R96, desc[UR38][R220.64] ;  /* 0x00000026dc600981 */ /* 0x000ea8000c1e1100 */
[----:B------:R-:W2:Y:S04]  /*8010*/  @P0 LDG.E.U8 R91, desc[UR38][R212.64] ;  /* 0x00000026d45b0981 */ /* 0x000ea8000c1e1100 */
[----:B------:R-:W2:Y:S04]  /*8020*/  @P0 LDG.E.U8 R87, desc[UR38][R204.64] ;  /* 0x00000026cc570981 */ /* 0x000ea8000c1e1100 */
[----:B------:R-:W2:Y:S04]  /*8030*/  @P0 LDG.E.U8 R82, desc[UR38][R196.64] ;  /* 0x00000026c4520981 */ /* 0x000ea8000c1e1100 */
[----:B------:R-:W2:Y:S04]  /*8040*/  @P0 LDG.E.U8 R79, desc[UR38][R188.64] ;  /* 0x00000026bc4f0981 */ /* 0x000ea8000c1e1100 */
[----:B------:R-:W2:Y:S01]  /*8050*/  @P0 LDG.E.U8 R75, desc[UR38][R180.64] ;  /* 0x00000026b44b0981 */ /* 0x000ea2000c1e1100 */
[----:B------:R0:W-:Y:S02]  /*8060*/  MUFU.EX2 R39, R7 ;  /* 0x0000000700277308 */ /* 0x0001e40000000800 */
[----:B0-----:R-:W-:Y:S01]  /*8070*/  FMUL R7, R6, 1.4426950216293334961 ;  /* 0x3fb8aa3b06077820 */ /* 0x001fe20000400000 */
[----:B------:R-:W-:-:S05]  /*8080*/  FADD R6, R33, -R2 ;  /* 0x8000000221067221 */ /* 0x000fca0000000000 */
[----:B------:R0:W-:Y:S01]  /*8090*/  MUFU.EX2 R37, R7 ;  /* 0x0000000700257308 */ /* 0x0001e20000000800 */
[----:B------:R-:W-:Y:S02]  /*80a0*/  PRMT R222, RZ, 0x7610, R222 ;  /* 0x00007610ffde7816 */ /* 0x000fe400000000de */
[----:B------:R-:W-:Y:S02]  /*80b0*/  PRMT R139, RZ, 0x7610, R139 ;  /* 0x00007610ff8b7816 */ /* 0x000fe4000000008b */
[----:B------:R-:W-:Y:S02]  /*80c0*/  PRMT R138, RZ, 0x7610, R138 ;  /* 0x00007610ff8a7816 */ /* 0x000fe4000000008a */
[----:B------:R-:W-:Y:S01]  /*80d0*/  PRMT R228, RZ, 0x7610, R228 ;  /* 0x00007610ffe47816 */ /* 0x000fe200000000e4 */
[----:B------:R-:W2:Y:S01]  /*80e0*/  @P0 LDG.E.U8 R222, desc[UR38][R242.64] ;  /* 0x00000026f2de0981 */ /* 0x000ea2000c1e1100 */
[----:B0-----:R-:W-:Y:S01]  /*80f0*/  FMUL R7, R6, 1.4426950216293334961 ;  /* 0x3fb8aa3b06077820 */ /* 0x001fe20000400000 */
[----:B------:R-:W-:Y:S01]  /*8100*/  FADD R6, R34, -R2 ;  /* 0x8000000222067221 */ /* 0x000fe20000000000 */
[----:B------:R-:W-:Y:S01]  /*8110*/  PRMT R102, RZ, 0x7610, R102 ;  /* 0x00007610ff667816 */ /* 0x000fe20000000066 */
[----:B------:R-:W2:Y:S01]  /*8120*/  @P0 LDG.E.U8 R139, desc[UR38][R210.64] ;  /* 0x00000026d28b0981 */ /* 0x000ea2000c1e1100 */
[----:B------:R-:W-:Y:S01]  /*8130*/  PRMT R95, RZ, 0x7610, R95 ;  /* 0x00007610ff5f7816 */ /* 0x000fe2000000005f */
[----:B------:R-:W-:Y:S01]  /*8140*/  FMUL R17, R6, 1.4426950216293334961 ;  /* 0x3fb8aa3b06117820 */ /* 0x000fe20000400000 */
[----:B------:R-:W-:Y:S01]  /*8150*/  PRMT R86, RZ, 0x7610, R86 ;  /* 0x00007610ff567816 */ /* 0x000fe20000000056 */
[----:B------:R-:W-:Y:S01]  /*8160*/  FADD R6, R35, -R2 ;  /* 0x8000000223067221 */ /* 0x000fe20000000000 */
[----:B------:R-:W-:Y:S01]  /*8170*/  PRMT R78, RZ, 0x7610, R78 ;  /* 0x00007610ff4e7816 */ /* 0x000fe2000000004e */
[----:B------:R-:W2:Y:S01]  /*8180*/  @P0 LDG.E.U8 R138, desc[UR38][R194.64] ;  /* 0x00000026c28a0981 */ /* 0x000ea2000c1e1100 */
[----:B------:R-:W-:Y:S01]  /*8190*/  PRMT R57, RZ, 0x7610, R57 ;  /* 0x00007610ff397816 */ /* 0x000fe20000000039 */
[----:B------:R-:W-:Y:S01]  /*81a0*/  FMUL R16, R6, 1.4426950216293334961 ;  /* 0x3fb8aa3b06107820 */ /* 0x000fe20000400000 */
[----:B------:R-:W-:Y:S01]  /*81b0*/  FADD R6, R38, -R2 ;  /* 0x8000000226067221 */ /* 0x000fe20000000000 */
[----:B------:R-:W2:Y:S01]  /*81c0*/  @P0 LDG.E.U8 R228, desc[UR38][R146.64] ;  /* 0x0000002692e40981 */ /* 0x000ea2000c1e1100 */
[----:B------:R0:W-:Y:S03]  /*81d0*/  MUFU.EX2 R36, R7 ;  /* 0x0000000700247308 */ /* 0x0001e60000000800 */
[----:B------:R-:W2:Y:S04]  /*81e0*/  @P0 LDG.E.U8 R102, desc[UR38][R250.64] ;  /* 0x00000026fa660981 */ /* 0x000ea8000c1e1100 */
[----:B------:R-:W2:Y:S04]  /*81f0*/  @P0 LDG.E.U8 R95, desc[UR38][R218.64] ;  /* 0x00000026da5f0981 */ /* 0x000ea8000c1e1100 */
[----:B------:R-:W2:Y:S01]  /*8200*/  @P0 LDG.E.U8 R86, desc[UR38][R202.64] ;  /* 0x00000026ca560981 */ /* 0x000ea2000c1e1100 */
[----:B0-----:R-:W-:-:S03]  /*8210*/  FMUL R7, R6, 1.4426950216293334961 ;  /* 0x3fb8aa3b06077820 */ /* 0x001fc60000400000 */
[----:B------:R-:W2:Y:S04]  /*8220*/  @P0 LDG.E.U8 R78, desc[UR38][R186.64] ;  /* 0x00000026ba4e0981 */ /* 0x000ea8000c1e1100 */
[----:B------:R-:W2:Y:S01]  /*8230*/  @P0 LDG.E.U8 R57, desc[UR38][R178.64] ;  /* 0x00000026b2390981 */ /* 0x000ea2000c1e1100 */
[--C-:B------:R-:W-:Y:S01]  /*8240*/  FADD R6, R40, -R2.reuse ;  /* 0x8000000228067221 */ /* 0x100fe20000000000 */
[----:B------:R0:W-:Y:S03]  /*8250*/  MUFU.EX2 R35, R7 ;  /* 0x0000000700237308 */ /* 0x0001e60000000800 */
[----:B0-----:R-:W-:Y:S01]  /*8260*/  FMUL R7, R6, 1.4426950216293334961 ;  /* 0x3fb8aa3b06077820 */ /* 0x001fe20000400000 */
[----:B------:R-:W-:-:S04]  /*8270*/  FADD R6, R42, -R2 ;  /* 0x800000022a067221 */ /* 0x000fc80000000000 */
[----:B------:R-:W-:-:S04]  /*8280*/  FMUL R6, R6, 1.4426950216293334961 ;  /* 0x3fb8aa3b06067820 */ /* 0x000fc80000400000 */
[----:B------:R1:W-:Y:S02]  /*8290*/  MUFU.EX2 R21, R6 ;  /* 0x0000000600157308 */ /* 0x0003e40000000800 */
[----:B-1----:R-:W-:-:S06]  /*82a0*/  FADD R6, R115, R66 ;  /* 0x0000004273067221 */ /* 0x002fcc0000000000 */
[----:B------:R-:W0:Y:S01]  /*82b0*/  MUFU.EX2 R3, R3 ;  /* 0x0000000300037308 */ /* 0x000e220000000800 */
[----:B------:R-:W-:Y:S01]  /*82c0*/  FADD R6, R5, R6 ;  /* 0x0000000605067221 */ /* 0x000fe20000000000 */
[----:B-----5:R-:W-:-:S03]  /*82d0*/  F2FP.SATFINITE.E4M3.F32.PACK_AB_MERGE_C R231, R4, R5, RZ ;  /* 0x0000000504e7723e */ /* 0x020fc600048070ff */
[----:B------:R-:W-:-:S03]  /*82e0*/  FADD R6, R4, R6 ;  /* 0x0000000604067221 */ /* 0x000fc60000000000 */
[----:B------:R-:W1:Y:S01]  /*82f0*/  MUFU.EX2 R0, R0 ;  /* 0x0000000000007308 */ /* 0x000e620000000800 */
[----:B------:R-:W-:-:S04]  /*8300*/  FADD R4, R63, R6 ;  /* 0x000000063f047221 */ /* 0x000fc80000000000 */
[----:B------:R-:W-:-:S03]  /*8310*/  FADD R4, R62, R4 ;  /* 0x000000043e047221 */ /* 0x000fc60000000000 */
[----:B------:R-:W5:Y:S01]  /*8320*/  MUFU.EX2 R11, R11 ;  /* 0x0000000b000b7308 */ /* 0x000f620000000800 */
[----:B0-----:R-:W-:-:S07]  /*8330*/  FADD R4, R3, R4 ;  /* 0x0000000403047221 */ /* 0x001fce0000000000 */
[----:B------:R-:W0:Y:S01]  /*8340*/  MUFU.EX2 R10, R10 ;  /* 0x0000000a000a7308 */ /* 0x000e220000000800 */
[C---:B-1----:R-:W-:Y:S01]  /*8350*/  FADD R4, R0.reuse, R4 ;  /* 0x0000000400047221 */ /* 0x042fe20000000000 */
[----:B------:R-:W-:-:S03]  /*8360*/  F2FP.SATFINITE.E4M3.F32.PACK_AB_MERGE_C R99, R0, R3, RZ ;  /* 0x000000030063723e */ /* 0x000fc600048070ff */
[----:B------:R-:W-:-:S04]  /*8370*/  FADD R0, R59, R4 ;  /* 0x000000043b007221 */ /* 0x000fc80000000000 */
[----:B------:R-:W-:Y:S01]  /*8380*/  FADD R0, R58, R0 ;  /* 0x000000003a007221 */ /* 0x000fe20000000000 */
[----:B------:R-:W1:Y:S03]  /*8390*/  MUFU.EX2 R9, R9 ;  /* 0x0000000900097308 */ /* 0x000e660000000800 */
[----:B-----5:R-:W-:-:S04]  /*83a0*/  FADD R0, R11, R0 ;  /* 0x000000000b007221 */ /* 0x020fc80000000000 */
[----:B0-----:R-:W-:Y:S01]  /*83b0*/  FADD R0, R10, R0 ;  /* 0x000000000a007221 */ /* 0x001fe20000000000 */
[----:B------:R-:W0:Y:S03]  /*83c0*/  MUFU.EX2 R8, R8 ;  /* 0x0000000800087308 */ /* 0x000e260000000800 */
[----:B------:R-:W-:-:S04]  /*83d0*/  FADD R0, R54, R0 ;  /* 0x0000000036007221 */ /* 0x000fc80000000000 */
[----:B------:R-:W-:Y:S01]  /*83e0*/  FADD R0, R52, R0 ;  /* 0x0000000034007221 */ /* 0x000fe20000000000 */
[----:B------:R-:W5:Y:S03]  /*83f0*/  MUFU.EX2 R15, R15 ;  /* 0x0000000f000f7308 */ /* 0x000f660000000800 */
[----:B-1----:R-:W-:-:S05]  /*8400*/  FADD R0, R9, R0 ;  /* 0x0000000009007221 */ /* 0x002fca0000000000 */
[----:B------:R-:W1:Y:S01]  /*8410*/  MUFU.EX2 R14, R14 ;  /* 0x0000000e000e7308 */ /* 0x000e620000000800 */
[----:B0-----:R-:W-:-:S04]  /*8420*/  FADD R0, R8, R0 ;  /* 0x0000000008007221 */ /* 0x001fc80000000000 */
[----:B------:R-:W-:-:S04]  /*8430*/  FADD R0, R50, R0 ;  /* 0x0000000032007221 */ /* 0x000fc80000000000 */
[----:B------:R-:W-:Y:S01]  /*8440*/  FADD R0, R49, R0 ;  /* 0x0000000031007221 */ /* 0x000fe20000000000 */
[----:B------:R-:W0:Y:S03]  /*8450*/  MUFU.EX2 R13, R13 ;  /* 0x0000000d000d7308 */ /* 0x000e260000000800 */
[----:B-----5:R-:W-:-:S04]  /*8460*/  FADD R0, R15, R0 ;  /* 0x000000000f007221 */ /* 0x020fc80000000000 */
[----:B-1----:R-:W-:Y:S01]  /*8470*/  FADD R0, R14, R0 ;  /* 0x000000000e007221 */ /* 0x002fe20000000000 */
[----:B------:R-:W1:Y:S03]  /*8480*/  MUFU.EX2 R12, R12 ;  /* 0x0000000c000c7308 */ /* 0x000e660000000800 */
[----:B------:R-:W-:-:S04]  /*8490*/  FADD R0, R45, R0 ;  /* 0x000000002d007221 */ /* 0x000fc80000000000 */
[----:B------:R-:W-:Y:S01]  /*84a0*/  FADD R0, R44, R0 ;  /* 0x000000002c007221 */ /* 0x000fe20000000000 */
[----:B------:R-:W5:Y:S03]  /*84b0*/  MUFU.EX2 R19, R19 ;  /* 0x0000001300137308 */ /* 0x000f660000000800 */
[----:B0-----:R-:W-:-:S05]  /*84c0*/  FADD R0, R13, R0 ;  /* 0x000000000d007221 */ /* 0x001fca0000000000 */
[----:B------:R-:W0:Y:S01]  /*84d0*/  MUFU.EX2 R18, R18 ;  /* 0x0000001200127308 */ /* 0x000e220000000800 */
[----:B-1----:R-:W-:Y:S01]  /*84e0*/  FADD R0, R12, R0 ;  /* 0x000000000c007221 */ /* 0x002fe20000000000 */
[----:B------:R-:W-:Y:S01]  /*84f0*/  FADD R3, R51, -R2 ;  /* 0x8000000233037221 */ /* 0x000fe20000000000 */
[----:B------:R-:W-:Y:S02]  /*8500*/  F2FP.SATFINITE.E4M3.F32.PACK_AB_MERGE_C R51, R8, R9, RZ ;  /* 0x000000090833723e */ /* 0x000fe400048070ff */
[----:B------:R-:W-:Y:S01]  /*8510*/  FADD R0, R41, R0 ;  /* 0x0000000029007221 */ /* 0x000fe20000000000 */
[--C-:B------:R-:W-:Y:S01]  /*8520*/  FADD R8, R67, -R2.reuse ;  /* 0x8000000243087221 */ /* 0x100fe20000000000 */
[----:B------:R-:W-:Y:S01]  /*8530*/  FMUL R6, R3, 1.4426950216293334961 ;  /* 0x3fb8aa3b03067820 */ /* 0x000fe20000400000 */
[----:B------:R-:W-:Y:S01]  /*8540*/  FADD R3, R53, -R2 ;  /* 0x8000000235037221 */ /* 0x000fe20000000000 */
[----:B------:R-:W-:Y:S01]  /*8550*/  FADD R0, R39, R0 ;  /* 0x0000000027007221 */ /* 0x000fe20000000000 */
[----:B------:R-:W-:Y:S01]  /*8560*/  F2FP.SATFINITE.E4M3.F32.PACK_AB_MERGE_C R53, R10, R11, RZ ;  /* 0x0000000b0a35723e */ /* 0x000fe200048070ff */
[----:B------:R-:W1:Y:S01]  /*8570*/  MUFU.EX2 R17, R17 ;  /* 0x0000001100117308 */ /* 0x000e620000000800 */
[----:B------:R-:W-:Y:S01]  /*8580*/  FMUL R10, R8, 1.4426950216293334961 ;  /* 0x3fb8aa3b080a7820 */ /* 0x000fe20000400000 */
[----:B-----5:R-:W-:-:S04]  /*8590*/  FADD R8, R19, R0 ;  /* 0x0000000013087221 */ /* 0x020fc80000000000 */
[----:B0-----:R-:W-:Y:S02]  /*85a0*/  FADD R8, R18, R8 ;  /* 0x0000000812087221 */ /* 0x001fe40000000000 */
[----:B------:R-:W0:Y:S02]  /*85b0*/  MUFU.EX2 R16, R16 ;  /* 0x0000001000107308 */ /* 0x000e240000000800 */
[----:B------:R-:W-:-:S06]  /*85c0*/  FADD R8, R37, R8 ;  /* 0x0000000825087221 */ /* 0x000fcc0000000000 */
[----:B------:R5:W3:Y:S01]  /*85d0*/  MUFU.EX2 R34, R7 ;  /* 0x0000000700227308 */ /* 0x000ae20000000800 */
[----:B------:R-:W-:Y:S01]  /*85e0*/  FADD R8, R36, R8 ;  /* 0x0000000824087221 */ /* 0x000fe20000000000 */
[----:B-----5:R-:W-:-:S03]  /*85f0*/  FADD R7, R43, -R2 ;  /* 0x800000022b077221 */ /* 0x020fc60000000000 */
[----:B-1----:R-:W-:Y:S01]  /*8600*/  FADD R8, R17, R8 ;  /* 0x0000000811087221 */ /* 0x002fe20000000000 */
[----:B------:R-:W-:Y:S01]  /*8610*/  FMUL R20, R7, 1.4426950216293334961 ;  /* 0x3fb8aa3b07147820 */ /* 0x000fe20000400000 */
[--C-:B------:R-:W-:Y:S01]  /*8620*/  FADD R7, R46, -R2.reuse ;  /* 0x800000022e077221 */ /* 0x100fe20000000000 */
[----:B------:R-:W-:Y:S01]  /*8630*/  FADD R5, R47, -R2 ;  /* 0x800000022f057221 */ /* 0x000fe20000000000 */
[----:B0-----:R-:W-:Y:S02]  /*8640*/  FADD R8, R16, R8 ;  /* 0x0000000810087221 */ /* 0x001fe40000000000 */
[----:B------:R-:W-:Y:S01]  /*8650*/  FMUL R7, R7, 1.4426950216293334961 ;  /* 0x3fb8aa3b07077820 */ /* 0x000fe20000400000 */
[----:B------:R-:W0:Y:S01]  /*8660*/  MUFU.EX2 R20, R20 ;  /* 0x0000001400147308 */ /* 0x000e220000000800 */
[----:B------:R-:W-:Y:S01]  /*8670*/  FMUL R27, R5, 1.4426950216293334961 ;  /* 0x3fb8aa3b051b7820 */ /* 0x000fe20000400000 */
[----:B------:R-:W-:Y:S01]  /*8680*/  FADD R5, R48, -R2 ;  /* 0x8000000230057221 */ /* 0x000fe20000000000 */
[----:B------:R-:W-:Y:S01]  /*8690*/  FADD R8, R35, R8 ;  /* 0x0000000823087221 */ /* 0x000fe20000000000 */
[----:B------:R-:W-:-:S04]  /*86a0*/  FMUL R26, R3, 1.4426950216293334961 ;  /* 0x3fb8aa3b031a7820 */ /* 0x000fc80000400000 */
[----:B------:R-:W1:Y:S01]  /*86b0*/  MUFU.EX2 R33, R7 ;  /* 0x0000000700217308 */ /* 0x000e620000000800 */
[----:B------:R-:W-:Y:S01]  /*86c0*/  FMUL R5, R5, 1.4426950216293334961 ;  /* 0x3fb8aa3b05057820 */ /* 0x000fe20000400000 */
[----:B------:R-:W-:Y:S01]  /*86d0*/  FADD R3, R55, -R2 ;  /* 0x8000000237037221 */ /* 0x000fe20000000000 */
[----:B---3--:R-:W-:Y:S01]  /*86e0*/  FADD R8, R34, R8 ;  /* 0x0000000822087221 */ /* 0x008fe20000000000 */
[----:B------:R-:W-:-:S04]  /*86f0*/  F2FP.SATFINITE.E4M3.F32.PACK_AB_MERGE_C R46, R12, R13, RZ ;  /* 0x0000000d0c2e723e */ /* 0x000fc800048070ff */
[----:B------:R3:W-:Y:S01]  /*8700*/  MUFU.EX2 R0, R10 ;  /* 0x0000000a00007308 */ /* 0x0007e20000000800 */
[----:B------:R-:W-:Y:S01]  /*8710*/  FMUL R25, R3, 1.4426950216293334961 ;  /* 0x3fb8aa3b03197820 */ /* 0x000fe20000400000 */
[----:B------:R-:W-:-:S06]  /*8720*/  FADD R3, R56, -R2 ;  /* 0x8000000238037221 */ /* 0x000fcc0000000000 */
[----:B------:R-:W5:Y:S01]  /*8730*/  MUFU.EX2 R27, R27 ;  /* 0x0000001b001b7308 */ /* 0x000f620000000800 */
[----:B---3--:R-:W-:-:S04]  /*8740*/  FADD R10, R71, -R2 ;  /* 0x80000002470a7221 */ /* 0x008fc80000000000 */
[----:B------:R-:W-:Y:S01]  /*8750*/  FMUL R12, R10, 1.4426950216293334961 ;  /* 0x3fb8aa3b0a0c7820 */ /* 0x000fe20000400000 */
[----:B------:R-:W-:Y:S02]  /*8760*/  FADD R10, R21, R8 ;  /* 0x00000008150a7221 */ /* 0x000fe40000000000 */
[----:B------:R3:W4:Y:S02]  /*8770*/  MUFU.EX2 R7, R5 ;  /* 0x0000000500077308 */ /* 0x0007240000000800 */
[----:B0-----:R-:W-:-:S06]  /*8780*/  FADD R10, R20, R10 ;  /* 0x0000000a140a7221 */ /* 0x001fcc0000000000 */
[----:B------:R-:W0:Y:S01]  /*8790*/  MUFU.EX2 R6, R6 ;  /* 0x0000000600067308 */ /* 0x000e220000000800 */
[----:B---3--:R-:W-:Y:S01]  /*87a0*/  FMUL R5, R3, 1.4426950216293334961 ;  /* 0x3fb8aa3b03057820 */ /* 0x008fe20000400000 */
[----:B------:R-:W-:Y:S01]  /*87b0*/  FADD R3, R60, -R2 ;  /* 0x800000023c037221 */ /* 0x000fe20000000000 */
[----:B-1----:R-:W-:-:S05]  /*87c0*/  FADD R10, R33, R10 ;  /* 0x0000000a210a7221 */ /* 0x002fca0000000000 */
[----:B------:R-:W1:Y:S01]  /*87d0*/  MUFU.EX2 R26, R26 ;  /* 0x0000001a001a7308 */ /* 0x000e620000000800 */
[----:B------:R-:W-:Y:S01]  /*87e0*/  FMUL R4, R3, 1.4426950216293334961 ;  /* 0x3fb8aa3b03047820 */ /* 0x000fe20000400000 */
[----:B------:R-:W-:Y:S01]  /*87f0*/  FADD R3, R61, -R2 ;  /* 0x800000023d037221 */ /* 0x000fe20000000000 */
[----:B-----5:R-:W-:-:S05]  /*8800*/  FADD R10, R27, R10 ;  /* 0x0000000a1b0a7221 */ /* 0x020fca0000000000 */
[----:B------:R-:W3:Y:S01]  /*8810*/  MUFU.EX2 R25, R25 ;  /* 0x0000001900197308 */ /* 0x000ee20000000800 */
[----:B------:R-:W-:Y:S01]  /*8820*/  FMUL R24, R3, 1.4426950216293334961 ;  /* 0x3fb8aa3b03187820 */ /* 0x000fe20000400000 */
[----:B------:R-:W-:Y:S01]  /*8830*/  FADD R3, R64, -R2 ;  /* 0x8000000240037221 */ /* 0x000fe20000000000 */
[----:B----4-:R-:W-:Y:S01]  /*8840*/  FADD R10, R7, R10 ;  /* 0x0000000a070a7221 */ /* 0x010fe20000000000 */
[----:B------:R-:W-:-:S04]  /*8850*/  F2FP.SATFINITE.E4M3.F32.PACK_AB_MERGE_C R48, R14, R15, RZ ;  /* 0x0000000f0e30723e */ /* 0x000fc800048070ff */
[----:B------:R-:W4:Y:S01]  /*8860*/  MUFU.EX2 R5, R5 ;  /* 0x0000000500057308 */ /* 0x000f220000000800 */
[----:B------:R-:W-:Y:S01]  /*8870*/  FMUL R15, R3, 1.4426950216293334961 ;  /* 0x3fb8aa3b030f7820 */ /* 0x000fe20000400000 */
[C---:B0-----:R-:W-:Y:S01]  /*8880*/  FADD R10, R6.reuse, R10 ;  /* 0x0000000a060a7221 */ /* 0x041fe20000000000 */
[----:B------:R-:W-:Y:S01]  /*8890*/  FADD R3, R65, -R2 ;  /* 0x8000000241037221 */ /* 0x000fe20000000000 */
[----:B------:R-:W-:-:S04]  /*88a0*/  F2FP.SATFINITE.E4M3.F32.PACK_AB_MERGE_C R13, R6, R7, RZ ;  /* 0x00000007060d723e */ /* 0x000fc800048070ff */
[----:B------:R-:W0:Y:S01]  /*88b0*/  MUFU.EX2 R4, R4 ;  /* 0x0000000400047308 */ /* 0x000e220000000800 */
[----:B-1----:R-:W-:Y:S01]  /*88c0*/  FADD R6, R26, R10 ;  /* 0x0000000a1a067221 */ /* 0x002fe20000000000 */
[----:B------:R-:W-:Y:S01]  /*88d0*/  FMUL R3, R3, 1.4426950216293334961 ;  /* 0x3fb8aa3b03037820 */ /* 0x000fe20000400000 */
[--C-:B------:R-:W-:Y:S01]  /*88e0*/  FADD R9, R68, -R2.reuse ;  /* 0x8000000244097221 */ /* 0x100fe20000000000 */
[----:B------:R-:W-:-:S04]  /*88f0*/  FADD R10, R85, -R2 ;  /* 0x80000002550a7221 */ /* 0x000fc80000000000 */
[----:B------:R-:W1:Y:S01]  /*8900*/  MUFU.EX2 R24, R24 ;  /* 0x0000001800187308 */ /* 0x000e620000000800 */
[----:B---3--:R-:W-:Y:S01]  /*8910*/  FADD R6, R25, R6 ;  /* 0x0000000619067221 */ /* 0x008fe20000000000 */
[----:B------:R-:W-:Y:S01]  /*8920*/  FMUL R23, R9, 1.4426950216293334961 ;  /* 0x3fb8aa3b09177820 */ /* 0x000fe20000400000 */
[----:B------:R-:W-:-:S05]  /*8930*/  FADD R9, R69, -R2 ;  /* 0x8000000245097221 */ /* 0x000fca0000000000 */
[----:B------:R-:W3:Y:S01]  /*8940*/  MUFU.EX2 R15, R15 ;  /* 0x0000000f000f7308 */ /* 0x000ee20000000800 */
[----:B------:R-:W-:-:S07]  /*8950*/  FMUL R22, R9, 1.4426950216293334961 ;  /* 0x3fb8aa3b09167820 */ /* 0x000fce0000400000 */
[----:B------:R5:W-:Y:S01]  /*8960*/  MUFU.EX2 R8, R12 ;  /* 0x0000000c00087308 */ /* 0x000be20000000800 */
[----:B------:R-:W-:-:S07]  /*8970*/  FADD R9, R70, -R2 ;  /* 0x8000000246097221 */ /* 0x000fce0000000000 */
[----:B------:R-:W3:Y:S01]  /*8980*/  MUFU.EX2 R3, R3 ;  /* 0x0000000300037308 */ /* 0x000ee20000000800 */
[----:B-----5:R-:W-:Y:S01]  /*8990*/  FMUL R12, R10, 1.4426950216293334961 ;  /* 0x3fb8aa3b0a0c7820 */ /* 0x020fe20000400000 */
[----:B----4-:R-:W-:Y:S01]  /*89a0*/  FADD R10, R5, R6 ;  /* 0x00000006050a7221 */ /* 0x010fe20000000000 */
[----:B0-----:R-:W-:-:S03]  /*89b0*/  F2FP.SATFINITE.E4M3.F32.PACK_AB_MERGE_C R14, R4, R5, RZ ;  /* 0x00000005040e723e */ /* 0x001fc600048070ff */
[----:B------:R-:W-:Y:S02]  /*89c0*/  FADD R10, R4, R10 ;  /* 0x0000000a040a7221 */ /* 0x000fe40000000000 */
[----:B------:R-:W0:Y:S01]  /*89d0*/  MUFU.EX2 R23, R23 ;  /* 0x0000001700177308 */ /* 0x000e220000000800 */
[----:B------:R-:W-:Y:S01]  /*89e0*/  FMUL R9, R9, 1.4426950216293334961 ;  /* 0x3fb8aa3b09097820 */ /* 0x000fe20000400000 */
[----:B-1----:R-:W-:Y:S01]  /*89f0*/  FADD R4, R24, R10 ;  /* 0x0000000a18047221 */ /* 0x002fe20000000000 */
[----:B------:R-:W-:Y:S01]  /*8a00*/  FADD R11, R72, -R2 ;  /* 0x80000002480b7221 */ /* 0x000fe20000000000 */
[----:B------:R-:W-:Y:S02]  /*8a10*/  F2FP.SATFINITE.E4M3.F32.PACK_AB_MERGE_C R42, R16, R17, RZ ;  /* 0x00000011102a723e */ /* 0x000fe400048070ff */
[----:B---3--:R-:W-:Y:S02]  /*8a20*/  FADD R4, R15, R4 ;  /* 0x000000040f047221 */ /* 0x008fe40000000000 */
[----:B------:R-:W1:Y:S01]  /*8a30*/  MUFU.EX2 R22, R22 ;  /* 0x0000001600167308 */ /* 0x000e620000000800 */
[----:B------:R-:W-:Y:S01]  /*8a40*/  FMUL R16, R11, 1.4426950216293334961 ;  /* 0x3fb8aa3b0b107820 */ /* 0x000fe20000400000 */
[----:B------:R-:W-:Y:S01]  /*8a50*/  FADD R11, R73, -R2 ;  /* 0x80000002490b7221 */ /* 0x000fe20000000000 */
[----:B------:R-:W-:-:S05]  /*8a60*/  FADD R4, R3, R4 ;  /* 0x0000000403047221 */ /* 0x000fca0000000000 */
[----:B------:R-:W3:Y:S01]  /*8a70*/  MUFU.EX2 R9, R9 ;  /* 0x0000000900097308 */ /* 0x000ee20000000800 */
[----:B------:R-:W-:Y:S01]  /*8a80*/  FMUL R17, R11, 1.4426950216293334961 ;  /* 0x3fb8aa3b0b117820 */ /* 0x000fe20000400000 */
[----:B------:R-:W-:Y:S01]  /*8a90*/  FADD R4, R0, R4 ;  /* 0x0000000400047221 */ /* 0x000fe20000000000 */
[----:B------:R-:W-:Y:S01]  /*8aa0*/  FADD R11, R74, -R2 ;  /* 0x800000024a0b7221 */ /* 0x000fe20000000000 */
[----:B------:R-:W-:Y:S02]  /*8ab0*/  F2FP.SATFINITE.E4M3.F32.PACK_AB_MERGE_C R38, R0, R3, RZ ;  /* 0x000000030026723e */ /* 0x000fe400048070ff */
[----:B0-----:R-:W-:Y:S02]  /*8ac0*/  FADD R0, R23, R4 ;  /* 0x0000000417007221 */ /* 0x001fe40000000000 */
[----:B------:R-:W0:Y:S01]  /*8ad0*/  MUFU.EX2 R16, R16 ;  /* 0x0000001000107308 */ /* 0x000e220000000800 */
[----:B------:R-:W-:Y:S01]  /*8ae0*/  FMUL R7, R11, 1.4426950216293334961 ;  /* 0x3fb8aa3b0b077820 */ /* 0x000fe20000400000 */
[----:B-1----:R-:W-:Y:S01]  /*8af0*/  FADD R0, R22, R0 ;  /* 0x0000000016007221 */ /* 0x002fe20000000000 */
[----:B------:R-:W-:-:S05]  /*8b00*/  FADD R11, R94, -R2 ;  /* 0x800000025e0b7221 */ /* 0x000fca0000000000 */
[----:B------:R-:W1:Y:S01]  /*8b10*/  MUFU.EX2 R17, R17 ;  /* 0x0000001100117308 */ /* 0x000e620000000800 */
[----:B------:R-:W-:Y:S01]  /*8b20*/  FADD R5, R107, -R2 ;  /* 0x800000026b057221 */ /* 0x000fe20000000000 */
[----:B---3--:R-:W-:Y:S01]  /*8b30*/  FADD R0, R9, R0 ;  /* 0x0000000009007221 */ /* 0x008fe20000000000 */
[----:B------:R-:W-:Y:S01]  /*8b40*/  F2FP.SATFINITE.E4M3.F32.PACK_AB_MERGE_C R43, R18, R19, RZ ;  /* 0x00000013122b723e */ /* 0x000fe200048070ff */
[----:B------:R-:W-:-:S04]  /*8b50*/  FMUL R11, R11, 1.4426950216293334961 ;  /* 0x3fb8aa3b0b0b7820 */ /* 0x000fc80000400000 */
[----:B------:R-:W3:Y:S01]  /*8b60*/  MUFU.EX2 R7, R7 ;  /* 0x0000000700077308 */ /* 0x000ee20000000800 */
[----:B------:R-:W-:Y:S01]  /*8b70*/  FMUL R18, R5, 1.4426950216293334961 ;  /* 0x3fb8aa3b05127820 */ /* 0x000fe20000400000 */
[----:B------:R-:W-:Y:S01]  /*8b80*/  FADD R0, R8, R0 ;  /* 0x0000000008007221 */ /* 0x000fe20000000000 */
[--C-:B------:R-:W-:Y:S01]  /*8b90*/  FADD R5, R137, -R2.reuse ;  /* 0x8000000289057221 */ /* 0x100fe20000000000 */
[----:B------:R-:W-:Y:S01]  /*8ba0*/  F2FP.SATFINITE.E4M3.F32.PACK_AB_MERGE_C R40, R20, R21, RZ ;  /* 0x000000151428723e */ /* 0x000fe200048070ff */
[----:B------:R-:W-:-:S03]  /*8bb0*/  FADD R3, R229, -R2 ;  /* 0x80000002e5037221 */ /* 0x000fc60000000000 */
[----:B------:R-:W4:Y:S01]  /*8bc0*/  MUFU.EX2 R6, R12 ;  /* 0x0000000c00067308 */ /* 0x000f220000000800 */
[----:B0-----:R-:W-:Y:S01]  /*8bd0*/  FADD R0, R16, R0 ;  /* 0x0000000010007221 */ /* 0x001fe20000000000 */
[----:B------:R-:W0:Y:S01]  /*8be0*/  S2R R240, SR_TID.X ;  /* 0x0000000000f07919 */ /* 0x000e220000002100 */
[----:B------:R-:W-:Y:S01]  /*8bf0*/  FMUL R5, R5, 1.4426950216293334961 ;  /* 0x3fb8aa3b05057820 */ /* 0x000fe20000400000 */
[----:B------:R-:W-:-:S04]  /*8c00*/  FMUL R4, R3, 1.4426950216293334961 ;  /* 0x3fb8aa3b03047820 */ /* 0x000fc80000400000 */
[----:B------:R-:W5:Y:S01]  /*8c10*/  MUFU.EX2 R21, R11 ;  /* 0x0000000b00157308 */ /* 0x000f620000000800 */
[----:B------:R-:W-:Y:S01]  /*8c20*/  FADD R3, R230, -R2 ;  /* 0x80000002e6037221 */ /* 0x000fe20000000000 */
[----:B-1----:R-:W-:-:S06]  /*8c30*/  FADD R0, R17, R0 ;  /* 0x0000000011007221 */ /* 0x002fcc0000000000 */
[----:B------:R-:W1:Y:S01]  /*8c40*/  MUFU.EX2 R18, R18 ;  /* 0x0000001200127308 */ /* 0x000e620000000800 */
[----:B------:R-:W-:Y:S01]  /*8c50*/  FMUL R20, R3, 1.4426950216293334961 ;  /* 0x3fb8aa3b03147820 */ /* 0x000fe20000400000 */
[----:B------:R-:W-:Y:S01]  /*8c60*/  FADD R3, R232, -R2 ;  /* 0x80000002e8037221 */ /* 0x000fe20000000000 */
[----:B---3--:R-:W-:-:S05]  /*8c70*/  FADD R0, R7, R0 ;  /* 0x0000000007007221 */ /* 0x008fca0000000000 */
[----:B------:R-:W3:Y:S01]  /*8c80*/  MUFU.EX2 R5, R5 ;  /* 0x0000000500057308 */ /* 0x000ee20000000800 */
[----:B------:R-:W-:Y:S01]  /*8c90*/  FMUL R19, R3, 1.4426950216293334961 ;  /* 0x3fb8aa3b03137820 */ /* 0x000fe20000400000 */
[----:B----4-:R-:W-:Y:S01]  /*8ca0*/  FADD R0, R6, R0 ;  /* 0x0000000006007221 */ /* 0x010fe20000000000 */
[----:B------:R-:W-:-:S05]  /*8cb0*/  FADD R3, R233, -R2 ;  /* 0x80000002e9037221 */ /* 0x000fca0000000000 */
[----:B------:R-:W4:Y:S01]  /*8cc0*/  MUFU.EX2 R4, R4 ;  /* 0x0000000400047308 */ /* 0x000f220000000800 */
[----:B-----5:R-:W-:Y:S01]  /*8cd0*/  FADD R0, R21, R0 ;  /* 0x0000000015007221 */ /* 0x020fe20000000000 */
[----:B------:R-:W-:Y:S01]  /*8ce0*/  FMUL R3, R3, 1.4426950216293334961 ;  /* 0x3fb8aa3b03037820 */ /* 0x000fe20000400000 */
[----:B------:R-:W-:-:S05]  /*8cf0*/  FADD R10, R236, -R2 ;  /* 0x80000002ec0a7221 */ /* 0x000fca0000000000 */
[----:B------:R-:W5:Y:S01]  /*8d00*/  MUFU.EX2 R20, R20 ;  /* 0x0000001400147308 */ /* 0x000f620000000800 */
[----:B-1----:R-:W-:Y:S01]  /*8d10*/  FADD R0, R18, R0 ;  /* 0x0000000012007221 */ /* 0x002fe20000000000 */
[----:B------:R-:W-:-:S06]  /*8d20*/  FMUL R11, R10, 1.4426950216293334961 ;  /* 0x3fb8aa3b0a0b7820 */ /* 0x000fcc0000400000 */
[----:B------:R-:W1:Y:S01]  /*8d30*/  MUFU.EX2 R19, R19 ;  /* 0x0000001300137308 */ /* 0x000e620000000800 */
[----:B---3--:R-:W-:-:S07]  /*8d40*/  FADD R10, R5, R0 ;  /* 0x00000000050a7221 */ /* 0x008fce0000000000 */
[----:B------:R-:W3:Y:S01]  /*8d50*/  MUFU.EX2 R3, R3 ;  /* 0x0000000300037308 */ /* 0x000ee20000000800 */
[----:B----4-:R-:W-:Y:S01]  /*8d60*/  FADD R10, R4, R10 ;  /* 0x0000000a040a7221 */ /* 0x010fe20000000000 */
[----:B------:R-:W-:-:S06]  /*8d70*/  F2FP.SATFINITE.E4M3.F32.PACK_AB_MERGE_C R32, R8, R9, RZ ;  /* 0x000000090820723e */ /* 0x000fcc00048070ff */
[----:B------:R-:W4:Y:S01]  /*8d80*/  MUFU.EX2 R0, R11 ;  /* 0x0000000b00007308 */ /* 0x000f220000000800 */
[----:B-----5:R-:W-:Y:S01]  /*8d90*/  FADD R8, R20, R10 ;  /* 0x0000000a14087221 */ /* 0x020fe20000000000 */
[----:B0-----:R-:W-:Y:S02]  /*8da0*/  LOP3.LUT R240, R240, 0x7f, RZ, 0xc0, !PT ;  /* 0x0000007ff0f07812 */ /* 0x001fe400078ec0ff */
[----:B------:R-:W-:Y:S01]  /*8db0*/  F2FP.SATFINITE.E4M3.F32.PACK_AB_MERGE_C R30, R6, R7, RZ ;  /* 0x00000007061e723e */ /* 0x000fe200048070ff */
[----:B-1----:R-:W-:Y:S02]  /*8dc0*/  FADD R6, R19, R8 ;  /* 0x0000000813067221 */ /* 0x002fe40000000000 */
[----:B--2---:R-:W-:Y:S01]  /*8dd0*/  STS.U8 [R240+UR13+0x6000], R129 ;  /* 0x00600081f0007988 */ /* 0x004fe2000800000d */
[----:B------:R-:W-:Y:S01]  /*8de0*/  F2FP.SATFINITE.E4M3.F32.PACK_AB_MERGE_C R29, R4, R5, RZ ;  /* 0x00000005041d723e */ /* 0x000fe200048070ff */
[----:B---3--:R-:W-:Y:S02]  /*8df0*/  FADD R4, R3, R6 ;  /* 0x0000000603047221 */ /* 0x008fe40000000000 */
[----:B------:R-:W-:Y:S04]  /*8e00*/  STS.U8 [R240+UR13+0x6200], R126 ;  /* 0x0062007ef0007988 */ /* 0x000fe8000800000d */
[----:B------:R-:W-:Y:S04]  /*8e10*/  STS.U8 [R240+UR13+0x6400], R123 ;  /* 0x0064007bf0007988 */ /* 0x000fe8000800000d */
[----:B------:R-:W-:Y:S01]  /*8e20*/  STS.U8 [R240+UR13+0x6600], R121 ;  /* 0x00660079f0007988 */ /* 0x000fe2000800000d */
[----:B----4-:R-:W-:-:S03]  /*8e30*/  F2FP.SATFINITE.E4M3.F32.PACK_AB_MERGE_C R28, R0, R3, RZ ;  /* 0x00000003001c723e */ /* 0x010fc600048070ff */
[----:B------:R-:W-:Y:S01]  /*8e40*/  STS.U8 [R240+UR13+0x6800], R119 ;  /* 0x00680077f0007988 */ /* 0x000fe2000800000d */
[----:B------:R-:W-:-:S03]  /*8e50*/  FADD R31, R0, R4 ;  /* 0x00000004001f7221 */ /* 0x000fc60000000000 */
[----:B------:R-:W-:Y:S01]  /*8e60*/  STS.U8 [R240+UR13+0x6a00], R117 ;  /* 0x006a0075f0007988 */ /* 0x000fe2000800000d */
[----:B------:R-:W-:-:S03]  /*8e70*/  LOP3.LUT R0, R237, 0x7f, RZ, 0xc0, !PT ;  /* 0x0000007fed007812 */ /* 0x000fc600078ec0ff */
[----:B------:R-:W-:Y:S04]  /*8e80*/  STS.U8 [R240+UR13+0x6c00], R113 ;  /* 0x006c0071f0007988 */ /* 0x000fe8000800000d */
[----:B------:R-:W-:Y:S04]  /*8e90*/  STS.U8 [R240+UR13+0x6e00], R109 ;  /* 0x006e006df0007988 */ /* 0x000fe8000800000d */
[----:B------:R-:W-:Y:S01]  /*8ea0*/  STS.U8 [R240+UR13+0x7000], R105 ;  /* 0x00700069f0007988 */ /* 0x000fe2000800000d */
[----:B------:R-:W-:-:S03]  /*8eb0*/  LOP3.LUT R0, R0, 0x20, RZ, 0x3c, !PT ;  /* 0x0000002000007812 */ /* 0x000fc600078e3cff */
        /* <DEDUP_REMOVED lines=38> */
[----:B------:R0:W-:Y:S01]  /*9120*/  STS.U8 [R0+UR13+0x7f00], R75 ;  /* 0x007f004b00007988 */ /* 0x0001e2000800000d */
[----:B------:R-:W-:-:S02]  /*9130*/  IMAD.SHL.U32 R3, R237, 0x8, RZ ;  /* 0x00000008ed037824 */ /* 0x000fc400078e00ff */
[----:B0-----:R-:W-:-:S04]  /*9140*/  FADD R0, -R2, -INF ;  /* 0xff80000002007421 */ /* 0x001fc80000000100 */
[----:B------:R-:W-:Y:S01]  /*9150*/  FMUL R0, R0, 1.4426950216293334961 ;  /* 0x3fb8aa3b00007820 */ /* 0x000fe20000400000 */
[----:B------:R-:W-:Y:S02]  /*9160*/  LOP3.LUT R55, R237, 0x7f, RZ, 0xc0, !PT ;  /* 0x0000007fed377812 */ /* 0x000fe400078ec0ff */
[----:B------:R-:W-:-:S03]  /*9170*/  LOP3.LUT R3, R3, 0x30, RZ, 0xc0, !PT ;  /* 0x0000003003037812 */ /* 0x000fc600078ec0ff */
[----:B------:R-:W0:Y:S02]  /*9180*/  MUFU.EX2 R0, R0 ;  /* 0x0000000000007308 */ /* 0x000e240000000800 */
[C---:B------:R-:W-:Y:S01]  /*9190*/  IMAD R3, R55.reuse, 0x40, R3 ;  /* 0x0000004037037824 */ /* 0x040fe200078e0203 */
[----:B------:R-:W-:Y:S02]  /*91a0*/  LOP3.LUT R47, R55, 0x30, RZ, 0x3c, !PT ;  /* 0x00000030372f7812 */ /* 0x000fe400078e3cff */
[----:B------:R-:W-:Y:S02]  /*91b0*/  F2FP.SATFINITE.E4M3.F32.PACK_AB_MERGE_C R17, R17, R16, R30 ;  /* 0x000000101111723e */ /* 0x000fe4000480701e */
[----:B------:R-:W-:Y:S02]  /*91c0*/  F2FP.SATFINITE.E4M3.F32.PACK_AB_MERGE_C R5, R62, R63, R99 ;  /* 0x0000003f3e05723e */ /* 0x000fe40004807063 */
[----:B------:R-:W-:Y:S02]  /*91d0*/  F2FP.SATFINITE.E4M3.F32.PACK_AB_MERGE_C R4, R66, R115, R231 ;  /* 0x000000734204723e */ /* 0x000fe400048070e7 */
[----:B------:R-:W-:-:S02]  /*91e0*/  F2FP.SATFINITE.E4M3.F32.PACK_AB_MERGE_C R6, R58, R59, R53 ;  /* 0x0000003b3a06723e */ /* 0x000fc40004807035 */
[----:B------:R-:W-:Y:S02]  /*91f0*/  F2FP.SATFINITE.E4M3.F32.PACK_AB_MERGE_C R7, R52, R54, R51 ;  /* 0x000000363407723e */ /* 0x000fe40004807033 */
[----:B------:R-:W-:Y:S02]  /*9200*/  F2FP.SATFINITE.E4M3.F32.PACK_AB_MERGE_C R16, R22, R23, R32 ;  /* 0x000000171610723e */ /* 0x000fe40004807020 */
[----:B------:R-:W-:Y:S02]  /*9210*/  F2FP.SATFINITE.E4M3.F32.PACK_AB_MERGE_C R9, R44, R45, R46 ;  /* 0x0000002d2c09723e */ /* 0x000fe4000480702e */
[----:B------:R-:W-:Y:S02]  /*9220*/  F2FP.SATFINITE.E4M3.F32.PACK_AB_MERGE_C R8, R49, R50, R48 ;  /* 0x000000323108723e */ /* 0x000fe40004807030 */
[----:B------:R-:W-:Y:S02]  /*9230*/  F2FP.SATFINITE.E4M3.F32.PACK_AB_MERGE_C R10, R39, R41, R43 ;  /* 0x00000029270a723e */ /* 0x000fe4000480702b */
[----:B------:R-:W-:-:S02]  /*9240*/  F2FP.SATFINITE.E4M3.F32.PACK_AB_MERGE_C R11, R36, R37, R42 ;  /* 0x00000025240b723e */ /* 0x000fc4000480702a */
[----:B------:R-:W-:Y:S02]  /*9250*/  F2FP.SATFINITE.E4M3.F32.PACK_AB_MERGE_C R18, R18, R21, R29 ;  /* 0x000000151212723e */ /* 0x000fe4000480701d */
[----:B------:R-:W-:Y:S02]  /*9260*/  LOP3.LUT R22, R3, 0x10, RZ, 0x3c, !PT ;  /* 0x0000001003167812 */ /* 0x000fe400078e3cff */
[----:B------:R-:W-:Y:S02]  /*9270*/  F2FP.SATFINITE.E4M3.F32.PACK_AB_MERGE_C R13, R27, R33, R13 ;  /* 0x000000211b0d723e */ /* 0x000fe4000480700d */
[----:B------:R-:W-:Y:S02]  /*9280*/  F2FP.SATFINITE.E4M3.F32.PACK_AB_MERGE_C R12, R34, R35, R40 ;  /* 0x00000023220c723e */ /* 0x000fe40004807028 */
[----:B------:R-:W-:Y:S02]  /*9290*/  F2FP.SATFINITE.E4M3.F32.PACK_AB_MERGE_C R14, R25, R26, R14 ;  /* 0x0000001a190e723e */ /* 0x000fe4000480700e */
[----:B------:R-:W-:-:S02]  /*92a0*/  F2FP.SATFINITE.E4M3.F32.PACK_AB_MERGE_C R15, R15, R24, R38 ;  /* 0x000000180f0f723e */ /* 0x000fc40004807026 */
[----:B------:R-:W-:Y:S02]  /*92b0*/  F2FP.SATFINITE.E4M3.F32.PACK_AB_MERGE_C R19, R19, R20, R28 ;  /* 0x000000141313723e */ /* 0x000fe4000480701c */
[C---:B------:R-:W-:Y:S01]  /*92c0*/  LOP3.LUT R21, R3.reuse, 0x20, RZ, 0x3c, !PT ;  /* 0x0000002003157812 */ /* 0x040fe200078e3cff */
        /* <DEDUP_REMOVED lines=17> */
[----:B------:R0:W-:Y:S04]  /*93e0*/  STS.128 [R3+UR13+0x4000], R4 ;  /* 0x0040000403007988 */ /* 0x0001e80008000c0d */
[----:B------:R-:W-:Y:S04]  /*93f0*/  STS.128 [R22+UR13+0x4000], R8 ;  /* 0x0040000816007988 */ /* 0x000fe80008000c0d */
[----:B------:R-:W-:Y:S04]  /*9400*/  STS.128 [R21+UR13+0x4000], R12 ;  /* 0x0040000c15007988 */ /* 0x000fe80008000c0d */
[----:B------:R1:W-:Y:S01]  /*9410*/  STS.128 [R20+UR13+0x4000], R16 ;  /* 0x0040001014007988 */ /* 0x0003e20008000c0d */
[----:B0-----:R-:W-:-:S02]  /*9420*/  FADD R3, R0, R31 ;  /* 0x0000001f00037221 */ /* 0x001fc40000000000 */
[----:B-1----:R-:W0:Y:S01]  /*9430*/  LDTM.x128 R4, tmem[UR11] ;  /* 0x0000000b000479ee */ /* 0x002e2200083c0000 */
[----:B------:R-:W-:Y:S01]  /*9440*/  NOP ;  /* 0x0000000000007918 */ /* 0x000fe20000000000 */
[----:B------:R-:W-:Y:S05]  /*9450*/  @!P0 BRA `(.L_x_9) ;  /* 0x0000000800048947 */ /* 0x000fea0003800000 */
[C---:B0-----:R-:W-:Y:S01]  /*9460*/  FMUL R4, R0.reuse, R4 ;  /* 0x0000000400047220 */ /* 0x041fe20000400000 */
[C---:B------:R-:W-:Y:S01]  /*9470*/  FMUL R5, R0.reuse, R5 ;  /* 0x0000000500057220 */ /* 0x040fe20000400000 */
        /* <DEDUP_REMOVED lines=125> */
[----:B------:R-:W-:-:S04]  /*9c50*/  FMUL R131, R0, R131 ;  /* 0x0000008300837220 */ /* 0x000fc80000400000 */
[----:B------:R1:W-:Y:S03]  /*9c60*/  STTM.x128 tmem[UR11], R4 ;  /* 0x00000004000079ed */ /* 0x0003e600083c000b */
.L_x_9:
[----:B0-----:R-:W0:Y:S02]  /*9c70*/  FENCE.VIEW.ASYNC.T ;  /* 0x00000000000073c6 */ /* 0x001e240000000200 */
[----:B0-----:R-:W-:Y:S01]  /*9c80*/  BAR.SYNC.DEFER_BLOCKING 0x0 ;  /* 0x0000000000007b1d */ /* 0x001fe20000010000 */
[----:B------:R-:W-:Y:S01]  /*9c90*/  FSEL R0, R2, -INF , P0 ;  /* 0xff80000002007808 */ /* 0x000fe20000000000 */
[----:B------:R-:W-:Y:S01]  /*9ca0*/  UIADD3 UR36, UPT, UPT, UR13, 0xc000, URZ ;  /* 0x0000c0000d247890 */ /* 0x000fe2000fffe0ff */
[----:B------:R-:W-:-:S03]  /*9cb0*/  FSEL R2, R3, 1, P0 ;  /* 0x3f80000003027808 */ /* 0x000fc60000000000 */
[----:B------:R-:W-:Y:S02]  /*9cc0*/  UMOV UR23, 0x80004020 ;  /* 0x8000402000177882 */ /* 0x000fe40000000000 */
[----:B------:R0:W-:Y:S01]  /*9cd0*/  STL [R1+0x248], R2 ;  /* 0x0002480201007387 */ /* 0x0001e20000100800 */
[----:B------:R2:W-:Y:S06]  /*9ce0*/  MEMBAR.ALL.CTA ;  /* 0x0000000000007992 */ /* 0x0005ec0000008000 */
[----:B--2---:R-:W2:Y:S02]  /*9cf0*/  FENCE.VIEW.ASYNC.S ;  /* 0x00000000000073c6 */ /* 0x004ea40000000000 */
[----:B--2---:R-:W-:Y:S06]  /*9d00*/  BAR.SYNC.DEFER_BLOCKING 0x0 ;  /* 0x0000000000007b1d */ /* 0x004fec0000010000 */
[----:B0-----:R-:W-:Y:S05]  /*9d10*/  @!P1 BRA `(.L_x_10) ;  /* 0x0000000000749947 */ /* 0x001fea0003800000 */
[----:B------:R-:W-:Y:S01]  /*9d20*/  UIADD3 UR4, UPT, UPT, UR13, 0x4000, URZ ;  /* 0x000040000d047890 */ /* 0x000fe2000fffe0ff */
[----:B------:R-:W-:Y:S01]  /*9d30*/  BSSY.RECONVERGENT B0, `(.L_x_11) ;  /* 0x000001a000007945 */ /* 0x000fe20003800200 */
[----:B------:R-:W-:Y:S02]  /*9d40*/  UIADD3 UR5, UPT, UPT, UR13, 0x6000, URZ ;  /* 0x000060000d057890 */ /* 0x000fe4000fffe0ff */
[----:B------:R-:W-:Y:S02]  /*9d50*/  USHF.R.U32.HI UR22, URZ, 0x4, UR4 ;  /* 0x00000004ff167899 */ /* 0x000fe40008011604 */
[----:B------:R-:W-:Y:S02]  /*9d60*/  USHF.R.U32.HI UR5, URZ, 0x4, UR5 ;  /* 0x00000004ff057899 */ /* 0x000fe40008011605 */
[----:B------:R-:W-:Y:S02]  /*9d70*/  USGXT.U32 UR22, UR22, 0xe ;  /* 0x0000000e1616789a */ /* 0x000fe40008000000 */
[----:B------:R-:W-:-:S02]  /*9d80*/  USGXT.U32 UR4, UR5, 0xe ;  /* 0x0000000e0504789a */ /* 0x000fc40008000000 */
[----:B------:R-:W-:Y:S01]  /*9d90*/  UIADD3 UR24, UP2, UPT, UR22, 0x2, URZ ;  /* 0x0000000216187890 */ /* 0x000fe2000ff5e0ff */
[----:B------:R-:W-:Y:S01]  /*9da0*/  ELECT P0, URZ, PT ;  /* 0x0000000000ff782f */ /* 0x000fe20003800000 */
[----:B------:R-:W-:Y:S01]  /*9db0*/  UMOV UR8, 0xfffffffe ;  /* 0xfffffffe00087882 */ /* 0x000fe20000000000 */
[----:B------:R-:W-:Y:S01]  /*9dc0*/  UMOV UR9, 0x7fffbfdf ;  /* 0x7fffbfdf00097882 */ /* 0x000fe20000000000 */
[----:B------:R-:W-:Y:S01]  /*9dd0*/  UMOV UR5, URZ ;  /* 0x000000ff00057c82 */ /* 0x000fe20008000000 */
[----:B------:R-:W-:Y:S02]  /*9de0*/  UIADD3.X UR25, UPT, UPT, URZ, -0x7fffbfe0, URZ, UP2, !UPT ;  /* 0x80004020ff197890 */ /* 0x000fe400097fe4ff */
[----:B------:R-:W-:Y:S01]  /*9df0*/  UIADD3.64 UR8, UPT, UPT, UR4, -UR8, URZ ;  /* 0x8000000804087297 */ /* 0x000fe2000fffe0ff */
[----:B------:R-:W-:Y:S01]  /*9e00*/  UMOV UR16, 0x0 ;  /* 0x0000000000107882 */ /* 0x000fe20000000000 */
[----:B------:R-:W-:Y:S01]  /*9e10*/  UMOV UR17, 0x8200010 ;  /* 0x0820001000117882 */ /* 0x000fe20000000000 */
[----:B------:R-:W-:Y:S01]  /*9e20*/  UMOV UR5, 0x80004020 ;  /* 0x8000402000057882 */ /* 0x000fe20000000000 */
[----:B------:R-:W-:Y:S01]  /*9e30*/  UMOV UR18, 0x0 ;  /* 0x0000000000127882 */ /* 0x000fe20000000000 */
[----:B------:R-:W-:Y:S01]  /*9e40*/  UMOV UR19, 0x8200010 ;  /* 0x0820001000137882 */ /* 0x000fe20000000000 */
[----:B------:R0:W-:Y:S03]  /*9e50*/  UTCQMMA gdesc[UR22], gdesc[UR4], tmem[UR12], tmem[UR16], idesc[UR17], UPT ;  /* 0x00ff1004160075ea */ /* 0x0001e6000b80030c */
[----:B------:R0:W-:Y:S01]  /*9e60*/  UTCQMMA gdesc[UR24], gdesc[UR8], tmem[UR12], tmem[UR18], idesc[UR19], UPT ;  /* 0x00ff1208180075ea */ /* 0x0001e2000b80030c */
[----:B------:R-:W-:Y:S05]  /*9e70*/  @!P0 BRA `(.L_x_12) ;  /* 0x0000000000148947 */ /* 0x000fea0003800000 */
[----:B0-----:R-:W-:Y:S01]  /*9e80*/  UMOV UR4, UR36 ;  /* 0x0000002400047c82 */ /* 0x001fe20008000000 */
[----:B------:R-:W-:Y:S02]  /*9e90*/  UMOV UR5, URZ ;  /* 0x000000ff00057c82 */ /* 0x000fe40008000000 */
[----:B------:R-:W-:Y:S02]  /*9ea0*/  UMOV UR4, UR4 ;  /* 0x0000000400047c82 */ /* 0x000fe40008000000 */
[----:B------:R2:W-:Y:S01]  /*9eb0*/  UTCBAR [UR4], URZ ;  /* 0x000000ff040073e9 */ /* 0x0005e200080000ff */
[----:B------:R-:W-:Y:S02]  /*9ec0*/  NOP ;  /* 0x0000000000007918 */ /* 0x000fe40000000000 */
.L_x_12:
[----:B0-2---:R-:W-:Y:S05]  /*9ed0*/  BSYNC.RECONVERGENT B0 ;  /* 0x0000000000007941 */ /* 0x005fea0003800200 */
.L_x_11:
[----:B------:R-:W-:Y:S05]  /*9ee0*/  BRA `(.L_x_13) ;  /* 0x00000000001c7947 */ /* 0x000fea0003800000 */
.L_x_10:
[----:B------:R-:W-:-:S09]  /*9ef0*/  UISETP.GE.AND UP2, UPT, UR14, URZ, UPT ;  /* 0x000000ff0e00728c */ /* 0x000fd2000bf46270 */
[----:B------:R-:W-:Y:S05]  /*9f00*/  BRA.U !UP2, `(.L_x_14) ;  /* 0x000000710ac47547 */ /* 0x000fea000b800000 */
[----:B------:R-:W-:-:S04]  /*9f10*/  UIADD3 UR4, UPT, UPT, UR13, 0x4000, URZ ;  /* 0x000040000d047890 */ /* 0x000fc8000fffe0ff */
[----:B------:R-:W-:-:S04]  /*9f20*/  USHF.R.U32.HI UR4, URZ, 0x4, UR4 ;  /* 0x00000004ff047899 */ /* 0x000fc80008011604 */
[----:B------:R-:W-:-:S04]  /*9f30*/  USGXT.U32 UR22, UR4, 0xe ;  /* 0x0000000e0416789a */ /* 0x000fc80008000000 */
[----:B------:R-:W-:-:S04]  /*9f40*/  UIADD3 UR24, UP2, UPT, UR22, 0x2, URZ ;  /* 0x0000000216187890 */ /* 0x000fc8000ff5e0ff */
[----:B------:R-:W-:-:S12]  /*9f50*/  UIADD3.X UR25, UPT, UPT, URZ, -0x7fffbfe0, URZ, UP2, !UPT ;  /* 0x80004020ff197890 */ /* 0x000fd800097fe4ff */
.L_x_13:
[----:B------:R-:W0:Y:S01]  /*9f60*/  LDCU UR41, c[0x0][0x3c4] ;  /* 0x00007880ff2977ac */ /* 0x000e220008000800 */
[----:B------:R-:W-:Y:S02]  /*9f70*/  IMAD.MOV.U32 R2, RZ, RZ, -0x40 ;  /* 0xffffffc0ff027424 */ /* 0x000fe400078e00ff */
[----:B------:R-:W-:Y:S01]  /*9f80*/  IMAD.MOV.U32 R132, RZ, RZ, -0x1 ;  /* 0xffffffffff847424 */ /* 0x000fe200078e00ff */
[----:B------:R-:W-:Y:S02]  /*9f90*/  USHF.R.U32.HI UR26, URZ, 0x4, UR13 ;  /* 0x00000004ff1a7899 */ /* 0x000fe4000801160d */
[----:B------:R-:W-:Y:S02]  /*9fa0*/  USHF.R.U32.HI UR28, URZ, 0x4, UR6 ;  /* 0x00000004ff1c7899 */ /* 0x000fe40008011606 */
[----:B------:R-:W-:Y:S02]  /*9fb0*/  USGXT.U32 UR26, UR26, 0xe ;  /* 0x0000000e1a1a789a */ /* 0x000fe40008000000 */
[----:B------:R-:W-:-:S02]  /*9fc0*/  UIADD3 UR4, UPT, UPT, UR13, 0xa000, URZ ;  /* 0x0000a0000d047890 */ /* 0x000fc4000fffe0ff */
[----:B------:R-:W-:Y:S02]  /*9fd0*/  USGXT.U32 UR28, UR28, 0xe ;  /* 0x0000000e1c1c789a */ /* 0x000fe40008000000 */
[----:B------:R-:W-:Y:S02]  /*9fe0*/  UIADD3 UR18, UP4, UPT, UR26, 0x100, URZ ;  /* 0x000001001a127890 */ /* 0x000fe4000ff9e0ff */
[----:B------:R-:W-:Y:S02]  /*9ff0*/  USHF.R.U32.HI UR4, URZ, 0x4, UR4 ;  /* 0x00000004ff047899 */ /* 0x000fe40008011604 */
[----:B------:R-:W-:Y:S01]  /*a000*/  UIADD3 UR16, UP3, UPT, UR28, 0x2, URZ ;  /* 0x000000021c107890 */ /* 0x000fe2000ff7e0ff */
[----:B------:R-:W-:Y:S01]  /*a010*/  UMOV UR6, URZ ;  /* 0x000000ff00067c82 */ /* 0x000fe20008000000 */
[----:B------:R-:W-:Y:S01]  /*a020*/  UMOV UR5, URZ ;  /* 0x000000ff00057c82 */ /* 0x000fe20008000000 */
[----:B------:R-:W-:Y:S02]  /*a030*/  UIADD3.X UR19, UPT, UPT, UR6, 0x40004040, URZ, UP4, !UPT ;  /* 0x4000404006137890 */ /* 0x000fe4000a7fe4ff */
[----:B------:R-:W-:-:S02]  /*a040*/  USGXT.U32 UR4, UR4, 0xe ;  /* 0x0000000e0404789a */ /* 0x000fc40008000000 */
[----:B------:R-:W-:Y:S02]  /*a050*/  UIADD3 UR44, UP4, UPT, UR18, 0x100, URZ ;  /* 0x00000100122c7890 */ /* 0x000fe4000ff9e0ff */
[----:B------:R-:W-:Y:S02]  /*a060*/  UIADD3 UR42, UP5, UPT, UR18, 0x200, URZ ;  /* 0x00000200122a7890 */ /* 0x000fe4000ffbe0ff */
[----:B------:R-:W-:Y:S01]  /*a070*/  UIADD3.X UR17, UPT, UPT, UR5, 0x40004040, URZ, UP3, !UPT ;  /* 0x4000404005117890 */ /* 0x000fe20009ffe4ff */
[----:B------:R-:W-:Y:S01]  /*a080*/  UMOV UR20, 0xfffffffe ;  /* 0xfffffffe00147882 */ /* 0x000fe20000000000 */
[----:B------:R-:W-:Y:S01]  /*a090*/  UMOV UR21, 0x7fffbfdf ;  /* 0x7fffbfdf00157882 */ /* 0x000fe20000000000 */
[----:B------:R-:W-:Y:S02]  /*a0a0*/  USHF.L.U32 UR34, UR34, 0x6, URZ ;  /* 0x0000000622227899 */ /* 0x000fe400080006ff */
[----:B------:R-:W-:Y:S01]  /*a0b0*/  UISETP.NE.U32.AND UP2, UPT, UR7, URZ, UPT ;  /* 0x000000ff0700728c */ /* 0x000fe2000bf45070 */
[----:B------:R-:W2:Y:S01]  /*a0c0*/  LDCU UR54, c[0x0][0x3c4] ;  /* 0x00007880ff3677ac */ /* 0x000ea20008000800 */
[----:B------:R-:W3:Y:S01]  /*a0d0*/  LDCU UR55, c[0x0][0x3a8] ;  /* 0x00007500ff3777ac */ /* 0x000ee20008000800 */
[----:B------:R-:W4:Y:S01]  /*a0e0*/  LDCU UR56, c[0x0][0x3d4] ;  /* 0x00007a80ff3877ac */ /* 0x000f220008000800 */
[----:B------:R-:W1:Y:S01]  /*a0f0*/  LDCU UR57, c[0x0][0x3c4] ;  /* 0x00007880ff3977ac */ /* 0x000e620008000800 */
[----:B0-----:R-:W-:-:S02]  /*a100*/  USHF.L.U32 UR35, UR41, 0x6, URZ ;  /* 0x0000000629237899 */ /* 0x001fc400080006ff */
[----:B------:R-:W-:Y:S02]  /*a110*/  UIADD3.X UR45, UPT, UPT, UR19, URZ, URZ, UP4, !UPT ;  /* 0x000000ff132d7290 */ /* 0x000fe4000a7fe4ff */
[----:B------:R-:W-:Y:S02]  /*a120*/  UIADD3.X UR43, UPT, UPT, UR19, URZ, URZ, UP5, !UPT ;  /* 0x000000ff132b7290 */ /* 0x000fe4000affe4ff */
[----:B------:R-:W-:Y:S02]  /*a130*/  UIADD3.64 UR20, UPT, UPT, UR4, -UR20, URZ ;  /* 0x8000001404147297 */ /* 0x000fe4000fffe0ff */
[----:B------:R-:W-:Y:S02]  /*a140*/  UIADD3.64 UR46, UPT, UPT, UR16, 0x2, URZ ;  /* 0x00000002102e7897 */ /* 0x000fe4000fffe0ff */
[----:B------:R-:W-:Y:S01]  /*a150*/  UIADD3.64 UR48, UPT, UPT, UR16, 0x4, URZ ;  /* 0x0000000410307897 */ /* 0x000fe2000fffe0ff */
[----:B------:R-:W-:Y:S01]  /*a160*/  UMOV UR37, 0x1 ;  /* 0x0000000100257882 */ /* 0x000fe20000000000 */
[----:B------:R-:W-:Y:S01]  /*a170*/  UMOV UR9, URZ ;  /* 0x000000ff00097c82 */ /* 0x000fe20008000000 */
[----:B------:R-:W-:-:S09]  /*a180*/  UMOV UR8, URZ ;  /* 0x000000ff00087c82 */ /* 0x000fd20008000000 */
.L_x_19:
[----:B-1----:R-:W5:Y:S04]  /*a190*/  LDL.64 R10, [R1+0x238] ;  /* 0x00023800010a7983 */ /* 0x002f680000100a00 */
[----:B----4-:R-:W4:Y:S04]  /*a1a0*/  LDL.64 R18, [R1+0x1b8] ;  /* 0x0001b80001127983 */ /* 0x010f280000100a00 */
[----:B---3--:R-:W3:Y:S04]  /*a1b0*/  LDL.64 R22, [R1+0x1f8] ;  /* 0x0001f80001167983 */ /* 0x008ee80000100a00 */
[----:B--2---:R-:W2:Y:S04]  /*a1c0*/  LDL.64 R12, [R1+0x138] ;  /* 0x00013800010c7983 */ /* 0x004ea80000100a00 */
[----:B------:R-:W2:Y:S01]  /*a1d0*/  LDL.64 R16, [R1+0x178] ;  /* 0x0001780001107983 */ /* 0x000ea20000100a00 */
[----:B------:R-:W-:-:S02]  /*a1e0*/  USHF.R.S32.HI UR6, URZ, 0x1f, UR35 ;  /* 0x0000001fff067899 */ /* 0x000fc40008011423 */
[----:B------:R-:W-:Y:S01]  /*a1f0*/  IADD3 RZ, P1, PT, R168, UR35, RZ ;  /* 0x00000023a8ff7c10 */ /* 0x000fe2000ff3e0ff */
[----:B------:R-:W2:Y:S01]  /*a200*/  LDL.64 R20, [R1+0xf8] ;  /* 0x0000f80001147983 */ /* 0x000ea20000100a00 */
[----:B------:R-:W-:Y:S02]  /*a210*/  IADD3 R6, P0, PT, R134, UR35, RZ ;  /* 0x0000002386067c10 */ /* 0x000fe4000ff1e0ff */
[----:B------:R-:W-:Y:S01]  /*a220*/  IADD3.X R9, PT, PT, R169, UR6, RZ, P1, !PT ;  /* 0x00000006a9097c10 */ /* 0x000fe20008ffe4ff */
[----:B------:R-:W2:Y:S01]  /*a230*/  LDL.64 R14, [R1+0x230] ;  /* 0x00023000010e7983 */ /* 0x000ea20000100a00 */
[----:B------:R-:W-:-:S03]  /*a240*/  IADD3.X R7, PT, PT, R135, UR6, RZ, P0, !PT ;  /* 0x0000000687077c10 */ /* 0x000fc600087fe4ff */
[----:B------:R-:W2:Y:S01]  /*a250*/  LDL.64 R24, [R1+0x278] ;  /* 0x0002780001187983 */ /* 0x000ea20000100a00 */
[----:B------:R-:W-:-:S03]  /*a260*/  VIADD R8, R168, UR35 ;  /* 0x00000023a8087c36 */ /* 0x000fc60008000000 */
[----:B0-----:R0:W2:Y:S01]  /*a270*/  LDG.E.U8 R59, desc[UR38][R6.64] ;  /* 0x00000026063b7981 */ /* 0x0010a2000c1e1100 */
[----:B------:R-:W-:-:S03]  /*a280*/  VIADD R56, R134, UR41 ;  /* 0x0000002986387c36 */ /* 0x000fc60008000000 */
[----:B------:R1:W2:Y:S01]  /*a290*/  LDG.E.U8 R71, desc[UR38][R8.64] ;  /* 0x0000002608477981 */ /* 0x0002a2000c1e1100 */
[----:B------:R-:W-:-:S03]  /*a2a0*/  USHF.L.U32 UR7, UR57, 0x1, URZ ;  /* 0x0000000139077899 */ /* 0x000fc600080006ff */
[----:B------:R-:W2:Y:S04]  /*a2b0*/  LDL.64 R26, [R1+0x268] ;  /* 0x00026800011a7983 */ /* 0x000ea80000100a00 */
[----:B------:R-:W2:Y:S04]  /*a2c0*/  LDL.64 R36, [R1+0x220] ;  /* 0x0002200001247983 */ /* 0x000ea80000100a00 */
[----:B------:R-:W2:Y:S04]  /*a2d0*/  LDL.64 R32, [R1+0x1a0] ;  /* 0x0001a00001207983 */ /* 0x000ea80000100a00 */
[----:B------:R-:W2:Y:S01]  /*a2e0*/  LDL.64 R30, [R1+0x120] ;  /* 0x00012000011e7983 */ /* 0x000ea20000100a00 */
[----:B------:R-:W-:-:S03]  /*a2f0*/  IADD3 RZ, P2, PT, R166, UR35, RZ ;  /* 0x00000023a6ff7c10 */ /* 0x000fc6000ff5e0ff */
[----:B------:R-:W2:Y:S04]  /*a300*/  LDL.64 R34, [R1+0xe8] ;  /* 0x0000e80001227983 */ /* 0x000ea80000100a00 */
[----:B------:R-:W2:Y:S01]  /*a310*/  LDL.64 R28, [R1+0x260] ;  /* 0x00026000011c7983 */ /* 0x000ea20000100a00 */
[----:B------:R-:W-:-:S03]  /*a320*/  USHF.R.S32.HI UR27, URZ, 0x1f, UR35 ;  /* 0x0000001fff1b7899 */ /* 0x000fc60008011423 */
[----:B------:R-:W2:Y:S04]  /*a330*/  LDL.64 R40, [R1+0x1c8] ;  /* 0x0001c80001287983 */ /* 0x000ea80000100a00 */
[----:B------:R-:W2:Y:S04]  /*a340*/  LDL.64 R38, [R1+0x148] ;  /* 0x0001480001267983 */ /* 0x000ea80000100a00 */
[----:B------:R-:W2:Y:S04]  /*a350*/  LDL.64 R52, [R1+0x200] ;  /* 0x0002000001347983 */ /* 0x000ea80000100a00 */
[----:B------:R-:W2:Y:S04]  /*a360*/  LDL.64 R82, [R1+0x140] ;  /* 0x0001400001527983 */ /* 0x000ea80000100a00 */
[----:B------:R-:W2:Y:S04]  /*a370*/  LDL.64 R80, [R1+0x100] ;  /* 0x0001000001507983 */ /* 0x000ea80000100a00 */
[----:B------:R-:W2:Y:S04]  /*a380*/  LDL.64 R78, [R1+0x258] ;  /* 0x00025800014e7983 */ /* 0x000ea80000100a00 */
[----:B------:R-:W2:Y:S01]  /*a390*/  LDL.64 R76, [R1+0x250] ;  /* 0x00025000014c7983 */ /* 0x000ea20000100a00 */
[----:B-----5:R-:W-:-:S04]  /*a3a0*/  IADD3 R4, P1, PT, R10, UR35, RZ ;  /* 0x000000230a047c10 */ /* 0x020fc8000ff3e0ff */
[----:B------:R-:W-:Y:S02]  /*a3b0*/  IADD3.X R5, PT, PT, R11, UR6, RZ, P1, !PT ;  /* 0x000000060b057c10 */ /* 0x000fe40008ffe4ff */
[----:B------:R-:W5:Y:S01]  /*a3c0*/  LDL.64 R10, [R1+0x1f0] ;  /* 0x0001f000010a7983 */ /* 0x000f620000100a00 */
[----:B----4-:R-:W-:Y:S02]  /*a3d0*/  IADD3 R72, P1, PT, R18, UR35, RZ ;  /* 0x0000002312487c10 */ /* 0x010fe4000ff3e0ff */
[----:B---3--:R-:W-:Y:S01]  /*a3e0*/  IADD3 R60, P0, PT, R22, UR35, RZ ;  /* 0x00000023163c7c10 */ /* 0x008fe2000ff1e0ff */
[----:B0-----:R-:W-:Y:S01]  /*a3f0*/  VIADD R6, R176, UR35 ;  /* 0x00000023b0067c36 */ /* 0x001fe20008000000 */
[----:B------:R-:W-:Y:S01]  /*a400*/  IADD3.X R73, PT, PT, R19, UR6, RZ, P1, !PT ;  /* 0x0000000613497c10 */ /* 0x000fe20008ffe4ff */
[----:B------:R-:W-:Y:S01]  /*a410*/  VIADD R3, R134, UR7 ;  /* 0x0000000786037c36 */ /* 0x000fe20008000000 */
[----:B------:R-:W-:Y:S01]  /*a420*/  IADD3.X R61, PT, PT, R23, UR6, RZ, P0, !PT ;  /* 0x00000006173d7c10 */ /* 0x000fe200087fe4ff */
[----:B------:R-:W3:Y:S01]  /*a430*/  LDL.64 R18, [R1+0x1b0] ;  /* 0x0001b00001127983 */ /* 0x000ee20000100a00 */
[----:B--2---:R-:W-:-:S02]  /*a440*/  IADD3 R68, P1, PT, R12, UR35, RZ ;  /* 0x000000230c447c10 */ /* 0x004fc4000ff3e0ff */
[----:B------:R-:W-:Y:S01]  /*a450*/  IADD3 R64, P0, PT, R16, UR35, RZ ;  /* 0x0000002310407c10 */ /* 0x000fe2000ff1e0ff */
[----:B------:R-:W2:Y:S01]  /*a460*/  LDL.64 R22, [R1+0x270] ;  /* 0x0002700001167983 */ /* 0x000ea20000100a00 */
[----:B------:R-:W-:Y:S02]  /*a470*/  IADD3.X R69, PT, PT, R13, UR6, RZ, P1, !PT ;  /* 0x000000060d457c10 */ /* 0x000fe40008ffe4ff */
[----:B------:R-:W-:Y:S01]  /*a480*/  IADD3.X R65, PT, PT, R17, UR6, RZ, P0, !PT ;  /* 0x0000000611417c10 */ /* 0x000fe200087fe4ff */
[----:B------:R-:W4:Y:S04]  /*a490*/  LDL.64 R12, [R1+0x130] ;  /* 0x00013000010c7983 */ /* 0x000f280000100a00 */
[----:B------:R-:W2:Y:S01]  /*a4a0*/  LDL.64 R16, [R1+0x170] ;  /* 0x0001700001107983 */ /* 0x000ea20000100a00 */
[----:B------:R-:W-:-:S02]  /*a4b0*/  IADD3 RZ, P1, PT, R176, UR35, RZ ;  /* 0x00000023b0ff7c10 */ /* 0x000fc4000ff3e0ff */
[----:B------:R-:W-:Y:S01]  /*a4c0*/  IADD3 R66, P0, PT, R20, UR35, RZ ;  /* 0x0000002314427c10 */ /* 0x000fe2000ff1e0ff */
[----:B------:R-:W2:Y:S01]  /*a4d0*/  LDG.E.U8 R68, desc[UR38][R68.64] ;  /* 0x0000002644447981 */ /* 0x000ea2000c1e1100 */
[----:B------:R-:W-:Y:S02]  /*a4e0*/  IADD3.X R7, PT, PT, R177, UR6, RZ, P1, !PT ;  /* 0x00000006b1077c10 */ /* 0x000fe40008ffe4ff */
[----:B------:R-:W-:Y:S01]  /*a4f0*/  IADD3.X R67, PT, PT, R21, UR6, RZ, P0, !PT ;  /* 0x0000000615437c10 */ /* 0x000fe200087fe4ff */
[----:B------:R-:W2:Y:S01]  /*a500*/  LDG.E.U8 R72, desc[UR38][R72.64] ;  /* 0x0000002648487981 */ /* 0x000ea2000c1e1100 */
[----:B-1----:R-:W-:-:S03]  /*a510*/  IADD3 R8, P0, PT, R14, UR35, RZ ;  /* 0x000000230e087c10 */ /* 0x002fc6000ff1e0ff */
[----:B------:R-:W2:Y:S01]  /*a520*/  LDL.64 R20, [R1+0x228] ;  /* 0x0002280001147983 */ /* 0x000ea20000100a00 */
[----:B------:R-:W-:-:S03]  /*a530*/  IADD3.X R9, PT, PT, R15, UR6, RZ, P0, !PT ;  /* 0x000000060f097c10 */ /* 0x000fc600087fe4ff */
[----:B------:R5:W2:Y:S01]  /*a540*/  LDG.E.U8 R69, desc[UR38][R6.64] ;  /* 0x0000002606457981 */ /* 0x000aa2000c1e1100 */
[----:B------:R-:W-:-:S03]  /*a550*/  IADD3 R56, P0, PT, R56, UR35, RZ ;  /* 0x0000002338387c10 */ /* 0x000fc6000ff1e0ff */
[----:B------:R-:W2:Y:S01]  /*a560*/  LDL.64 R14, [R1+0x1e8] ;  /* 0x0001e800010e7983 */ /* 0x000ea20000100a00 */
[----:B------:R-:W-:-:S03]  /*a570*/  IADD3.X R57, PT, PT, R25, UR6, RZ, P0, !PT ;  /* 0x0000000619397c10 */ /* 0x000fc600087fe4ff */
[----:B------:R-:W2:Y:S04]  /*a580*/  LDL.64 R24, [R1+0x1a8] ;  /* 0x0001a80001187983 */ /* 0x000ea80000100a00 */
[----:B------:R-:W2:Y:S01]  /*a590*/  LDG.E.U8 R70, desc[UR38][R8.64] ;  /* 0x0000002608467981 */ /* 0x000ea2000c1e1100 */
[----:B------:R-:W-:-:S03]  /*a5a0*/  UIMAD UR7, UR57, 0x3, URZ ;  /* 0x00000003390778a4 */ /* 0x000fc6000f8e02ff */
[----:B------:R-:W2:Y:S04]  /*a5b0*/  LDG.E.U8 R55, desc[UR38][R4.64] ;  /* 0x0000002604377981 */ /* 0x000ea8000c1e1100 */
[----:B------:R-:W2:Y:S04]  /*a5c0*/  LDG.E.U8 R60, desc[UR38][R60.64] ;  /* 0x000000263c3c7981 */ /* 0x000ea8000c1e1100 */
[----:B------:R-:W2:Y:S04]  /*a5d0*/  LDG.E.U8 R64, desc[UR38][R64.64] ;  /* 0x0000002640407981 */ /* 0x000ea8000c1e1100 */
[----:B------:R-:W2:Y:S04]  /*a5e0*/  LDG.E.U8 R56, desc[UR38][R56.64] ;  /* 0x0000002638387981 */ /* 0x000ea8000c1e1100 */
[----:B------:R-:W2:Y:S01]  /*a5f0*/  LDG.E.U8 R66, desc[UR38][R66.64] ;  /* 0x0000002642427981 */ /* 0x000ea2000c1e1100 */
[----:B-----5:R-:W-:-:S04]  /*a600*/  IADD3 R6, P1, PT, R10, UR35, RZ ;  /* 0x000000230a067c10 */ /* 0x020fc8000ff3e0ff */
[----:B------:R-:W-:Y:S02]  /*a610*/  IADD3.X R7, PT, PT, R11, UR6, RZ, P1, !PT ;  /* 0x000000060b077c10 */ /* 0x000fe40008ffe4ff */
[----:B---3--:R-:W-:-:S03]  /*a620*/  IADD3 R10, P1, PT, R18, UR35, RZ ;  /* 0x00000023120a7c10 */ /* 0x008fc6000ff3e0ff */
[----:B------:R4:W3:Y:S01]  /*a630*/  LDG.E.U8 R73, desc[UR38][R6.64] ;  /* 0x0000002606497981 */ /* 0x0008e2000c1e1100 */
[----:B------:R-:W-:-:S03]  /*a640*/  IADD3.X R11, PT, PT, R19, UR6, RZ, P1, !PT ;  /* 0x00000006130b7c10 */ /* 0x000fc60008ffe4ff */
[----:B------:R-:W5:Y:S04]  /*a650*/  LDL.64 R18, [R1+0x168] ;  /* 0x0001680001127983 */ /* 0x000f680000100a00 */
[----:B------:R-:W3:Y:S01]  /*a660*/  LDG.E.U8 R75, desc[UR38][R10.64] ;  /* 0x000000260a4b7981 */ /* 0x000ee2000c1e1100 */
[----:B----4-:R-:W-:Y:S02]  /*a670*/  IADD3 R6, P1, PT, R12, UR35, RZ ;  /* 0x000000230c067c10 */ /* 0x010fe4000ff3e0ff */
[----:B--2---:R-:W-:Y:S02]  /*a680*/  IADD3 R8, P0, PT, R16, UR35, RZ ;  /* 0x0000002310087c10 */ /* 0x004fe4000ff1e0ff */
[----:B------:R-:W-:Y:S02]  /*a690*/  IADD3.X R7, PT, PT, R13, UR6, RZ, P1, !PT ;  /* 0x000000060d077c10 */ /* 0x000fe40008ffe4ff */
[----:B------:R-:W-:-:S02]  /*a6a0*/  IADD3.X R9, PT, PT, R17, UR6, RZ, P0, !PT ;  /* 0x0000000611097c10 */ /* 0x000fc400087fe4ff */
[----:B------:R-:W2:Y:S01]  /*a6b0*/  LDL.64 R16, [R1+0x128] ;  /* 0x0001280001107983 */ /* 0x000ea20000100a00 */
[----:B------:R-:W-:-:S03]  /*a6c0*/  IADD3 RZ, P0, PT, R174, UR35, RZ ;  /* 0x00000023aeff7c10 */ /* 0x000fc6000ff1e0ff */
[----:B------:R0:W4:Y:S01]  /*a6d0*/  LDG.E.U8 R51, desc[UR38][R6.64] ;  /* 0x0000002606337981 */ /* 0x000122000c1e1100 */
[----:B------:R-:W-:-:S03]  /*a6e0*/  IADD3 RZ, P1, PT, R164, UR35, RZ ;  /* 0x00000023a4ff7c10 */ /* 0x000fc6000ff3e0ff */
[----:B------:R-:W3:Y:S01]  /*a6f0*/  LDG.E.U8 R54, desc[UR38][R8.64] ;  /* 0x0000002608367981 */ /* 0x000ee2000c1e1100 */
[----:B0-----:R-:W-:Y:S01]  /*a700*/  VIADD R6, R174, UR35 ;  /* 0x00000023ae067c36 */ /* 0x001fe20008000000 */
[----:B------:R-:W-:-:S05]  /*a710*/  IADD3.X R7, PT, PT, R175, UR6, RZ, P0, !PT ;  /* 0x00000006af077c10 */ /* 0x000fca00087fe4ff */
[----:B------:R0:W3:Y:S02]  /*a720*/  LDG.E.U8 R45, desc[UR38][R6.64] ;  /* 0x00000026062d7981 */ /* 0x0000e4000c1e1100 */
[----:B0-----:R-:W-:-:S04]  /*a730*/  IADD3 R6, P0, PT, R3, UR35, RZ ;  /* 0x0000002303067c10 */ /* 0x001fc8000ff1e0ff */
[----:B------:R-:W-:Y:S02]  /*a740*/  IADD3.X R7, PT, PT, R23, UR6, RZ, P0, !PT ;  /* 0x0000000617077c10 */ /* 0x000fe400087fe4ff */
[----:B------:R-:W3:Y:S01]  /*a750*/  LDL.64 R22, [R1+0x1e0] ;  /* 0x0001e00001167983 */ /* 0x000ee20000100a00 */
[----:B------:R-:W-:Y:S02]  /*a760*/  IADD3.X R13, PT, PT, R165, UR6, RZ, P1, !PT ;  /* 0x00000006a50d7c10 */ /* 0x000fe40008ffe4ff */
[----:B------:R-:W-:Y:S01]  /*a770*/  IADD3 R10, P1, PT, R20, UR35, RZ ;  /* 0x00000023140a7c10 */ /* 0x000fe2000ff3e0ff */
[----:B------:R0:W4:Y:S03]  /*a780*/  LDG.E.U8 R3, desc[UR38][R6.64] ;  /* 0x0000002606037981 */ /* 0x000126000c1e1100 */
[----:B------:R-:W-:Y:S02]  /*a790*/  IADD3.X R11, PT, PT, R21, UR6, RZ, P1, !PT ;  /* 0x00000006150b7c10 */ /* 0x000fe40008ffe4ff */
[----:B------:R-:W4:Y:S01]  /*a7a0*/  LDL.64 R20, [R1+0x160] ;  /* 0x0001600001147983 */ /* 0x000f220000100a00 */
[----:B------:R-:W-:-:S03]  /*a7b0*/  IADD3 R8, P0, PT, R14, UR35, RZ ;  /* 0x000000230e087c10 */ /* 0x000fc6000ff1e0ff */
[----:B------:R-:W4:Y:S01]  /*a7c0*/  LDG.E.U8 R11, desc[UR38][R10.64] ;  /* 0x000000260a0b7981 */ /* 0x000f22000c1e1100 */
[----:B0-----:R-:W-:Y:S02]  /*a7d0*/  IADD3 R6, P1, PT, R24, UR35, RZ ;  /* 0x0000002318067c10 */ /* 0x001fe4000ff3e0ff */
[----:B------:R-:W-:Y:S02]  /*a7e0*/  IADD3.X R9, PT, PT, R15, UR6, RZ, P0, !PT ;  /* 0x000000060f097c10 */ /* 0x000fe400087fe4ff */
[----:B------:R-:W-:Y:S02]  /*a7f0*/  IADD3.X R7, PT, PT, R25, UR6, RZ, P1, !PT ;  /* 0x0000000619077c10 */ /* 0x000fe40008ffe4ff */
[----:B------:R-:W4:Y:S04]  /*a800*/  LDL.64 R24, [R1+0xf0] ;  /* 0x0000f00001187983 */ /* 0x000f280000100a00 */
[----:B------:R-:W4:Y:S01]  /*a810*/  LDG.E.U8 R10, desc[UR38][R8.64] ;  /* 0x00000026080a7981 */ /* 0x000f22000c1e1100 */
[----:B------:R-:W-:-:S03]  /*a820*/  VIADD R4, R166, UR35 ;  /* 0x00000023a6047c36 */ /* 0x000fc60008000000 */
[----:B------:R2:W4:Y:S01]  /*a830*/  LDG.E.U8 R9, desc[UR38][R6.64] ;  /* 0x0000002606097981 */ /* 0x000522000c1e1100 */
[----:B------:R-:W-:-:S05]  /*a840*/  IADD3.X R5, PT, PT, R167, UR6, RZ, P2, !PT ;  /* 0x00000006a7057c10 */ /* 0x000fca00097fe4ff */
[----:B------:R-:W4:Y:S01]  /*a850*/  LDG.E.U8 R4, desc[UR38][R4.64] ;  /* 0x0000002604047981 */ /* 0x000f22000c1e1100 */
[----:B-----5:R-:W-:-:S04]  /*a860*/  IADD3 R14, P0, PT, R18, UR35, RZ ;  /* 0x00000023120e7c10 */ /* 0x020fc8000ff1e0ff */
[----:B------:R-:W-:Y:S01]  /*a870*/  IADD3.X R15, PT, PT, R19, UR6, RZ, P0, !PT ;  /* 0x00000006130f7c10 */ /* 0x000fe200087fe4ff */
[----:B------:R-:W-:-:S04]  /*a880*/  VIADD R18, R134, UR7 ;  /* 0x0000000786127c36 */ /* 0x000fc80008000000 */
[----:B------:R0:W5:Y:S01]  /*a890*/  LDG.E.U8 R8, desc[UR38][R14.64] ;  /* 0x000000260e087981 */ /* 0x000162000c1e1100 */
[----:B--2---:R-:W-:-:S04]  /*a8a0*/  IADD3 R6, P0, PT, R16, UR35, RZ ;  /* 0x0000002310067c10 */ /* 0x004fc8000ff1e0ff */
[----:B------:R-:W-:Y:S02]  /*a8b0*/  IADD3.X R7, PT, PT, R17, UR6, RZ, P0, !PT ;  /* 0x0000000611077c10 */ /* 0x000fe400087fe4ff */
[C---:B------:R-:W-:Y:S01]  /*a8c0*/  IADD3 RZ, P0, PT, R162.reuse, UR35, RZ ;  /* 0x00000023a2ff7c10 */ /* 0x040fe2000ff1e0ff */
[----:B------:R-:W-:-:S03]  /*a8d0*/  VIADD R16, R162, UR35 ;  /* 0x00000023a2107c36 */ /* 0x000fc60008000000 */
[----:B------:R-:W-:Y:S01]  /*a8e0*/  IADD3.X R17, PT, PT, R163, UR6, RZ, P0, !PT ;  /* 0x00000006a3117c10 */ /* 0x000fe200087fe4ff */
[----:B------:R-:W2:Y:S01]  /*a8f0*/  LDG.E.U8 R7, desc[UR38][R6.64] ;  /* 0x0000002606077981 */ /* 0x000ea2000c1e1100 */
[----:B------:R-:W-:-:S03]  /*a900*/  IADD3 R18, P0, PT, R18, UR35, RZ ;  /* 0x0000002312127c10 */ /* 0x000fc6000ff1e0ff */
[----:B------:R3:W2:Y:S01]  /*a910*/  LDG.E.U8 R5, desc[UR38][R16.64] ;  /* 0x0000002610057981 */ /* 0x0006a2000c1e1100 */
[----:B------:R-:W-:Y:S02]  /*a920*/  IADD3.X R19, PT, PT, R27, UR6, RZ, P0, !PT ;  /* 0x000000061b137c10 */ /* 0x000fe400087fe4ff */
[----:B0-----:R-:W-:Y:S01]  /*a930*/  IADD3 R14, P1, PT, R36, UR35, RZ ;  /* 0x00000023240e7c10 */ /* 0x001fe2000ff3e0ff */
[----:B------:R-:W2:Y:S03]  /*a940*/  LDL.64 R26, [R1+0x218] ;  /* 0x00021800011a7983 */ /* 0x000ea60000100a00 */
[----:B------:R-:W-:Y:S01]  /*a950*/  IADD3.X R15, PT, PT, R37, UR6, RZ, P1, !PT ;  /* 0x00000006250f7c10 */ /* 0x000fe20008ffe4ff */
[----:B------:R0:W5:Y:S01]  /*a960*/  LDG.E.U8 R6, desc[UR38][R18.64] ;  /* 0x0000002612067981 */ /* 0x000162000c1e1100 */
[----:B------:R-:W-:Y:S01]  /*a970*/  VIADD R12, R164, UR35 ;  /* 0x00000023a40c7c36 */ /* 0x000fe20008000000 */
[----:B------:R-:W-:-:S02]  /*a980*/  USHF.L.U32 UR7, UR57, 0x2, URZ ;  /* 0x0000000239077899 */ /* 0x000fc400080006ff */
[----:B------:R-:W5:Y:S04]  /*a990*/  LDL.64 R36, [R1+0x1d0] ;  /* 0x0001d00001247983 */ /* 0x000f680000100a00 */
[----:B------:R-:W5:Y:S01]  /*a9a0*/  LDG.E.U8 R12, desc[UR38][R12.64] ;  /* 0x000000260c0c7981 */ /* 0x000f62000c1e1100 */
[----:B---3--:R-:W-:-:S04]  /*a9b0*/  IADD3 R16, P0, PT, R22, UR35, RZ ;  /* 0x0000002316107c10 */ /* 0x008fc8000ff1e0ff */
[----:B------:R-:W-:Y:S01]  /*a9c0*/  IADD3.X R17, PT, PT, R23, UR6, RZ, P0, !PT ;  /* 0x0000000617117c10 */ /* 0x000fe200087fe4ff */
[----:B------:R4:W3:Y:S04]  /*a9d0*/  LDG.E.U8 R13, desc[UR38][R14.64] ;  /* 0x000000260e0d7981 */ /* 0x0008e8000c1e1100 */
[----:B------:R-:W3:Y:S01]  /*a9e0*/  LDL.64 R22, [R1+0x1d8] ;  /* 0x0001d80001167983 */ /* 0x000ee20000100a00 */
[----:B0-----:R-:W-:-:S03]  /*a9f0*/  IADD3 R18, P1, PT, R32, UR35, RZ ;  /* 0x0000002320127c10 */ /* 0x001fc6000ff3e0ff */
[----:B------:R0:W5:Y:S01]  /*aa00*/  LDG.E.U8 R63, desc[UR38][R16.64] ;  /* 0x00000026103f7981 */ /* 0x000162000c1e1100 */
[----:B------:R-:W-:-:S03]  /*aa10*/  IADD3.X R19, PT, PT, R33, UR6, RZ, P1, !PT ;  /* 0x0000000621137c10 */ /* 0x000fc60008ffe4ff */
[----:B------:R-:W5:Y:S01]  /*aa20*/  LDL.64 R32, [R1+0xe0] ;  /* 0x0000e00001207983 */ /* 0x000f620000100a00 */
[----:B----4-:R-:W-:-:S03]  /*aa30*/  IADD3 R14, P0, PT, R20, UR35, RZ ;  /* 0x00000023140e7c10 */ /* 0x010fc6000ff1e0ff */
[----:B------:R-:W4:Y:S01]  /*aa40*/  LDG.E.U8 R62, desc[UR38][R18.64] ;  /* 0x00000026123e7981 */ /* 0x000f22000c1e1100 */
[----:B0-----:R-:W-:-:S04]  /*aa50*/  IADD3 R16, P1, PT, R30, UR35, RZ ;  /* 0x000000231e107c10 */ /* 0x001fc8000ff3e0ff */
[----:B------:R-:W-:Y:S02]  /*aa60*/  IADD3.X R17, PT, PT, R31, UR6, RZ, P1, !PT ;  /* 0x000000061f117c10 */ /* 0x000fe40008ffe4ff */
[----:B------:R-:W4:Y:S01]  /*aa70*/  LDL.64 R30, [R1+0x158] ;  /* 0x00015800011e7983 */ /* 0x000f220000100a00 */
[----:B------:R-:W-:-:S03]  /*aa80*/  IADD3.X R15, PT, PT, R21, UR6, RZ, P0, !PT ;  /* 0x00000006150f7c10 */ /* 0x000fc600087fe4ff */
[----:B------:R-:W4:Y:S04]  /*aa90*/  LDL.64 R20, [R1+0x198] ;  /* 0x0001980001147983 */ /* 0x000f280000100a00 */
[----:B------:R0:W4:Y:S04]  /*aaa0*/  LDG.E.U8 R61, desc[UR38][R14.64] ;  /* 0x000000260e3d7981 */ /* 0x000128000c1e1100 */
[----:B------:R-:W4:Y:S01]  /*aab0*/  LDG.E.U8 R57, desc[UR38][R16.64] ;  /* 0x0000002610397981 */ /* 0x000f22000c1e1100 */
[----:B0-----:R-:W-:-:S04]  /*aac0*/  IADD3 R14, P0, PT, R24, UR35, RZ ;  /* 0x00000023180e7c10 */ /* 0x001fc8000ff1e0ff */
[----:B------:R-:W-:Y:S02]  /*aad0*/  IADD3.X R15, PT, PT, R25, UR27, RZ, P0, !PT ;  /* 0x0000001b190f7c10 */ /* 0x000fe400087fe4ff */
[----:B------:R-:W-:Y:S01]  /*aae0*/  IADD3 R18, P0, PT, R34, UR35, RZ ;  /* 0x0000002322127c10 */ /* 0x000fe2000ff1e0ff */
[----:B------:R-:W4:Y:S04]  /*aaf0*/  LDL.64 R24, [R1+0x118] ;  /* 0x0001180001187983 */ /* 0x000f280000100a00 */
[----:B------:R0:W4:Y:S01]  /*ab00*/  LDG.E.U8 R50, desc[UR38][R14.64] ;  /* 0x000000260e327981 */ /* 0x000122000c1e1100 */
[----:B------:R-:W-:-:S03]  /*ab10*/  IADD3.X R19, PT, PT, R35, UR27, RZ, P0, !PT ;  /* 0x0000001b23137c10 */ /* 0x000fc600087fe4ff */
[----:B------:R-:W4:Y:S04]  /*ab20*/  LDL.64 R34, [R1+0x150] ;  /* 0x0001500001227983 */ /* 0x000f280000100a00 */
[----:B------:R-:W4:Y:S01]  /*ab30*/  LDG.E.U8 R58, desc[UR38][R18.64] ;  /* 0x00000026123a7981 */ /* 0x000f22000c1e1100 */
[----:B0-----:R-:W-:-:S05]  /*ab40*/  VIADD R14, R134, UR7 ;  /* 0x00000007860e7c36 */ /* 0x001fca0008000000 */
[----:B------:R-:W-:-:S04]  /*ab50*/  IADD3 R14, P0, PT, R14, UR35, RZ ;  /* 0x000000230e0e7c10 */ /* 0x000fc8000ff1e0ff */
[----:B------:R-:W-:Y:S02]  /*ab60*/  IADD3.X R15, PT, PT, R29, UR6, RZ, P0, !PT ;  /* 0x000000061d0f7c10 */ /* 0x000fe400087fe4ff */
[----:B------:R-:W4:Y:S04]  /*ab70*/  LDL.64 R28, [R1+0x210] ;  /* 0x00021000011c7983 */ /* 0x000f280000100a00 */
[----:B------:R3:W4:Y:S01]  /*ab80*/  LDG.E.U8 R65, desc[UR38][R14.64] ;  /* 0x000000260e417981 */ /* 0x000722000c1e1100 */
[----:B--2---:R-:W-:-:S04]  /*ab90*/  IADD3 R16, P1, PT, R26, UR35, RZ ;  /* 0x000000231a107c10 */ /* 0x004fc8000ff3e0ff */
[----:B------:R-:W-:Y:S02]  /*aba0*/  IADD3.X R17, PT, PT, R27, UR6, RZ, P1, !PT ;  /* 0x000000061b117c10 */ /* 0x000fe40008ffe4ff */
[----:B------:R-:W2:Y:S04]  /*abb0*/  LDL.64 R26, [R1+0x190] ;  /* 0x00019000011a7983 */ /* 0x000ea80000100a00 */
[----:B------:R-:W2:Y:S01]  /*abc0*/  LDG.E.U8 R67, desc[UR38][R16.64] ;  /* 0x0000002610437981 */ /* 0x000ea2000c1e1100 */
[----:B---3--:R-:W-:-:S04]  /*abd0*/  IADD3 R14, P0, PT, R22, UR35, RZ ;  /* 0x00000023160e7c10 */ /* 0x008fc8000ff1e0ff */
[----:B------:R-:W-:-:S05]  /*abe0*/  IADD3.X R15, PT, PT, R23, UR6, RZ, P0, !PT ;  /* 0x00000006170f7c10 */ /* 0x000fca00087fe4ff */
[----:B------:R5:W3:Y:S02]  /*abf0*/  LDG.E.U8 R74, desc[UR38][R14.64] ;  /* 0x000000260e4a7981 */ /* 0x000ae4000c1e1100 */
[----:B-----5:R-:W-:-:S04]  /*ac00*/  IADD3 R14, P0, PT, R32, UR35, RZ ;  /* 0x00000023200e7c10 */ /* 0x020fc8000ff1e0ff */
[----:B------:R-:W-:Y:S02]  /*ac10*/  IADD3.X R15, PT, PT, R33, UR27, RZ, P0, !PT ;  /* 0x0000001b210f7c10 */ /* 0x000fe400087fe4ff */
[----:B------:R-:W5:Y:S01]  /*ac20*/  LDL.64 R32, [R1+0x110] ;  /* 0x0001100001207983 */ /* 0x000f620000100a00 */
[----:B----4-:R-:W-:-:S04]  /*ac30*/  IADD3 R18, P4, PT, R30, UR35, RZ ;  /* 0x000000231e127c10 */ /* 0x010fc8000ff9e0ff */
[----:B------:R-:W-:Y:S02]  /*ac40*/  IADD3.X R19, PT, PT, R31, UR6, RZ, P4, !PT ;  /* 0x000000061f137c10 */ /* 0x000fe4000a7fe4ff */
[----:B------:R-:W4:Y:S01]  /*ac50*/  LDL.64 R30, [R1+0x208] ;  /* 0x00020800011e7983 */ /* 0x000f220000100a00 */
[----:B------:R-:W-:Y:S02]  /*ac60*/  IADD3 R22, P2, PT, R20, UR35, RZ ;  /* 0x0000002314167c10 */ /* 0x000fe4000ff5e0ff */
[----:B------:R-:W-:Y:S01]  /*ac70*/  IADD3 R16, P5, PT, R2, 0xb5, RZ ;  /* 0x000000b502107810 */ /* 0x000fe20007fbe0ff */
[----:B------:R-:W3:Y:S01]  /*ac80*/  LDG.E.U8 R18, desc[UR38][R18.64] ;  /* 0x0000002612127981 */ /* 0x000ee2000c1e1100 */
[----:B------:R-:W-:-:S03]  /*ac90*/  IADD3.X R23, PT, PT, R21, UR6, RZ, P2, !PT ;  /* 0x0000000615177c10 */ /* 0x000fc600097fe4ff */
[----:B------:R0:W3:Y:S01]  /*aca0*/  LDG.E.U8 R21, desc[UR38][R14.64] ;  /* 0x000000260e157981 */ /* 0x0000e2000c1e1100 */
[----:B------:R-:W-:Y:S02]  /*acb0*/  IADD3 RZ, P4, PT, R160, UR35, RZ ;  /* 0x00000023a0ff7c10 */ /* 0x000fe4000ff9e0ff */
[----:B------:R-:W-:Y:S01]  /*acc0*/  IADD3 R17, P3, PT, R2, 0xb1, RZ ;  /* 0x000000b102117810 */ /* 0x000fe20007f7e0ff */
[----:B------:R-:W3:Y:S01]  /*acd0*/  LDG.E.U8 R22, desc[UR38][R22.64] ;  /* 0x0000002616167981 */ /* 0x000ee2000c1e1100 */
[----:B0-----:R-:W-:-:S04]  /*ace0*/  IADD3 R14, P2, PT, R24, UR35, RZ ;  /* 0x00000023180e7c10 */ /* 0x001fc8000ff5e0ff */
[----:B------:R-:W-:Y:S01]  /*acf0*/  IADD3.X R15, PT, PT, R25, UR6, RZ, P2, !PT ;  /* 0x00000006190f7c10 */ /* 0x000fe200097fe4ff */
[----:B------:R-:W-:Y:S01]  /*ad00*/  VIADD R24, R160, UR35 ;  /* 0x00000023a0187c36 */ /* 0x000fe20008000000 */
[-C--:B------:R-:W-:Y:S02]  /*ad10*/  ISETP.GT.U32.AND P1, PT, R16, R133.reuse, PT ;  /* 0x000000851000720c */ /* 0x080fe40003f24070 */
[----:B------:R-:W-:Y:S01]  /*ad20*/  IADD3.X R25, PT, PT, R161, UR6, RZ, P4, !PT ;  /* 0x00000006a1197c10 */ /* 0x000fe2000a7fe4ff */
[----:B------:R0:W3:Y:S01]  /*ad30*/  LDG.E.U8 R23, desc[UR38][R14.64] ;  /* 0x000000260e177981 */ /* 0x0000e2000c1e1100 */
[----:B------:R-:W-:-:S03]  /*ad40*/  ISETP.GT.U32.AND P0, PT, R17, R133, PT ;  /* 0x000000851100720c */ /* 0x000fc60003f04070 */
[----:B------:R-:W3:Y:S01]  /*ad50*/  LDG.E.U8 R20, desc[UR38][R24.64] ;  /* 0x0000002618147981 */ /* 0x000ee2000c1e1100 */
[----:B0-----:R-:W-:Y:S02]  /*ad60*/  IADD3 R14, P4, PT, R36, UR35, RZ ;  /* 0x00000023240e7c10 */ /* 0x001fe4000ff9e0ff */
[----:B------:R-:W-:Y:S02]  /*ad70*/  IADD3 R16, P2, PT, R28, UR35, RZ ;  /* 0x000000231c107c10 */ /* 0x000fe4000ff5e0ff */
[----:B------:R-:W-:Y:S02]  /*ad80*/  IADD3.X R15, PT, PT, R37, UR6, RZ, P4, !PT ;  /* 0x00000006250f7c10 */ /* 0x000fe4000a7fe4ff */
[----:B------:R-:W-:Y:S02]  /*ad90*/  IADD3.X R17, PT, PT, R29, UR6, RZ, P2, !PT ;  /* 0x000000061d117c10 */ /* 0x000fe400097fe4ff */
[----:B------:R-:W3:Y:S04]  /*ada0*/  LDL.64 R28, [R1+0x188] ;  /* 0x00018800011c7983 */ /* 0x000ee80000100a00 */
[----:B------:R0:W3:Y:S04]  /*adb0*/  LDG.E.U8 R49, desc[UR38][R16.64] ;  /* 0x0000002610317981 */ /* 0x0000e8000c1e1100 */
[----:B------:R-:W3:Y:S01]  /*adc0*/  LDG.E.U8 R48, desc[UR38][R14.64] ;  /* 0x000000260e307981 */ /* 0x000ee2000c1e1100 */
[----:B0-----:R-:W-:-:S04]  /*add0*/  IADD3 R16, P4, PT, R34, UR35, RZ ;  /* 0x0000002322107c10 */ /* 0x001fc8000ff9e0ff */
[----:B------:R-:W-:Y:S02]  /*ade0*/  IADD3.X R17, PT, PT, R35, UR6, RZ, P4, !PT ;  /* 0x0000000623117c10 */ /* 0x000fe4000a7fe4ff */
[----:B------:R-:W-:Y:S01]  /*adf0*/  IADD3 RZ, P4, PT, R158, UR35, RZ ;  /* 0x000000239eff7c10 */ /* 0x000fe2000ff9e0ff */
[----:B------:R-:W3:Y:S04]  /*ae00*/  LDL.64 R34, [R1+0x240] ;  /* 0x0002400001227983 */ /* 0x000ee80000100a00 */
[----:B------:R-:W3:Y:S01]  /*ae10*/  LDG.E.U8 R47, desc[UR38][R16.64] ;  /* 0x00000026102f7981 */ /* 0x000ee2000c1e1100 */
[----:B--2---:R-:W-:-:S04]  /*ae20*/  IADD3 R24, P2, PT, R26, UR35, RZ ;  /* 0x000000231a187c10 */ /* 0x004fc8000ff5e0ff */
[----:B------:R-:W-:Y:S02]  /*ae30*/  IADD3.X R25, PT, PT, R27, UR6, RZ, P2, !PT ;  /* 0x000000061b197c10 */ /* 0x000fe400097fe4ff */
[----:B------:R-:W2:Y:S04]  /*ae40*/  LDL.64 R26, [R1+0x108] ;  /* 0x00010800011a7983 */ /* 0x000ea80000100a00 */
[----:B------:R0:W2:Y:S02]  /*ae50*/  LDG.E.U8 R37, desc[UR38][R24.64] ;  /* 0x0000002618257981 */ /* 0x0000a4000c1e1100 */
[----:B0-----:R-:W-:Y:S02]  /*ae60*/  IADD3.X R25, PT, PT, R159, UR6, RZ, P4, !PT ;  /* 0x000000069f197c10 */ /* 0x001fe4000a7fe4ff */
[----:B-----5:R-:W-:-:S04]  /*ae70*/  IADD3 R14, P2, PT, R32, UR35, RZ ;  /* 0x00000023200e7c10 */ /* 0x020fc8000ff5e0ff */
[----:B------:R-:W-:Y:S02]  /*ae80*/  IADD3.X R15, PT, PT, R33, UR6, RZ, P2, !PT ;  /* 0x00000006210f7c10 */ /* 0x000fe400097fe4ff */
[----:B------:R-:W5:Y:S04]  /*ae90*/  LDL.64 R32, [R1+0x1c0] ;  /* 0x0001c00001207983 */ /* 0x000f680000100a00 */
[----:B------:R4:W5:Y:S02]  /*aea0*/  LDG.E.U8 R46, desc[UR38][R14.64] ;  /* 0x000000260e2e7981 */ /* 0x000964000c1e1100 */
[----:B----4-:R-:W-:-:S04]  /*aeb0*/  IADD3 R14, P4, PT, R30, UR35, RZ ;  /* 0x000000231e0e7c10 */ /* 0x010fc8000ff9e0ff */
[----:B------:R-:W-:Y:S02]  /*aec0*/  IADD3.X R15, PT, PT, R31, UR6, RZ, P4, !PT ;  /* 0x000000061f0f7c10 */ /* 0x000fe4000a7fe4ff */
[----:B------:R-:W4:Y:S01]  /*aed0*/  LDL.64 R30, [R1+0x180] ;  /* 0x00018000011e7983 */ /* 0x000f220000100a00 */
[----:B------:R-:W-:Y:S01]  /*aee0*/  IADD3 RZ, P2, PT, R172, UR35, RZ ;  /* 0x00000023acff7c10 */ /* 0x000fe2000ff5e0ff */
[----:B------:R-:W-:Y:S02]  /*aef0*/  VIADD R24, R158, UR35 ;  /* 0x000000239e187c36 */ /* 0x000fe40008000000 */
[----:B------:R-:W-:Y:S01]  /*af00*/  VIADD R16, R172, UR35 ;  /* 0x00000023ac107c36 */ /* 0x000fe20008000000 */
[----:B------:R-:W-:Y:S02]  /*af10*/  IADD3.X R17, PT, PT, R173, UR6, RZ, P2, !PT ;  /* 0x00000006ad117c10 */ /* 0x000fe400097fe4ff */
[----:B------:R0:W4:Y:S04]  /*af20*/  LDG.E.U8 R44, desc[UR38][R24.64] ;  /* 0x00000026182c7981 */ /* 0x000128000c1e1100 */
[----:B------:R3:W4:Y:S01]  /*af30*/  LDG.E.U8 R43, desc[UR38][R16.64] ;  /* 0x00000026102b7981 */ /* 0x000722000c1e1100 */
[----:B0-----:R-:W-:-:S04]  /*af40*/  IADD3 R24, P2, PT, R40, UR35, RZ ;  /* 0x0000002328187c10 */ /* 0x001fc8000ff5e0ff */
[----:B------:R-:W-:Y:S02]  /*af50*/  IADD3.X R25, PT, PT, R41, UR6, RZ, P2, !PT ;  /* 0x0000000629197c10 */ /* 0x000fe400097fe4ff */
[----:B------:R0:W4:Y:S01]  /*af60*/  LDG.E.U8 R41, desc[UR38][R14.64] ;  /* 0x000000260e297981 */ /* 0x000122000c1e1100 */
[----:B---3--:R-:W-:Y:S01]  /*af70*/  IADD3 R16, P4, PT, R28, UR35, RZ ;  /* 0x000000231c107c10 */ /* 0x008fe2000ff9e0ff */
[----:B------:R-:W1:Y:S03]  /*af80*/  S2R R42, SR_TID.X ;  /* 0x00000000002a7919 */ /* 0x000e660000002100 */
[----:B------:R-:W-:Y:S01]  /*af90*/  IADD3.X R17, PT, PT, R29, UR6, RZ, P4, !PT ;  /* 0x000000061d117c10 */ /* 0x000fe2000a7fe4ff */
[----:B------:R-:W3:Y:S01]  /*afa0*/  LDG.E.U8 R40, desc[UR38][R24.64] ;  /* 0x0000002618287981 */ /* 0x000ee2000c1e1100 */
[----:B0-----:R-:W-:-:S04]  /*afb0*/  IADD3 R14, P2, PT, R38, UR35, RZ ;  /* 0x00000023260e7c10 */ /* 0x001fc8000ff5e0ff */
[----:B------:R-:W-:Y:S02]  /*afc0*/  IADD3.X R15, PT, PT, R39, UR6, RZ, P2, !PT ;  /* 0x00000006270f7c10 */ /* 0x000fe400097fe4ff */
[C---:B------:R-:W-:Y:S01]  /*afd0*/  IADD3 RZ, P2, PT, R156.reuse, UR35, RZ ;  /* 0x000000239cff7c10 */ /* 0x040fe2000ff5e0ff */
[----:B------:R0:W3:Y:S04]  /*afe0*/  LDG.E.U8 R39, desc[UR38][R16.64] ;  /* 0x0000002610277981 */ /* 0x0000e8000c1e1100 */
[----:B------:R0:W3:Y:S02]  /*aff0*/  LDG.E.U8 R38, desc[UR38][R14.64] ;  /* 0x000000260e267981 */ /* 0x0000e4000c1e1100 */
[----:B0-----:R-:W-:Y:S01]  /*b000*/  VIADD R16, R156, UR35 ;  /* 0x000000239c107c36 */ /* 0x001fe20008000000 */
[----:B------:R-:W-:Y:S01]  /*b010*/  IADD3.X R17, PT, PT, R157, UR6, RZ, P2, !PT ;  /* 0x000000069d117c10 */ /* 0x000fe200097fe4ff */
[----:B------:R-:W-:-:S04]  /*b020*/  VIADD R14, R170, UR35 ;  /* 0x00000023aa0e7c36 */ /* 0x000fc80008000000 */
[----:B------:R5:W3:Y:S01]  /*b030*/  LDG.E.U8 R36, desc[UR38][R16.64] ;  /* 0x0000002610247981 */ /* 0x000ae2000c1e1100 */
[----:B------:R-:W-:Y:S02]  /*b040*/  UIMAD UR27, UR54, 0x5, URZ ;  /* 0x00000005361b78a4 */ /* 0x000fe4000f8e02ff */
[----:B------:R-:W-:Y:S01]  /*b050*/  UIMAD UR7, UR54, 0x6, URZ ;  /* 0x00000006360778a4 */ /* 0x000fe2000f8e02ff */
[----:B-1----:R-:W-:-:S05]  /*b060*/  LOP3.LUT R76, R42, 0x7f, RZ, 0xc0, !PT ;  /* 0x0000007f2a4c7812 */ /* 0x002fca00078ec0ff */
        /* <DEDUP_REMOVED lines=8> */
[----:B------:R1:W-:Y:S01]  /*b0f0*/  STS.U8 [R252+UR13+0x9c80], R4 ;  /* 0x009c8004fc007988 */ /* 0x0003e2000800000d */
[----:B0-----:R-:W0:Y:S03]  /*b100*/  S2R R76, SR_TID.X ;  /* 0x00000000004c7919 */ /* 0x001e260000002100 */
[----:B------:R0:W-:Y:S04]  /*b110*/  STS.U8 [R252+UR13+0x9880], R69 ;  /* 0x00988045fc007988 */ /* 0x0001e8000800000d */
[----:B------:R-:W-:Y:S04]  /*b120*/  STS.U8 [R252+UR13+0x8080], R56 ;  /* 0x00808038fc007988 */ /* 0x000fe8000800000d */
[----:B------:R0:W-:Y:S01]  /*b130*/  STS.U8 [R252+UR13+0x8480], R70 ;  /* 0x00848046fc007988 */ /* 0x0001e2000800000d */
[----:B--2---:R-:W-:-:S04]  /*b140*/  IADD3 R28, P4, PT, R26, UR35, RZ ;  /* 0x000000231a1c7c10 */ /* 0x004fc8000ff9e0ff */
[----:B------:R-:W-:Y:S02]  /*b150*/  IADD3.X R29, PT, PT, R27, UR6, RZ, P4, !PT ;  /* 0x000000061b1d7c10 */ /* 0x000fe4000a7fe4ff */
[----:B------:R-:W-:Y:S02]  /*b160*/  IADD3 RZ, P4, PT, R170, UR35, RZ ;  /* 0x00000023aaff7c10 */ /* 0x000fe4000ff9e0ff */
[----:B------:R-:W-:Y:S01]  /*b170*/  IADD3 R26, P2, PT, R34, UR35, RZ ;  /* 0x00000023221a7c10 */ /* 0x000fe2000ff5e0ff */
[----:B------:R-:W2:Y:S01]  /*b180*/  LDG.E.U8 R28, desc[UR38][R28.64] ;  /* 0x000000261c1c7981 */ /* 0x000ea2000c1e1100 */
[----:B------:R-:W-:Y:S02]  /*b190*/  IADD3.X R15, PT, PT, R171, UR6, RZ, P4, !PT ;  /* 0x00000006ab0f7c10 */ /* 0x000fe4000a7fe4ff */
[----:B------:R-:W-:Y:S02]  /*b1a0*/  IADD3 R24, P4, PT, R52, UR35, RZ ;  /* 0x0000002334187c10 */ /* 0x000fe4000ff9e0ff */
[----:B------:R-:W-:-:S02]  /*b1b0*/  IADD3.X R27, PT, PT, R35, UR6, RZ, P2, !PT ;  /* 0x00000006231b7c10 */ /* 0x000fc400097fe4ff */
[----:B------:R4:W2:Y:S01]  /*b1c0*/  LDG.E.U8 R35, desc[UR38][R14.64] ;  /* 0x000000260e237981 */ /* 0x0008a2000c1e1100 */
[----:B------:R-:W-:-:S03]  /*b1d0*/  IADD3.X R25, PT, PT, R53, UR6, RZ, P4, !PT ;  /* 0x0000000635197c10 */ /* 0x000fc6000a7fe4ff */
[----:B------:R-:W2:Y:S01]  /*b1e0*/  LDG.E.U8 R34, desc[UR38][R26.64] ;  /* 0x000000261a227981 */ /* 0x000ea2000c1e1100 */
[----:B-----5:R-:W-:-:S04]  /*b1f0*/  IADD3 R16, P2, PT, R32, UR35, RZ ;  /* 0x0000002320107c10 */ /* 0x020fc8000ff5e0ff */
[----:B------:R-:W-:Y:S02]  /*b200*/  IADD3.X R17, PT, PT, R33, UR6, RZ, P2, !PT ;  /* 0x0000000621117c10 */ /* 0x000fe400097fe4ff */
[----:B------:R-:W-:Y:S01]  /*b210*/  IADD3 R52, P2, PT, R82, UR35, RZ ;  /* 0x0000002352347c10 */ /* 0x000fe2000ff5e0ff */
[----:B------:R-:W5:Y:S03]  /*b220*/  LDG.E.U8 R33, desc[UR38][R24.64] ;  /* 0x0000002618217981 */ /* 0x000f66000c1e1100 */
[----:B------:R-:W-:Y:S01]  /*b230*/  IADD3.X R53, PT, PT, R83, UR6, RZ, P2, !PT ;  /* 0x0000000653357c10 */ /* 0x000fe200097fe4ff */
[----:B------:R0:W2:Y:S01]  /*b240*/  LDG.E.U8 R32, desc[UR38][R16.64] ;  /* 0x0000002610207981 */ /* 0x0000a2000c1e1100 */
[----:B----4-:R-:W-:Y:S01]  /*b250*/  IADD3 R14, P4, PT, R30, UR35, RZ ;  /* 0x000000231e0e7c10 */ /* 0x010fe2000ff9e0ff */
[----:B0-----:R-:W-:Y:S01]  /*b260*/  VIADD R16, R134, UR27 ;  /* 0x0000001b86107c36 */ /* 0x001fe20008000000 */
[C---:B------:R-:W-:Y:S01]  /*b270*/  IADD3 RZ, P2, PT, R154.reuse, UR35, RZ ;  /* 0x000000239aff7c10 */ /* 0x040fe2000ff5e0ff */
[----:B------:R-:W-:Y:S01]  /*b280*/  VIADD R24, R154, UR35 ;  /* 0x000000239a187c36 */ /* 0x000fe20008000000 */
[----:B------:R-:W-:Y:S01]  /*b290*/  IADD3.X R15, PT, PT, R31, UR6, RZ, P4, !PT ;  /* 0x000000061f0f7c10 */ /* 0x000fe2000a7fe4ff */
[----:B------:R-:W4:Y:S01]  /*b2a0*/  LDG.E.U8 R30, desc[UR38][R52.64] ;  /* 0x00000026341e7981 */ /* 0x000f22000c1e1100 */
[----:B------:R-:W-:-:S03]  /*b2b0*/  IADD3 R26, P4, PT, R80, UR35, RZ ;  /* 0x00000023501a7c10 */ /* 0x000fc6000ff9e0ff */
[----:B------:R0:W2:Y:S01]  /*b2c0*/  LDG.E.U8 R31, desc[UR38][R14.64] ;  /* 0x000000260e1f7981 */ /* 0x0000a2000c1e1100 */
[----:B------:R-:W-:Y:S02]  /*b2d0*/  IADD3.X R27, PT, PT, R81, UR6, RZ, P4, !PT ;  /* 0x00000006511b7c10 */ /* 0x000fe4000a7fe4ff */
[----:B------:R-:W-:Y:S02]  /*b2e0*/  IADD3 R16, P4, PT, R16, UR35, RZ ;  /* 0x0000002310107c10 */ /* 0x000fe4000ff9e0ff */
[----:B------:R-:W-:Y:S01]  /*b2f0*/  IADD3.X R25, PT, PT, R155, UR6, RZ, P2, !PT ;  /* 0x000000069b197c10 */ /* 0x000fe200097fe4ff */
[----:B------:R-:W2:Y:S01]  /*b300*/  LDG.E.U8 R29, desc[UR38][R26.64] ;  /* 0x000000261a1d7981 */ /* 0x000ea2000c1e1100 */
[----:B0-----:R-:W-:Y:S01]  /*b310*/  VIADD R14, R134, UR7 ;  /* 0x00000007860e7c36 */ /* 0x001fe20008000000 */
[----:B------:R-:W-:-:S04]  /*b320*/  IADD3.X R17, PT, PT, R79, UR6, RZ, P4, !PT ;  /* 0x000000064f117c10 */ /* 0x000fc8000a7fe4ff */
[----:B------:R-:W-:Y:S01]  /*b330*/  IADD3 R14, P2, PT, R14, UR35, RZ ;  /* 0x000000230e0e7c10 */ /* 0x000fe2000ff5e0ff */
[----:B------:R-:W2:Y:S03]  /*b340*/  LDG.E.U8 R19, desc[UR38][R16.64] ;  /* 0x0000002610137981 */ /* 0x000ea6000c1e1100 */
[----:B------:R-:W-:Y:S01]  /*b350*/  IADD3.X R15, PT, PT, R77, UR6, RZ, P2, !PT ;  /* 0x000000064d0f7c10 */ /* 0x000fe200097fe4ff */
[----:B------:R0:W2:Y:S04]  /*b360*/  LDG.E.U8 R27, desc[UR38][R24.64] ;  /* 0x00000026181b7981 */ /* 0x0000a8000c1e1100 */
[----:B------:R0:W2:Y:S01]  /*b370*/  LDG.E.U8 R42, desc[UR38][R14.64] ;  /* 0x000000260e2a7981 */ /* 0x0000a2000c1e1100 */
[----:B------:R-:W-:-:S02]  /*b380*/  IADD3 RZ, P2, PT, R2, 0x80, RZ ;  /* 0x0000008002ff7810 */ /* 0x000fc40007f5e0ff */
[----:B------:R-:W-:-:S03]  /*b390*/  IADD3 RZ, P4, PT, R2, 0x81, RZ ;  /* 0x0000008102ff7810 */ /* 0x000fc60007f9e0ff */
[--C-:B-1----:R-:W-:Y:S01]  /*b3a0*/  IMAD.X R4, RZ, RZ, R132.reuse, P2 ;  /* 0x000000ffff047224 */ /* 0x102fe200010e0684 */
[C---:B------:R-:W-:Y:S01]  /*b3b0*/  IADD3 RZ, P2, PT, R2.reuse, 0x82, RZ ;  /* 0x0000008202ff7810 */ /* 0x040fe20007f5e0ff */
[----:B------:R-:W-:Y:S01]  /*b3c0*/  IMAD.X R131, RZ, RZ, R132, P4 ;  /* 0x000000ffff837224 */ /* 0x000fe200020e0684 */
[----:B------:R-:W-:-:S03]  /*b3d0*/  IADD3 RZ, P4, PT, R2, 0x83, RZ ;  /* 0x0000008302ff7810 */ /* 0x000fc60007f9e0ff */
[--C-:B------:R-:W-:Y:S01]  /*b3e0*/  IMAD.X R130, RZ, RZ, R132.reuse, P2 ;  /* 0x000000ffff827224 */ /* 0x100fe200010e0684 */
        /* <DEDUP_REMOVED lines=12> */
[----:B------:R-:W-:Y:S02]  /*b4b0*/  IADD3 RZ, P2, PT, R2, 0x8a, RZ ;  /* 0x0000008a02ff7810 */ /* 0x000fe40007f5e0ff */
[----:B------:R-:W-:Y:S01]  /*b4c0*/  LOP3.LUT R138, R76, 0x7f, RZ, 0xc0, !PT ;  /* 0x0000007f4c8a7812 */ /* 0x000fe200078ec0ff */
[--C-:B------:R-:W-:Y:S01]  /*b4d0*/  IMAD.X R123, RZ, RZ, R132.reuse, P4 ;  /* 0x000000ffff7b7224 */ /* 0x100fe200020e0684 */
[----:B------:R-:W-:Y:S01]  /*b4e0*/  IADD3 RZ, P4, PT, R2, 0x8b, RZ ;  /* 0x0000008b02ff7810 */ /* 0x000fe20007f9e0ff */
[--C-:B------:R-:W-:Y:S01]  /*b4f0*/  IMAD.X R122, RZ, RZ, R132.reuse, P2 ;  /* 0x000000ffff7a7224 */ /* 0x100fe200010e0684 */
[----:B------:R-:W-:Y:S02]  /*b500*/  LOP3.LUT R69, R138, 0x20, RZ, 0x3c, !PT ;  /* 0x000000208a457812 */ /* 0x000fe400078e3cff */
[C---:B------:R-:W-:Y:S01]  /*b510*/  IADD3 RZ, P2, PT, R2.reuse, 0x8c, RZ ;  /* 0x0000008c02ff7810 */ /* 0x040fe20007f5e0ff */
[----:B------:R-:W-:Y:S01]  /*b520*/  STS.U8 [R252+UR13+0x8880], R73 ;  /* 0x00888049fc007988 */ /* 0x000fe2000800000d */
[----:B------:R-:W-:Y:S01]  /*b530*/  IMAD.X R121, RZ, RZ, R132, P4 ;  /* 0x000000ffff797224 */ /* 0x000fe200020e0684 */
[----:B------:R-:W-:-:S02]  /*b540*/  IADD3 RZ, P4, PT, R2, 0x8d, RZ ;  /* 0x0000008d02ff7810 */ /* 0x000fc40007f9e0ff */
[----:B------:R-:W-:Y:S04]  /*b550*/  STS.U8 [R252+UR13+0x8c80], R75 ;  /* 0x008c804bfc007988 */ /* 0x000fe8000800000d */
[----:B------:R-:W-:Y:S04]  /*b560*/  STS.U8 [R252+UR13+0x9080], R54 ;  /* 0x00908036fc007988 */ /* 0x000fe8000800000d */
[----:B------:R-:W-:Y:S04]  /*b570*/  STS.U8 [R252+UR13+0x9480], R51 ;  /* 0x00948033fc007988 */ /* 0x000fe8000800000d */
[----:B------:R1:W-:Y:S01]  /*b580*/  STS.U8 [R69+UR13+0x8100], R3 ;  /* 0x0081000345007988 */ /* 0x0003e2000800000d */
[--C-:B------:R-:W-:Y:S01]  /*b590*/  IMAD.X R70, RZ, RZ, R132.reuse, P4 ;  /* 0x000000ffff467224 */ /* 0x100fe200020e0684 */
[C---:B------:R-:W-:Y:S01]  /*b5a0*/  IADD3 RZ, P4, PT, R2.reuse, 0x8f, RZ ;  /* 0x0000008f02ff7810 */ /* 0x040fe20007f9e0ff */
[----:B-1----:R-:W-:Y:S01]  /*b5b0*/  IMAD.X R3, RZ, RZ, R132, P2 ;  /* 0x000000ffff037224 */ /* 0x002fe200010e0684 */
[----:B------:R-:W-:-:S03]  /*b5c0*/  IADD3 RZ, P2, PT, R2, 0x8e, RZ ;  /* 0x0000008e02ff7810 */ /* 0x000fc60007f5e0ff */
[--C-:B------:R-:W-:Y:S02]  /*b5d0*/  IMAD.X R72, RZ, RZ, R132.reuse, P4 ;  /* 0x000000ffff487224 */ /* 0x100fe400020e0684 */
[----:B------:R-:W-:Y:S01]  /*b5e0*/  IMAD.X R71, RZ, RZ, R132, P2 ;  /* 0x000000ffff477224 */ /* 0x000fe200010e0684 */
[C---:B------:R-:W-:Y:S01]  /*b5f0*/  IADD3 RZ, P2, PT, R2.reuse, 0x90, RZ ;  /* 0x0000009002ff7810 */ /* 0x040fe20007f5e0ff */
[----:B------:R1:W-:Y:S01]  /*b600*/  STS.U8 [R69+UR13+0x9900], R45 ;  /* 0x0099002d45007988 */ /* 0x0003e2000800000d */
[----:B------:R-:W-:-:S05]  /*b610*/  IADD3 RZ, P4, PT, R2, 0x91, RZ ;  /* 0x0000009102ff7810 */ /* 0x000fca0007f9e0ff */
[--C-:B0-----:R-:W-:Y:S02]  /*b620*/  IMAD.X R25, RZ, RZ, R132.reuse, P4 ;  /* 0x000000ffff197224 */ /* 0x101fe400020e0684 */
[----:B-1----:R-:W-:Y:S01]  /*b630*/  IMAD.X R45, RZ, RZ, R132, P2 ;  /* 0x000000ffff2d7224 */ /* 0x002fe200010e0684 */
[C---:B------:R-:W-:Y:S02]  /*b640*/  IADD3 RZ, P2, PT, R2.reuse, 0x92, RZ ;  /* 0x0000009202ff7810 */ /* 0x040fe40007f5e0ff */
[----:B------:R-:W-:-:S03]  /*b650*/  IADD3 RZ, P4, PT, R2, 0x93, RZ ;  /* 0x0000009302ff7810 */ /* 0x000fc60007f9e0ff */
[--C-:B------:R-:W-:Y:S01]  /*b660*/  IMAD.X R24, RZ, RZ, R132.reuse, P2 ;  /* 0x000000ffff187224 */ /* 0x100fe200010e0684 */
[C---:B------:R-:W-:Y:S01]  /*b670*/  IADD3 RZ, P2, PT, R2.reuse, 0x94, RZ ;  /* 0x0000009402ff7810 */ /* 0x040fe20007f5e0ff */
[----:B------:R-:W-:Y:S01]  /*b680*/  IMAD.X R52, RZ, RZ, R132, P4 ;  /* 0x000000ffff347224 */ /* 0x000fe200020e0684 */
[----:B------:R-:W-:-:S03]  /*b690*/  IADD3 RZ, P4, PT, R2, 0x95, RZ ;  /* 0x0000009502ff7810 */ /* 0x000fc60007f9e0ff */
[--C-:B------:R-:W-:Y:S01]  /*b6a0*/  IMAD.X R54, RZ, RZ, R132.reuse, P2 ;  /* 0x000000ffff367224 */ /* 0x100fe200010e0684 */
[C---:B------:R-:W-:Y:S01]  /*b6b0*/  IADD3 R59, P2, PT, R2.reuse, 0x96, RZ ;  /* 0x00000096023b7810 */ /* 0x040fe20007f5e0ff */
[--C-:B------:R-:W-:Y:S01]  /*b6c0*/  IMAD.X R53, RZ, RZ, R132.reuse, P4 ;  /* 0x000000ffff357224 */ /* 0x100fe200020e0684 */
[C---:B------:R-:W-:Y:S01]  /*b6d0*/  IADD3 R60, P4, PT, R2.reuse, 0x97, RZ ;  /* 0x00000097023c7810 */ /* 0x040fe20007f9e0ff */
[----:B------:R0:W-:Y:S02]  /*b6e0*/  STS.U8 [R69+UR13+0x8900], R10 ;  /* 0x0089000a45007988 */ /* 0x0001e4000800000d */
[--C-:B------:R-:W-:Y:S02]  /*b6f0*/  IMAD.X R56, RZ, RZ, R132.reuse, P2 ;  /* 0x000000ffff387224 */ /* 0x100fe400010e0684 */
[----:B------:R1:W-:Y:S01]  /*b700*/  STS.U8 [R69+UR13+0x9d00], R12 ;  /* 0x009d000c45007988 */ /* 0x0003e2000800000d */
[----:B------:R-:W-:Y:S01]  /*b710*/  IMAD.X R55, RZ, RZ, R132, P4 ;  /* 0x000000ffff377224 */ /* 0x000fe200020e0684 */
[----:B0-----:R-:W-:-:S02]  /*b720*/  IADD3 R10, P2, PT, R2, 0x98, RZ ;  /* 0x00000098020a7810 */ /* 0x001fc40007f5e0ff */
[----:B------:R0:W-:Y:S01]  /*b730*/  STS.U8 [R69+UR13+0x9100], R8 ;  /* 0x0091000845007988 */ /* 0x0001e2000800000d */
[----:B------:R-:W-:Y:S02]  /*b740*/  LOP3.LUT R68, R138, 0x30, RZ, 0x3c, !PT ;  /* 0x000000308a447812 */ /* 0x000fe400078e3cff */
[----:B-1----:R-:W-:Y:S01]  /*b750*/  IADD3 R12, P4, PT, R2, 0x99, RZ ;  /* 0x00000099020c7810 */ /* 0x002fe20007f9e0ff */
[----:B------:R1:W-:Y:S01]  /*b760*/  STS.U8 [R69+UR13+0x9500], R7 ;  /* 0x0095000745007988 */ /* 0x0003e2000800000d */
[----:B0-----:R-:W-:-:S03]  /*b770*/  IMAD.X R8, RZ, RZ, R132, P2 ;  /* 0x000000ffff087224 */ /* 0x001fc600010e0684 */
[----:B------:R0:W-:Y:S01]  /*b780*/  STS.U8 [R69+UR13+0x8500], R11 ;  /* 0x0085000b45007988 */ /* 0x0001e2000800000d */
[----:B-1----:R-:W-:-:S03]  /*b790*/  IADD3 R7, P2, PT, R2, 0x9a, RZ ;  /* 0x0000009a02077810 */ /* 0x002fc60007f5e0ff */
[----:B------:R1:W-:Y:S04]  /*b7a0*/  STS.U8 [R69+UR13+0x8d00], R9 ;  /* 0x008d000945007988 */ /* 0x0003e8000800000d */
[----:B------:R3:W-:Y:S01]  /*b7b0*/  STS.U8 [R68+UR13+0x9d80], R5 ;  /* 0x009d800544007988 */ /* 0x0007e2000800000d */
[--C-:B0-----:R-:W-:Y:S01]  /*b7c0*/  IMAD.X R11, RZ, RZ, R132.reuse, P4 ;  /* 0x000000ffff0b7224 */ /* 0x101fe200020e0684 */
[C---:B-1----:R-:W-:Y:S02]  /*b7d0*/  IADD3 R9, P4, PT, R2.reuse, 0x9b, RZ ;  /* 0x0000009b02097810 */ /* 0x042fe40007f9e0ff */
[----:B------:R0:W-:Y:S01]  /*b7e0*/  STS.U8 [R68+UR13+0x8180], R6 ;  /* 0x0081800644007988 */ /* 0x0001e2000800000d */
[--C-:B---3--:R-:W-:Y:S01]  /*b7f0*/  IMAD.X R5, RZ, RZ, R132.reuse, P2 ;  /* 0x000000ffff057224 */ /* 0x108fe200010e0684 */
[C---:B------:R-:W-:Y:S01]  /*b800*/  IADD3 R26, P2, PT, R2.reuse, 0x9c, RZ ;  /* 0x0000009c021a7810 */ /* 0x040fe20007f5e0ff */
[----:B0-----:R-:W-:Y:S01]  /*b810*/  IMAD.X R6, RZ, RZ, R132, P4 ;  /* 0x000000ffff067224 */ /* 0x001fe200020e0684 */
[----:B------:R-:W-:-:S03]  /*b820*/  IADD3 R51, P4, PT, R2, 0x9d, RZ ;  /* 0x0000009d02337810 */ /* 0x000fc60007f9e0ff */
[--C-:B------:R-:W-:Y:S01]  /*b830*/  IMAD.X R14, RZ, RZ, R132.reuse, P2 ;  /* 0x000000ffff0e7224 */ /* 0x100fe200010e0684 */
[C---:B------:R-:W-:Y:S01]  /*b840*/  IADD3 R15, P2, PT, R2.reuse, 0x9e, RZ ;  /* 0x0000009e020f7810 */ /* 0x040fe20007f5e0ff */
[----:B------:R0:W-:Y:S01]  /*b850*/  STS.U8 [R68+UR13+0x8580], R13 ;  /* 0x0085800d44007988 */ /* 0x0001e2000800000d */
[--C-:B------:R-:W-:Y:S01]  /*b860*/  IMAD.X R16, RZ, RZ, R132.reuse, P4 ;  /* 0x000000ffff107224 */ /* 0x100fe200020e0684 */
[C---:B------:R-:W-:Y:S02]  /*b870*/  IADD3 R17, P4, PT, R2.reuse, 0x9f, RZ ;  /* 0x0000009f02117810 */ /* 0x040fe40007f9e0ff */
[--C-:B0-----:R-:W-:Y:S01]  /*b880*/  IMAD.X R13, RZ, RZ, R132.reuse, P2 ;  /* 0x000000ffff0d7224 */ /* 0x101fe200010e0684 */
[C---:B------:R-:W-:Y:S02]  /*b890*/  IADD3 R91, P2, PT, R2.reuse, 0xa0, RZ ;  /* 0x000000a0025b7810 */ /* 0x040fe40007f5e0ff */
[----:B------:R-:W-:Y:S01]  /*b8a0*/  IMAD.X R73, RZ, RZ, R132, P4 ;  /* 0x000000ffff497224 */ /* 0x000fe200020e0684 */
[----:B------:R-:W-:-:S02]  /*b8b0*/  IADD3 R107, P4, PT, R2, 0xa1, RZ ;  /* 0x000000a1026b7810 */ /* 0x000fc40007f9e0ff */
[--C-:B------:R-:W-:Y:S01]  /*b8c0*/  IMAD.X R103, RZ, RZ, R132.reuse, P2 ;  /* 0x000000ffff677224 */ /* 0x100fe200010e0684 */
[C---:B------:R-:W-:Y:S02]  /*b8d0*/  IADD3 R93, P2, PT, R2.reuse, 0xa2, RZ ;  /* 0x000000a2025d7810 */ /* 0x040fe40007f5e0ff */
[--C-:B------:R-:W-:Y:S01]  /*b8e0*/  IMAD.X R104, RZ, RZ, R132.reuse, P4 ;  /* 0x000000ffff687224 */ /* 0x100fe200020e0684 */
[C---:B------:R-:W-:Y:S02]  /*b8f0*/  IADD3 R92, P4, PT, R2.reuse, 0xa3, RZ ;  /* 0x000000a3025c7810 */ /* 0x040fe40007f9e0ff */
[--C-:B------:R-:W-:Y:S01]  /*b900*/  IMAD.X R101, RZ, RZ, R132.reuse, P2 ;  /* 0x000000ffff657224 */ /* 0x100fe200010e0684 */
        /* <DEDUP_REMOVED lines=10> */
[----:B------:R0:W-:Y:S01]  /*b9b0*/  STS.U8 [R68+UR13+0x9180], R61 ;  /* 0x0091803d44007988 */ /* 0x0001e2000800000d */
[----:B------:R-:W-:-:S03]  /*b9c0*/  IADD3 R98, P4, PT, R2, 0xa9, RZ ;  /* 0x000000a902627810 */ /* 0x000fc60007f9e0ff */
[----:B------:R1:W-:Y:S01]  /*b9d0*/  STS.U8 [R68+UR13+0x8d80], R62 ;  /* 0x008d803e44007988 */ /* 0x0003e2000800000d */
[----:B0-----:R-:W-:-:S03]  /*b9e0*/  IMAD.X R61, RZ, RZ, R132, P2 ;  /* 0x000000ffff3d7224 */ /* 0x001fc600010e0684 */
[----:B------:R0:W-:Y:S01]  /*b9f0*/  STS.U8 [R68+UR13+0x8980], R63 ;  /* 0x0089803f44007988 */ /* 0x0001e2000800000d */
[----:B-1----:R-:W-:-:S03]  /*ba00*/  IADD3 R62, P2, PT, R2, 0xaa, RZ ;  /* 0x000000aa023e7810 */ /* 0x002fc60007f5e0ff */
[----:B------:R1:W-:Y:S04]  /*ba10*/  STS.U8 [R68+UR13+0x9980], R50 ;  /* 0x0099803244007988 */ /* 0x0003e8000800000d */
[----:B------:R3:W-:Y:S01]  /*ba20*/  STS.U8 [R68+UR13+0x9580], R57 ;  /* 0x0095803944007988 */ /* 0x0007e2000800000d */
[--C-:B0-----:R-:W-:Y:S01]  /*ba30*/  IMAD.X R63, RZ, RZ, R132.reuse, P4 ;  /* 0x000000ffff3f7224 */ /* 0x101fe200020e0684 */
[----:B------:R-:W-:Y:S02]  /*ba40*/  IADD3 R64, P4, PT, R2, 0xab, RZ ;  /* 0x000000ab02407810 */ /* 0x000fe40007f9e0ff */
[----:B-1----:R-:W-:Y:S01]  /*ba50*/  LOP3.LUT R50, R138, 0x40, RZ, 0x3c, !PT ;  /* 0x000000408a327812 */ /* 0x002fe200078e3cff */
[----:B---3--:R-:W-:Y:S01]  /*ba60*/  IMAD.X R57, RZ, RZ, R132, P2 ;  /* 0x000000ffff397224 */ /* 0x008fe200010e0684 */
[----:B------:R-:W-:-:S03]  /*ba70*/  IADD3 R95, P2, PT, R2, 0xac, RZ ;  /* 0x000000ac025f7810 */ /* 0x000fc60007f5e0ff */
[----:B------:R0:W-:Y:S02]  /*ba80*/  STS.U8 [R50+UR13+0x9a00], R58 ;  /* 0x009a003a32007988 */ /* 0x0001e4000800000d */
[--C-:B------:R-:W-:Y:S01]  /*ba90*/  IMAD.X R99, RZ, RZ, R132.reuse, P2 ;  /* 0x000000ffff637224 */ /* 0x100fe200010e0684 */
[C---:B------:R-:W-:Y:S01]  /*baa0*/  IADD3 R97, P2, PT, R2.reuse, 0xae, RZ ;  /* 0x000000ae02617810 */ /* 0x040fe20007f5e0ff */
[--C-:B0-----:R-:W-:Y:S01]  /*bab0*/  IMAD.X R58, RZ, RZ, R132.reuse, P4 ;  /* 0x000000ffff3a7224 */ /* 0x101fe200020e0684 */
[C---:B------:R-:W-:Y:S01]  /*bac0*/  IADD3 R94, P4, PT, R2.reuse, 0xad, RZ ;  /* 0x000000ad025e7810 */ /* 0x040fe20007f9e0ff */
[----:B------:R0:W-:Y:S04]  /*bad0*/  STS.U8 [R50+UR13+0x8200], R65 ;  /* 0x0082004132007988 */ /* 0x0001e8000800000d */
[--C-:B------:R-:W-:Y:S01]  /*bae0*/  IMAD.X R100, RZ, RZ, R132.reuse, P4 ;  /* 0x000000ffff647224 */ /* 0x100fe200020e0684 */
[C---:B------:R-:W-:Y:S01]  /*baf0*/  IADD3 R96, P4, PT, R2.reuse, 0xaf, RZ ;  /* 0x000000af02607810 */ /* 0x040fe20007f9e0ff */
[----:B------:R1:W-:Y:S01]  /*bb00*/  STS.U8 [R50+UR13+0x8600], R67 ;  /* 0x0086004332007988 */ /* 0x0003e2000800000d */
[--C-:B0-----:R-:W-:Y:S01]  /*bb10*/  IMAD.X R65, RZ, RZ, R132.reuse, P2 ;  /* 0x000000ffff417224 */ /* 0x101fe200010e0684 */
[C---:B------:R-:W-:Y:S01]  /*bb20*/  IADD3 R75, P2, PT, R2.reuse, 0xb0, RZ ;  /* 0x000000b0024b7810 */ /* 0x040fe20007f5e0ff */
[--C-:B------:R-:W-:Y:S01]  /*bb30*/  IMAD.X R78, RZ, RZ, R132.reuse, P3 ;  /* 0x000000ffff4e7224 */ /* 0x100fe200018e0684 */
[C---:B------:R-:W-:Y:S01]  /*bb40*/  IADD3 R76, P3, PT, R2.reuse, 0xb3, RZ ;  /* 0x000000b3024c7810 */ /* 0x040fe20007f7e0ff */
[--C-:B-1----:R-:W-:Y:S01]  /*bb50*/  IMAD.X R67, RZ, RZ, R132.reuse, P4 ;  /* 0x000000ffff437224 */ /* 0x102fe200020e0684 */
[C---:B------:R-:W-:Y:S01]  /*bb60*/  IADD3 R77, P4, PT, R2.reuse, 0xb2, RZ ;  /* 0x000000b2024d7810 */ /* 0x040fe20007f9e0ff */
[--C-:B------:R-:W-:Y:S01]  /*bb70*/  IMAD.X R79, RZ, RZ, R132.reuse, P2 ;  /* 0x000000ffff4f7224 */ /* 0x100fe200010e0684 */
[----:B------:R-:W-:Y:S01]  /*bb80*/  IADD3 R80, P2, PT, R2, 0xb4, RZ ;  /* 0x000000b402507810 */ /* 0x000fe20007f5e0ff */
[----:B------:R0:W-:Y:S02]  /*bb90*/  STS.U8 [R50+UR13+0x8a00], R74 ;  /* 0x008a004a32007988 */ /* 0x0001e4000800000d */
[--C-:B------:R-:W-:Y:S01]  /*bba0*/  IMAD.X R81, RZ, RZ, R132.reuse, P4 ;  /* 0x000000ffff517224 */ /* 0x100fe200020e0684 */
[----:B------:R-:W-:Y:S01]  /*bbb0*/  ISETP.GT.U32.AND P4, PT, R80, R133, PT ;  /* 0x000000855000720c */ /* 0x000fe20003f84070 */
[----:B------:R-:W-:-:S02]  /*bbc0*/  IMAD.X R80, RZ, RZ, R132, P3 ;  /* 0x000000ffff507224 */ /* 0x000fc400018e0684 */
[----:B------:R-:W-:Y:S01]  /*bbd0*/  IMAD.X R137, RZ, RZ, R132, P2 ;  /* 0x000000ffff897224 */ /* 0x000fe200010e0684 */
[----:B0-----:R-:W-:-:S04]  /*bbe0*/  IADD3 R74, P3, PT, R2, 0xb6, RZ ;  /* 0x000000b6024a7810 */ /* 0x001fc80007f7e0ff */
[----:B------:R-:W-:Y:S01]  /*bbf0*/  ISETP.GT.U32.AND P2, PT, R74, R133, PT ;  /* 0x000000854a00720c */ /* 0x000fe20003f44070 */
[----:B------:R-:W-:Y:S01]  /*bc00*/  IMAD.X R74, RZ, RZ, R132, P5 ;  /* 0x000000ffff4a7224 */ /* 0x000fe200028e0684 */
[----:B------:R-:W-:-:S05]  /*bc10*/  IADD3 R82, P5, PT, R2, 0xb7, RZ ;  /* 0x000000b702527810 */ /* 0x000fca0007fbe0ff */
[--C-:B------:R-:W-:Y:S01]  /*bc20*/  IMAD.X R136, RZ, RZ, R132.reuse, P5 ;  /* 0x000000ffff887224 */ /* 0x100fe200028e0684 */
[----:B------:R-:W-:Y:S01]  /*bc30*/  IADD3 R83, P5, PT, R2, 0xb8, RZ ;  /* 0x000000b802537810 */ /* 0x000fe20007fbe0ff */
[----:B------:R-:W-:Y:S01]  /*bc40*/  IMAD.X R120, RZ, RZ, R132, P3 ;  /* 0x000000ffff787224 */ /* 0x000fe200018e0684 */
[----:B------:R-:W-:-:S03]  /*bc50*/  ISETP.GT.U32.AND P3, PT, R82, R133, PT ;  /* 0x000000855200720c */ /* 0x000fc60003f64070 */
[----:B------:R-:W-:Y:S01]  /*bc60*/  IMAD.X R111, RZ, RZ, R132, P5 ;  /* 0x000000ffff6f7224 */ /* 0x000fe200028e0684 */
[----:B------:R-:W-:-:S05]  /*bc70*/  IADD3 R82, P5, PT, R2, 0xb9, RZ ;  /* 0x000000b902527810 */ /* 0x000fca0007fbe0ff */
        /* <DEDUP_REMOVED lines=8> */
[--C-:B------:R-:W-:Y:S01]  /*bd00*/  IMAD.X R115, RZ, RZ, R132.reuse, P5 ;  /* 0x000000ffff737224 */ /* 0x100fe200028e0684 */
[C---:B------:R-:W-:Y:S01]  /*bd10*/  IADD3 R116, P5, PT, R2.reuse, 0xbe, RZ ;  /* 0x000000be02747810 */ /* 0x040fe20007fbe0ff */
[----:B------:R0:W-:Y:S04]  /*bd20*/  STS.U8 [R50+UR13+0x8e00], R22 ;  /* 0x008e001632007988 */ /* 0x0001e8000800000d */
[----:B------:R-:W-:Y:S01]  /*bd30*/  IMAD.X R113, RZ, RZ, R132, P5 ;  /* 0x000000ffff717224 */ /* 0x000fe200028e0684 */
[----:B------:R-:W-:Y:S01]  /*bd40*/  IADD3 R117, P5, PT, R2, 0xbf, RZ ;  /* 0x000000bf02757810 */ /* 0x000fe20007fbe0ff */
[----:B------:R1:W-:Y:S01]  /*bd50*/  STS.U8 [R50+UR13+0x9200], R18 ;  /* 0x0092001232007988 */ /* 0x0003e2000800000d */
[----:B------:R-:W-:-:S03]  /*bd60*/  ISETP.GT.U32.AND.EX P1, PT, R74, RZ, PT, P1 ;  /* 0x000000ff4a00720c */ /* 0x000fc60003f24110 */
[----:B------:R3:W-:Y:S01]  /*bd70*/  STS.U8 [R50+UR13+0x9e00], R20 ;  /* 0x009e001432007988 */ /* 0x0007e2000800000d */
[C---:B0-----:R-:W-:Y:S01]  /*bd80*/  LOP3.LUT R22, R138.reuse, 0x50, RZ, 0x3c, !PT ;  /* 0x000000508a167812 */ /* 0x041fe200078e3cff */
[----:B------:R-:W-:Y:S01]  /*bd90*/  IMAD.X R74, RZ, RZ, R132, P5 ;  /* 0x000000ffff4a7224 */ /* 0x000fe200028e0684 */
[----:B------:R-:W-:Y:S02]  /*bda0*/  ISETP.GT.U32.AND.EX P4, PT, R137, RZ, PT, P4 ;  /* 0x000000ff8900720c */ /* 0x000fe40003f84140 */
[C---:B-1----:R-:W-:Y:S02]  /*bdb0*/  LOP3.LUT R18, R138.reuse, 0x60, RZ, 0x3c, !PT ;  /* 0x000000608a127812 */ /* 0x042fe400078e3cff */
[----:B---3--:R-:W-:Y:S02]  /*bdc0*/  LOP3.LUT R20, R138, 0x70, RZ, 0x3c, !PT ;  /* 0x000000708a147812 */ /* 0x008fe400078e3cff */
[----:B------:R-:W0:Y:S01]  /*bdd0*/  S2R R138, SR_TID.X ;  /* 0x00000000008a7919 */ /* 0x000e220000002100 */
[----:B------:R-:W-:-:S02]  /*bde0*/  ISETP.GT.U32.AND P5, PT, R75, R133, PT ;  /* 0x000000854b00720c */ /* 0x000fc40003fa4070 */
[----:B------:R-:W-:Y:S02]  /*bdf0*/  SEL R75, RZ, 0x4, !P1 ;  /* 0x00000004ff4b7807 */ /* 0x000fe40004800000 */
[----:B------:R-:W-:Y:S02]  /*be00*/  ISETP.GT.U32.AND.EX P3, PT, R136, RZ, PT, P3 ;  /* 0x000000ff8800720c */ /* 0x000fe40003f64130 */
[-C--:B------:R-:W-:Y:S02]  /*be10*/  ISETP.GT.U32.AND P1, PT, R76, R133.reuse, PT ;  /* 0x000000854c00720c */ /* 0x080fe40003f24070 */
[----:B------:R-:W-:Y:S02]  /*be20*/  SEL R76, RZ, 0x7fff8, !P4 ;  /* 0x0007fff8ff4c7807 */ /* 0x000fe40006000000 */
[----:B------:R-:W-:Y:S02]  /*be30*/  ISETP.GT.U32.AND.EX P2, PT, R120, RZ, PT, P2 ;  /* 0x000000ff7800720c */ /* 0x000fe40003f44120 */
[----:B------:R-:W-:-:S02]  /*be40*/  ISETP.GT.U32.AND P4, PT, R77, R133, PT ;  /* 0x000000854d00720c */ /* 0x000fc40003f84070 */
[----:B------:R-:W-:Y:S02]  /*be50*/  SEL R77, RZ, 0x1, !P3 ;  /* 0x00000001ff4d7807 */ /* 0x000fe40005800000 */
[----:B------:R-:W-:Y:S02]  /*be60*/  ISETP.GT.U32.AND.EX P5, PT, R79, RZ, PT, P5 ;  /* 0x000000ff4f00720c */ /* 0x000fe40003fa4150 */
[----:B------:R-:W-:Y:S02]  /*be70*/  ISETP.GT.U32.AND P3, PT, R119, R133, PT ;  /* 0x000000857700720c */ /* 0x000fe40003f64070 */
[----:B------:R-:W-:Y:S02]  /*be80*/  ISETP.GT.U32.AND.EX P0, PT, R78, RZ, PT, P0 ;  /* 0x000000ff4e00720c */ /* 0x000fe40003f04100 */
[----:B------:R-:W-:Y:S02]  /*be90*/  ISETP.GT.U32.AND.EX P1, PT, R80, RZ, PT, P1 ;  /* 0x000000ff5000720c */ /* 0x000fe40003f24110 */
[----:B------:R-:W-:-:S02]  /*bea0*/  SEL R78, RZ, 0x1fffe, !P2 ;  /* 0x0001fffeff4e7807 */ /* 0x000fc40005000000 */
[-C--:B------:R-:W-:Y:S02]  /*beb0*/  ISETP.GT.U32.AND P2, PT, R118, R133.reuse, PT ;  /* 0x000000857600720c */ /* 0x080fe40003f44070 */
[----:B------:R-:W-:Y:S02]  /*bec0*/  ISETP.GT.U32.AND.EX P4, PT, R81, RZ, PT, P4 ;  /* 0x000000ff5100720c */ /* 0x000fe40003f84140 */
[----:B------:R-:W-:Y:S02]  /*bed0*/  SEL R80, RZ, 0x7fff8, !P5 ;  /* 0x0007fff8ff507807 */ /* 0x000fe40006800000 */
[----:B------:R-:W-:Y:S02]  /*bee0*/  ISETP.GT.U32.AND P5, PT, R116, R133, PT ;  /* 0x000000857400720c */ /* 0x000fe40003fa4070 */
[----:B------:R-:W-:Y:S02]  /*bef0*/  SEL R81, RZ, 0x1, !P1 ;  /* 0x00000001ff517807 */ /* 0x000fe40004800000 */
[----:B------:R-:W-:-:S02]  /*bf00*/  ISETP.GT.U32.AND.EX P3, PT, R115, RZ, PT, P3 ;  /* 0x000000ff7300720c */ /* 0x000fc40003f64130 */
[-C--:B------:R-:W-:Y:S02]  /*bf10*/  ISETP.GT.U32.AND P1, PT, R82, R133.reuse, PT ;  /* 0x000000855200720c */ /* 0x080fe40003f24070 */
[----:B------:R-:W-:Y:S02]  /*bf20*/  SEL R82, RZ, 0x1fffe, !P4 ;  /* 0x0001fffeff527807 */ /* 0x000fe40006000000 */
[----:B------:R-:W-:Y:S02]  /*bf30*/  ISETP.GT.U32.AND.EX P2, PT, R114, RZ, PT, P2 ;  /* 0x000000ff7200720c */ /* 0x000fe40003f44120 */
        /* <DEDUP_REMOVED lines=16> */
[----:B------:R-:W-:Y:S02]  /*c040*/  ISETP.GT.U32.AND.EX P5, PT, R108, RZ, PT, P5 ;  /* 0x000000ff6c00720c */ /* 0x000fe40003fa4150 */
[----:B------:R-:W-:Y:S02]  /*c050*/  SEL R88, RZ, 0x1, !P3 ;  /* 0x00000001ff587807 */ /* 0x000fe40005800000 */
[----:B------:R-:W-:Y:S02]  /*c060*/  ISETP.GT.U32.AND P3, PT, R89, R133, PT ;  /* 0x000000855900720c */ /* 0x000fe40003f64070 */
[----:B------:R-:W-:Y:S02]  /*c070*/  ISETP.GT.U32.AND.EX P1, PT, R90, RZ, PT, P1 ;  /* 0x000000ff5a00720c */ /* 0x000fe40003f24110 */
[----:B------:R-:W-:-:S02]  /*c080*/  SEL R89, RZ, 0x1fffe, !P2 ;  /* 0x0001fffeff597807 */ /* 0x000fc40005000000 */
[-C--:B------:R-:W-:Y:S02]  /*c090*/  ISETP.GT.U32.AND P2, PT, R107, R133.reuse, PT ;  /* 0x000000856b00720c */ /* 0x080fe40003f44070 */
[----:B------:R-:W-:Y:S02]  /*c0a0*/  SEL R90, RZ, 0x4, !P5 ;  /* 0x00000004ff5a7807 */ /* 0x000fe40006800000 */
[----:B------:R-:W-:Y:S02]  /*c0b0*/  ISETP.GT.U32.AND.EX P4, PT, R106, RZ, PT, P4 ;  /* 0x000000ff6a00720c */ /* 0x000fe40003f84140 */
[----:B------:R-:W-:Y:S02]  /*c0c0*/  ISETP.GT.U32.AND P5, PT, R91, R133, PT ;  /* 0x000000855b00720c */ /* 0x000fe40003fa4070 */
[----:B------:R-:W-:Y:S02]  /*c0d0*/  SEL R91, RZ, 0x7fff8, !P1 ;  /* 0x0007fff8ff5b7807 */ /* 0x000fe40004800000 */
[----:B------:R-:W-:-:S02]  /*c0e0*/  ISETP.GT.U32.AND.EX P3, PT, R105, RZ, PT, P3 ;  /* 0x000000ff6900720c */ /* 0x000fc40003f64130 */
[-C--:B------:R-:W-:Y:S02]  /*c0f0*/  ISETP.GT.U32.AND P1, PT, R92, R133.reuse, PT ;  /* 0x000000855c00720c */ /* 0x080fe40003f24070 */
[----:B0-----:R-:W-:Y:S02]  /*c100*/  LOP3.LUT P6, RZ, R138, 0x7f, RZ, 0xc0, !PT ;  /* 0x0000007f8aff7812 */ /* 0x001fe400078cc0ff */
[----:B------:R-:W-:Y:S02]  /*c110*/  SEL R92, RZ, 0x1, !P4 ;  /* 0x00000001ff5c7807 */ /* 0x000fe40006000000 */
[----:B------:R-:W-:Y:S02]  /*c120*/  ISETP.GT.U32.AND.EX P2, PT, R104, RZ, PT, P2 ;  /* 0x000000ff6800720c */ /* 0x000fe40003f44120 */
[----:B------:R-:W-:Y:S01]  /*c130*/  ISETP.GT.U32.AND P4, PT, R93, R133, PT ;  /* 0x000000855d00720c */ /* 0x000fe20003f84070 */
[----:B------:R-:W-:Y:S01]  /*c140*/  UMOV UR6, 0x1 ;  /* 0x0000000100067882 */ /* 0x000fe20000000000 */
[----:B------:R-:W-:-:S02]  /*c150*/  SEL R93, RZ, 0x1fffe, !P3 ;  /* 0x0001fffeff5d7807 */ /* 0x000fc40005800000 */
[----:B------:R-:W-:Y:S02]  /*c160*/  ISETP.GT.U32.AND.EX P5, PT, R103, RZ, PT, P5 ;  /* 0x000000ff6700720c */ /* 0x000fe40003fa4150 */
[-C--:B------:R-:W-:Y:S02]  /*c170*/  ISETP.GT.U32.AND P3, PT, R94, R133.reuse, PT ;  /* 0x000000855e00720c */ /* 0x080fe40003f64070 */
[----:B------:R-:W-:Y:S02]  /*c180*/  SEL R94, RZ, 0x4, !P2 ;  /* 0x00000004ff5e7807 */ /* 0x000fe40005000000 */
[----:B------:R-:W-:Y:S02]  /*c190*/  ISETP.GT.U32.AND.EX P1, PT, R102, RZ, PT, P1 ;  /* 0x000000ff6600720c */ /* 0x000fe40003f24110 */
[----:B------:R-:W-:Y:S01]  /*c1a0*/  ISETP.GT.U32.AND P2, PT, R95, R133, PT ;  /* 0x000000855f00720c */ /* 0x000fe20003f44070 */
[----:B------:R-:W-:-:S04]  /*c1b0*/  @!UP1 UIADD3 UR6, UPT, UPT, -UR6, 0x100000, URZ ;  /* 0x0010000006069890 */ /* 0x000fc8000fffe1ff */
[----:B------:R-:W-:Y:S02]  /*c1c0*/  @!UP1 USHF.L.U32 UR7, UR6, 0xb, URZ ;  /* 0x0000000b06079899 */ /* 0x000fe400080006ff */
[----:B------:R-:W-:Y:S01]  /*c1d0*/  @!UP1 USHF.L.U32 UR6, UR6, 0x1, URZ ;  /* 0x0000000106069899 */ /* 0x000fe200080006ff */
[----:B------:R-:W-:Y:S02]  /*c1e0*/  SEL R95, RZ, 0x7fff8, !P5 ;  /* 0x0007fff8ff5f7807 */ /* 0x000fe40006800000 */
[-C--:B------:R-:W-:Y:S02]  /*c1f0*/  ISETP.GT.U32.AND P5, PT, R96, R133.reuse, PT ;  /* 0x000000856000720c */ /* 0x080fe40003fa4070 */
[----:B------:R-:W-:Y:S02]  /*c200*/  ISETP.GT.U32.AND.EX P4, PT, R101, RZ, PT, P4 ;  /* 0x000000ff6500720c */ /* 0x000fe40003f84140 */
[----:B------:R-:W-:Y:S02]  /*c210*/  SEL R96, RZ, 0x1, !P1 ;  /* 0x00000001ff607807 */ /* 0x000fe40004800000 */
[----:B------:R-:W-:-:S02]  /*c220*/  ISETP.GT.U32.AND P1, PT, R97, R133, PT ;  /* 0x000000856100720c */ /* 0x000fc40003f24070 */
[----:B------:R-:W-:Y:S01]  /*c230*/  ISETP.GT.U32.AND.EX P3, PT, R100, RZ, PT, P3 ;  /* 0x000000ff6400720c */ /* 0x000fe20003f64130 */
[----:B------:R0:W-:Y:S01]  /*c240*/  STS.U8 [R50+UR13+0x9600], R23 ;  /* 0x0096001732007988 */ /* 0x0001e2000800000d */
[----:B------:R-:W-:Y:S01]  /*c250*/  SEL R97, RZ, 0x1fffe, !P4 ;  /* 0x0001fffeff617807 */ /* 0x000fe20006000000 */
[----:B------:R-:W-:Y:S01]  /*c260*/  VOTEU.ALL UP3, P6 ;  /* 0x0000000000ff7886 */ /* 0x000fe20003060000 */
[----:B------:R-:W-:Y:S01]  /*c270*/  ISETP.GT.U32.AND P4, PT, R98, R133, PT ;  /* 0x000000856200720c */ /* 0x000fe20003f84070 */
[----:B------:R0:W-:Y:S01]  /*c280*/  STS.U8 [R22+UR13+0x9a80], R21 ;  /* 0x009a801516007988 */ /* 0x0001e2000800000d */
[----:B------:R-:W-:Y:S02]  /*c290*/  ISETP.GT.U32.AND.EX P1, PT, R65, RZ, PT, P1 ;  /* 0x000000ff4100720c */ /* 0x000fe40003f24110 */
[----:B------:R-:W-:Y:S01]  /*c2a0*/  ISETP.GT.U32.AND.EX P2, PT, R99, RZ, PT, P2 ;  /* 0x000000ff6300720c */ /* 0x000fe20003f44120 */
[----:B--2---:R0:W-:Y:S01]  /*c2b0*/  STS.U8 [R22+UR13+0x8280], R19 ;  /* 0x0082801316007988 */ /* 0x0041e2000800000d */
[----:B------:R-:W-:-:S02]  /*c2c0*/  SEL R98, RZ, 0x4, !P3 ;  /* 0x00000004ff627807 */ /* 0x000fc40005800000 */
[----:B------:R-:W-:Y:S01]  /*c2d0*/  ISETP.GT.U32.AND.EX P5, PT, R67, RZ, PT, P5 ;  /* 0x000000ff4300720c */ /* 0x000fe20003fa4150 */
[----:B------:R0:W-:Y:S01]  /*c2e0*/  STS.U8 [R22+UR13+0x8680], R49 ;  /* 0x0086803116007988 */ /* 0x0001e2000800000d */
[----:B------:R-:W-:-:S03]  /*c2f0*/  ISETP.GT.U32.AND P3, PT, R66, R133, PT ;  /* 0x000000854200720c */ /* 0x000fc60003f64070 */
[----:B------:R0:W-:Y:S04]  /*c300*/  STS.U8 [R22+UR13+0x8a80], R48 ;  /* 0x008a803016007988 */ /* 0x0001e8000800000d */
[----:B------:R0:W-:Y:S04]  /*c310*/  STS.U8 [R22+UR13+0x8e80], R37 ;  /* 0x008e802516007988 */ /* 0x0001e8000800000d */
[----:B------:R0:W-:Y:S04]  /*c320*/  STS.U8 [R22+UR13+0x9280], R47 ;  /* 0x0092802f16007988 */ /* 0x0001e8000800000d */
[----:B------:R0:W-:Y:S04]  /*c330*/  STS.U8 [R22+UR13+0x9680], R46 ;  /* 0x0096802e16007988 */ /* 0x0001e8000800000d */
[----:B------:R0:W-:Y:S01]  /*c340*/  STS.U8 [R22+UR13+0x9e80], R44 ;  /* 0x009e802c16007988 */ /* 0x0001e2000800000d */
[----:B------:R-:W-:-:S03]  /*c350*/  SEL R101, RZ, 0x1fffe, !P1 ;  /* 0x0001fffeff657807 */ /* 0x000fc60004800000 */
[----:B------:R0:W-:Y:S04]  /*c360*/  STS.U8 [R18+UR13+0x9b00], R43 ;  /* 0x009b002b12007988 */ /* 0x0001e8000800000d */
[----:B------:R0:W-:Y:S04]  /*c370*/  STS.U8 [R18+UR13+0x8300], R42 ;  /* 0x0083002a12007988 */ /* 0x0001e8000800000d */
[----:B------:R0:W-:Y:S04]  /*c380*/  STS.U8 [R18+UR13+0x8700], R41 ;  /* 0x0087002912007988 */ /* 0x0001e8000800000d */
[----:B------:R0:W-:Y:S04]  /*c390*/  STS.U8 [R18+UR13+0x8b00], R40 ;  /* 0x008b002812007988 */ /* 0x0001e8000800000d */
[----:B------:R0:W-:Y:S04]  /*c3a0*/  STS.U8 [R18+UR13+0x8f00], R39 ;  /* 0x008f002712007988 */ /* 0x0001e8000800000d */
[----:B------:R0:W-:Y:S04]  /*c3b0*/  STS.U8 [R18+UR13+0x9300], R38 ;  /* 0x0093002612007988 */ /* 0x0001e8000800000d */
[----:B------:R0:W-:Y:S04]  /*c3c0*/  STS.U8 [R18+UR13+0x9700], R28 ;  /* 0x0097001c12007988 */ /* 0x0001e8000800000d */
[----:B------:R0:W-:Y:S01]  /*c3d0*/  STS.U8 [R18+UR13+0x9f00], R36 ;  /* 0x009f002412007988 */ /* 0x0001e2000800000d */
[----:B------:R-:W-:-:S03]  /*c3e0*/  SEL R99, RZ, 0x7fff8, !P2 ;  /* 0x0007fff8ff637807 */ /* 0x000fc60005000000 */
[----:B------:R0:W-:Y:S01]  /*c3f0*/  STS.U8 [R20+UR13+0x9b80], R35 ;  /* 0x009b802314007988 */ /* 0x0001e2000800000d */
[----:B------:R-:W-:-:S03]  /*c400*/  SEL R100, RZ, 0x1, !P5 ;  /* 0x00000001ff647807 */ /* 0x000fc60006800000 */
[----:B------:R0:W-:Y:S01]  /*c410*/  STS.U8 [R20+UR13+0x8380], R34 ;  /* 0x0083802214007988 */ /* 0x0001e2000800000d */
[----:B------:R-:W-:-:S03]  /*c420*/  ISETP.GT.U32.AND P1, PT, R60, R133, PT ;  /* 0x000000853c00720c */ /* 0x000fc60003f24070 */
[----:B-----5:R0:W-:Y:S04]  /*c430*/  STS.U8 [R20+UR13+0x8780], R33 ;  /* 0x0087802114007988 */ /* 0x0201e8000800000d */
[----:B------:R0:W-:Y:S04]  /*c440*/  STS.U8 [R20+UR13+0x8b80], R32 ;  /* 0x008b802014007988 */ /* 0x0001e8000800000d */
[----:B------:R0:W-:Y:S04]  /*c450*/  STS.U8 [R20+UR13+0x8f80], R31 ;  /* 0x008f801f14007988 */ /* 0x0001e8000800000d */
[----:B----4-:R0:W-:Y:S04]  /*c460*/  STS.U8 [R20+UR13+0x9380], R30 ;  /* 0x0093801e14007988 */ /* 0x0101e8000800000d */
[----:B------:R0:W-:Y:S04]  /*c470*/  STS.U8 [R20+UR13+0x9780], R29 ;  /* 0x0097801d14007988 */ /* 0x0001e8000800000d */
[----:B------:R0:W-:Y:S01]  /*c480*/  STS.U8 [R20+UR13+0x9f80], R27 ;  /* 0x009f801b14007988 */ /* 0x0001e2000800000d */
[-C--:B------:R-:W-:Y:S01]  /*c490*/  ISETP.GT.U32.AND P2, PT, R64, R133.reuse, PT ;  /* 0x000000854000720c */ /* 0x080fe20003f44070 */
[----:B------:R1:W-:Y:S06]  /*c4a0*/  MEMBAR.ALL.CTA ;  /* 0x0000000000007992 */ /* 0x0003ec0000008000 */
[----:B-1----:R-:W-:Y:S04]  /*c4b0*/  FENCE.VIEW.ASYNC.S ;  /* 0x00000000000073c6 */ /* 0x002fe80000000000 */
[----:B------:R-:W1:Y:S02]  /*c4c0*/  FENCE.VIEW.ASYNC.S ;  /* 0x00000000000073c6 */ /* 0x000e640000000000 */
[----:B-1----:R0:W1:Y:S02]  /*c4d0*/  @!UP3 SYNCS.EXCH.64 URZ, [UR13+0xc010], UR6 ;  /* 0x00c010060dffb5b2 */ /* 0x0020640008000100 */
[----:B-1----:R-:W-:Y:S01]  /*c4e0*/  BAR.SYNC.DEFER_BLOCKING 0x0 ;  /* 0x0000000000007b1d */ /* 0x002fe20000010000 */
[----:B------:R-:W-:Y:S01]  /*c4f0*/  ISETP.GT.U32.AND P5, PT, R62, R133, PT ;  /* 0x000000853e00720c */ /* 0x000fe20003fa4070 */
[----:B------:R-:W-:Y:S01]  /*c500*/  VIADD R60, R2, 0x95 ;  /* 0x00000095023c7836 */ /* 0x000fe20000000000 */
[----:B------:R-:W-:-:S02]  /*c510*/  ISETP.GT.U32.AND.EX P4, PT, R63, RZ, PT, P4 ;  /* 0x000000ff3f00720c */ /* 0x000fc40003f84140 */
[----:B------:R-:W-:Y:S02]  /*c520*/  ISETP.GT.U32.AND.EX P3, PT, R61, RZ, PT, P3 ;  /* 0x000000ff3d00720c */ /* 0x000fe40003f64130 */
[----:B------:R-:W-:Y:S02]  /*c530*/  SEL R102, RZ, 0x4, !P4 ;  /* 0x00000004ff667807 */ /* 0x000fe40006000000 */
[----:B------:R-:W-:Y:S02]  /*c540*/  SEL R103, RZ, 0x7fff8, !P3 ;  /* 0x0007fff8ff677807 */ /* 0x000fe40005800000 */
[----:B------:R-:W-:Y:S01]  /*c550*/  ISETP.GT.U32.AND.EX P2, PT, R58, RZ, PT, P2 ;  /* 0x000000ff3a00720c */ /* 0x000fe20003f44120 */
[C---:B------:R-:W-:Y:S01]  /*c560*/  VIADD R58, R2.reuse, 0x94 ;  /* 0x00000094023a7836 */ /* 0x040fe20000000000 */
[----:B------:R-:W-:Y:S01]  /*c570*/  ISETP.GT.U32.AND.EX P5, PT, R57, RZ, PT, P5 ;  /* 0x000000ff3900720c */ /* 0x000fe20003fa4150 */
[----:B------:R-:W-:Y:S01]  /*c580*/  VIADD R57, R2, 0x93 ;  /* 0x0000009302397836 */ /* 0x000fe20000000000 */
[----:B------:R-:W-:-:S02]  /*c590*/  ISETP.GT.U32.AND P4, PT, R59, R133, PT ;  /* 0x000000853b00720c */ /* 0x000fc40003f84070 */
[-C--:B------:R-:W-:Y:S02]  /*c5a0*/  ISETP.GT.U32.AND P3, PT, R60, R133.reuse, PT ;  /* 0x000000853c00720c */ /* 0x080fe40003f64070 */
[----:B------:R-:W-:Y:S01]  /*c5b0*/  ISETP.GT.U32.AND.EX P1, PT, R55, RZ, PT, P1 ;  /* 0x000000ff3700720c */ /* 0x000fe20003f24110 */
[----:B------:R-:W-:Y:S01]  /*c5c0*/  VIADD R55, R2, 0x92 ;  /* 0x0000009202377836 */ /* 0x000fe20000000000 */
        /* <DEDUP_REMOVED lines=8> */
[----:B------:R-:W-:Y:S02]  /*c650*/  SEL R106, RZ, 0x1, !P1 ;  /* 0x00000001ff6a7807 */ /* 0x000fe40004800000 */
[----:B------:R-:W-:Y:S02]  /*c660*/  ISETP.GT.U32.AND P1, PT, R55, R133, PT ;  /* 0x000000853700720c */ /* 0x000fe40003f24070 */
[----:B------:R-:W-:Y:S02]  /*c670*/  SEL R107, RZ, 0x1fffe, !P4 ;  /* 0x0001fffeff6b7807 */ /* 0x000fe40006000000 */
[----:B------:R-:W-:Y:S02]  /*c680*/  ISETP.GT.U32.AND.EX P2, PT, R54, RZ, PT, P2 ;  /* 0x000000ff3600720c */ /* 0x000fe40003f44120 */
[----:B------:R-:W-:-:S02]  /*c690*/  ISETP.GT.U32.AND.EX P5, PT, R52, RZ, PT, P5 ;  /* 0x000000ff3400720c */ /* 0x000fc40003fa4150 */
[----:B------:R-:W-:Y:S02]  /*c6a0*/  SEL R108, RZ, 0x4, !P3 ;  /* 0x00000004ff6c7807 */ /* 0x000fe40005800000 */
[-C--:B------:R-:W-:Y:S02]  /*c6b0*/  ISETP.GT.U32.AND P4, PT, R56, R133.reuse, PT ;  /* 0x000000853800720c */ /* 0x080fe40003f84070 */
[----:B------:R-:W-:Y:S02]  /*c6c0*/  ISETP.GT.U32.AND P3, PT, R53, R133, PT ;  /* 0x000000853500720c */ /* 0x000fe40003f64070 */
[----:B------:R-:W-:Y:S02]  /*c6d0*/  ISETP.GT.U32.AND.EX P1, PT, R24, RZ, PT, P1 ;  /* 0x000000ff1800720c */ /* 0x000fe40003f24110 */
[----:B------:R-:W-:Y:S02]  /*c6e0*/  SEL R79, RZ, 0x4, !P0 ;  /* 0x00000004ff4f7807 */ /* 0x000fe40004000000 */
[----:B------:R-:W-:-:S02]  /*c6f0*/  SEL R109, RZ, 0x7fff8, !P2 ;  /* 0x0007fff8ff6d7807 */ /* 0x000fc40005000000 */
[----:B------:R-:W-:Y:S02]  /*c700*/  SEL R110, RZ, 0x1, !P5 ;  /* 0x00000001ff6e7807 */ /* 0x000fe40006800000 */
[-C--:B------:R-:W-:Y:S02]  /*c710*/  ISETP.GT.U32.AND P0, PT, R117, R133.reuse, PT ;  /* 0x000000857500720c */ /* 0x080fe40003f04070 */
[-C--:B------:R-:W-:Y:S02]  /*c720*/  ISETP.GT.U32.AND P2, PT, R51, R133.reuse, PT ;  /* 0x000000853300720c */ /* 0x080fe40003f44070 */
[----:B------:R-:W-:Y:S02]  /*c730*/  ISETP.GT.U32.AND P5, PT, R26, R133, PT ;  /* 0x000000851a00720c */ /* 0x000fe40003fa4070 */
[----:B------:R-:W-:Y:S02]  /*c740*/  ISETP.GT.U32.AND.EX P4, PT, R25, RZ, PT, P4 ;  /* 0x000000ff1900720c */ /* 0x000fe40003f84140 */
[----:B------:R-:W-:-:S02]  /*c750*/  ISETP.GT.U32.AND.EX P3, PT, R45, RZ, PT, P3 ;  /* 0x000000ff2d00720c */ /* 0x000fc40003f64130 */
[----:B------:R-:W-:Y:S01]  /*c760*/  SEL R111, RZ, 0x1fffe, !P1 ;  /* 0x0001fffeff6f7807 */ /* 0x000fe20004800000 */
[----:B0-----:R-:W-:Y:S10]  /*c770*/  BRA.U UP2, `(.L_x_15) ;  /* 0x00000001024c7547 */ /* 0x001ff4000b800000 */
[----:B------:R-:W-:Y:S01]  /*c780*/  UIADD3 UR6, UPT, UPT, UR13, 0xc010, URZ ;  /* 0x0000c0100d067890 */ /* 0x000fe2000fffe0ff */
[----:B------:R-:W-:Y:S01]  /*c790*/  UMOV UR27, 0x40004040 ;  /* 0x40004040001b7882 */ /* 0x000fe20000000000 */
[----:B------:R-:W-:Y:S01]  /*c7a0*/  UMOV UR29, 0x40004040 ;  /* 0x40004040001d7882 */ /* 0x000fe20000000000 */
[----:B------:R-:W-:Y:S01]  /*c7b0*/  UMOV UR30, 0x0 ;  /* 0x00000000001e7882 */ /* 0x000fe20000000000 */
[----:B------:R-:W-:Y:S01]  /*c7c0*/  UMOV UR31, 0x8108010 ;  /* 0x08108010001f7882 */ /* 0x000fe20000000000 */
[----:B------:R-:W-:Y:S01]  /*c7d0*/  UMOV UR32, 0x0 ;  /* 0x0000000000207882 */ /* 0x000fe20000000000 */
[----:B------:R-:W-:Y:S01]  /*c7e0*/  UMOV UR33, 0x8108010 ;  /* 0x0810801000217882 */ /* 0x000fe20000000000 */
[----:B------:R-:W-:Y:S01]  /*c7f0*/  UMOV UR50, 0x0 ;  /* 0x0000000000327882 */ /* 0x000fe20000000000 */
[----:B------:R-:W-:Y:S01]  /*c800*/  UMOV UR51, 0x8108010 ;  /* 0x0810801000337882 */ /* 0x000fe20000000000 */
[----:B------:R0:W-:Y:S01]  /*c810*/  UTCQMMA gdesc[UR26], gdesc[UR28], tmem[UR10], tmem[UR30], idesc[UR31], !UPT ;  /* 0x00ff1e1c1a0075ea */ /* 0x0001e2000f80030a */
[----:B------:R-:W-:Y:S01]  /*c820*/  UMOV UR7, URZ ;  /* 0x000000ff00077c82 */ /* 0x000fe20008000000 */
        /* <DEDUP_REMOVED lines=8> */
.L_x_15:
[----:B------:R-:W1:Y:S01]  /*c8b0*/  SYNCS.PHASECHK.TRANS64.TRYWAIT P1, [UR13+0xc010], RZ ;  /* 0x00c010ffff0075a7 */ /* 0x000e62000802110d */
[----:B------:R-:W-:Y:S02]  /*c8c0*/  ISETP.GT.U32.AND.EX P2, PT, R16, RZ, PT, P2 ;  /* 0x000000ff1000720c */ /* 0x000fe40003f44120 */
[----:B------:R-:W-:Y:S02]  /*c8d0*/  SEL R113, RZ, 0x7fff8, !P3 ;  /* 0x0007fff8ff717807 */ /* 0x000fe40005800000 */
[----:B------:R-:W-:Y:S02]  /*c8e0*/  SEL R114, RZ, 0x4, !P2 ;  /* 0x00000004ff727807 */ /* 0x000fe40005000000 */
[-C--:B------:R-:W-:Y:S02]  /*c8f0*/  ISETP.GT.U32.AND P2, PT, R12, R133.reuse, PT ;  /* 0x000000850c00720c */ /* 0x080fe40003f44070 */
[----:B------:R-:W-:Y:S02]  /*c900*/  ISETP.GT.U32.AND P3, PT, R15, R133, PT ;  /* 0x000000850f00720c */ /* 0x000fe40003f64070 */
[----:B------:R-:W-:-:S02]  /*c910*/  ISETP.GT.U32.AND.EX P2, PT, R11, RZ, PT, P2 ;  /* 0x000000ff0b00720c */ /* 0x000fc40003f44120 */
[----:B------:R-:W-:Y:S02]  /*c920*/  ISETP.GT.U32.AND.EX P5, PT, R14, RZ, PT, P5 ;  /* 0x000000ff0e00720c */ /* 0x000fe40003fa4150 */
[----:B------:R-:W-:Y:S02]  /*c930*/  ISETP.GT.U32.AND.EX P3, PT, R13, RZ, PT, P3 ;  /* 0x000000ff0d00720c */ /* 0x000fe40003f64130 */
[----:B------:R-:W-:Y:S02]  /*c940*/  SEL R117, RZ, 0x4, !P2 ;  /* 0x00000004ff757807 */ /* 0x000fe40005000000 */
[----:B------:R-:W-:Y:S02]  /*c950*/  SEL R115, RZ, 0x7fff8, !P5 ;  /* 0x0007fff8ff737807 */ /* 0x000fe40006800000 */
[----:B------:R-:W-:Y:S02]  /*c960*/  SEL R116, RZ, 0x1fffe, !P3 ;  /* 0x0001fffeff747807 */ /* 0x000fe40005800000 */
[----:B------:R-:W-:-:S02]  /*c970*/  ISETP.GT.U32.AND P2, PT, R7, R133, PT ;  /* 0x000000850700720c */ /* 0x000fc40003f44070 */
[-C--:B------:R-:W-:Y:S02]  /*c980*/  ISETP.GT.U32.AND P5, PT, R10, R133.reuse, PT ;  /* 0x000000850a00720c */ /* 0x080fe40003fa4070 */
[----:B------:R-:W-:Y:S02]  /*c990*/  ISETP.GT.U32.AND P3, PT, R9, R133, PT ;  /* 0x000000850900720c */ /* 0x000fe40003f64070 */
[----:B------:R-:W-:Y:S01]  /*c9a0*/  ISETP.GT.U32.AND.EX P2, PT, R5, RZ, PT, P2 ;  /* 0x000000ff0500720c */ /* 0x000fe20003f44120 */
[----:B------:R-:W-:Y:S01]  /*c9b0*/  VIADD R5, R2, 0x80 ;  /* 0x0000008002057836 */ /* 0x000fe20000000000 */
[----:B------:R-:W-:Y:S01]  /*c9c0*/  ISETP.GT.U32.AND.EX P5, PT, R8, RZ, PT, P5 ;  /* 0x000000ff0800720c */ /* 0x000fe20003fa4150 */
[----:B------:R-:W-:Y:S01]  /*c9d0*/  VIADD R8, R2, 0x8f ;  /* 0x0000008f02087836 */ /* 0x000fe20000000000 */
[----:B------:R-:W-:Y:S01]  /*c9e0*/  ISETP.GT.U32.AND.EX P3, PT, R6, RZ, PT, P3 ;  /* 0x000000ff0600720c */ /* 0x000fe20003f64130 */
[----:B------:R-:W-:Y:S01]  /*c9f0*/  VIADD R6, R2, 0x8e ;  /* 0x0000008e02067836 */ /* 0x000fe20000000000 */
[----:B------:R-:W-:-:S02]  /*ca00*/  SEL R120, RZ, 0x1fffe, !P2 ;  /* 0x0001fffeff787807 */ /* 0x000fc40005000000 */
[----:B------:R-:W-:Y:S02]  /*ca10*/  SEL R112, RZ, 0x4, !P4 ;  /* 0x00000004ff707807 */ /* 0x000fe40006000000 */
[----:B------:R-:W-:Y:S02]  /*ca20*/  SEL R118, RZ, 0x7fff8, !P5 ;  /* 0x0007fff8ff767807 */ /* 0x000fe40006800000 */
[----:B------:R-:W-:Y:S02]  /*ca30*/  SEL R119, RZ, 0x1, !P3 ;  /* 0x00000001ff777807 */ /* 0x000fe40005800000 */
[-C--:B------:R-:W-:Y:S01]  /*ca40*/  ISETP.GT.U32.AND P2, PT, R5, R133.reuse, PT ;  /* 0x000000850500720c */ /* 0x080fe20003f44070 */
[----:B------:R-:W-:Y:S01]  /*ca50*/  VIADD R5, R2, 0x81 ;  /* 0x0000008102057836 */ /* 0x000fe20000000000 */
[-C--:B------:R-:W-:Y:S02]  /*ca60*/  ISETP.GT.U32.AND P4, PT, R17, R133.reuse, PT ;  /* 0x000000851100720c */ /* 0x080fe40003f84070 */
[----:B------:R-:W-:-:S02]  /*ca70*/  ISETP.GT.U32.AND P5, PT, R8, R133, PT ;  /* 0x000000850800720c */ /* 0x000fc40003fa4070 */
[----:B------:R-:W-:Y:S01]  /*ca80*/  ISETP.GT.U32.AND P3, PT, R6, R133, PT ;  /* 0x000000850600720c */ /* 0x000fe20003f64070 */
[----:B-1----:R-:W-:-:S12]  /*ca90*/  @!P1 BRA `(.L_x_16) ;  /* 0x0000009400309947 */ /* 0x002fd80003800000 */
.L_x_24:
[----:B------:R-:W-:Y:S01]  /*caa0*/  ISETP.GT.U32.AND P1, PT, R5, R133, PT ;  /* 0x000000850500720c */ /* 0x000fe20003f24070 */
[----:B------:R-:W-:Y:S01]  /*cab0*/  BAR.SYNC.DEFER_BLOCKING 0x0 ;  /* 0x0000000000007b1d */ /* 0x000fe20000010000 */
[----:B------:R-:W-:Y:S01]  /*cac0*/  ISETP.GT.U32.AND.EX P2, PT, R4, RZ, PT, P2 ;  /* 0x000000ff0400720c */ /* 0x000fe20003f44120 */
[C---:B------:R-:W-:Y:S01]  /*cad0*/  VIADD R136, R2.reuse, 0x82 ;  /* 0x0000008202887836 */ /* 0x040fe20000000000 */
[----:B------:R-:W-:Y:S01]  /*cae0*/  ISETP.GT.U32.AND.EX P1, PT, R131, RZ, PT, P1 ;  /* 0x000000ff8300720c */ /* 0x000fe20003f24110 */
[----:B------:R-:W-:Y:S01]  /*caf0*/  VIADD R131, R2, 0x83 ;  /* 0x0000008302837836 */ /* 0x000fe20000000000 */
[----:B------:R-:W-:Y:S01]  /*cb00*/  ISETP.GT.U32.AND.EX P4, PT, R73, RZ, PT, P4 ;  /* 0x000000ff4900720c */ /* 0x000fe20003f84140 */
[----:B------:R-:W-:Y:S01]  /*cb10*/  IMAD.IADD R106, R106, 0x1, R107 ;  /* 0x000000016a6a7824 */ /* 0x000fe200078e026b */
[----:B------:R-:W-:Y:S01]  /*cb20*/  ISETP.GT.U32.AND.EX P3, PT, R71, RZ, PT, P3 ;  /* 0x000000ff4700720c */ /* 0x000fe20003f64130 */
[----:B------:R-:W1:Y:S01]  /*cb30*/  LDTM.x64 R4, tmem[UR11+0x80] ;  /* 0x0000800b000479ee */ /* 0x000e620008340000 */
[----:B------:R-:W-:Y:S01]  /*cb40*/  SEL R71, RZ, 0x1, !P4 ;  /* 0x00000001ff477807 */ /* 0x000fe20006000000 */
[----:B------:R-:W-:Y:S01]  /*cb50*/  IMAD.IADD R119, R119, 0x1, R120 ;  /* 0x0000000177777824 */ /* 0x000fe200078e0278 */
[----:B------:R-:W-:Y:S01]  /*cb60*/  ISETP.GT.U32.AND.EX P0, PT, R74, RZ, PT, P0 ;  /* 0x000000ff4a00720c */ /* 0x000fe20003f04100 */
[----:B------:R-:W-:Y:S01]  /*cb70*/  IMAD.IADD R77, R77, 0x1, R78 ;  /* 0x000000014d4d7824 */ /* 0x000fe200078e024e */
[----:B------:R-:W-:Y:S01]  /*cb80*/  LOP3.LUT R106, R106, 0x3, RZ, 0xc0, !PT ;  /* 0x000000036a6a7812 */ /* 0x000fe200078ec0ff */
[----:B------:R-:W-:Y:S01]  /*cb90*/  IMAD.IADD R71, R71, 0x1, R116 ;  /* 0x0000000147477824 */ /* 0x000fe200078e0274 */
[----:B------:R-:W-:Y:S01]  /*cba0*/  LOP3.LUT R119, R119, 0x3, RZ, 0xc0, !PT ;  /* 0x0000000377777812 */ /* 0x000fe200078ec0ff */
[----:B------:R-:W-:Y:S01]  /*cbb0*/  IMAD.IADD R110, R110, 0x1, R111 ;  /* 0x000000016e6e7824 */ /* 0x000fe200078e026f */
[----:B------:R-:W-:Y:S01]  /*cbc0*/  IADD3 R106, PT, PT, R106, R109, R108 ;  /* 0x0000006d6a6a7210 */ /* 0x000fe20007ffe06c */
[----:B------:R-:W-:Y:S01]  /*cbd0*/  IMAD.IADD R88, R88, 0x1, R89 ;  /* 0x0000000158587824 */ /* 0x000fe200078e0259 */
[----:B------:R-:W-:Y:S01]  /*cbe0*/  LOP3.LUT R71, R71, 0x3, RZ, 0xc0, !PT ;  /* 0x0000000347477812 */ /* 0x000fe200078ec0ff */
[----:B------:R-:W-:Y:S01]  /*cbf0*/  IMAD.IADD R81, R81, 0x1, R82 ;  /* 0x0000000151517824 */ /* 0x000fe200078e0252 */
[----:B------:R-:W-:Y:S01]  /*cc00*/  IADD3 R117, PT, PT, R119, R118, R117 ;  /* 0x0000007677757210 */ /* 0x000fe20007ffe075 */
[----:B------:R-:W-:Y:S01]  /*cc10*/  IMAD.SHL.U32 R106, R106, 0x100, RZ ;  /* 0x000001006a6a7824 */ /* 0x000fe200078e00ff */
[----:B------:R-:W-:Y:S01]  /*cc20*/  IADD3 R71, PT, PT, R71, R115, R114 ;  /* 0x0000007347477210 */ /* 0x000fe20007ffe072 */
[----:B------:R-:W-:Y:S01]  /*cc30*/  IMAD.IADD R92, R92, 0x1, R93 ;  /* 0x000000015c5c7824 */ /* 0x000fe200078e025d */
[----:B------:R-:W-:Y:S01]  /*cc40*/  LOP3.LUT R77, R77, 0x3, RZ, 0xc0, !PT ;  /* 0x000000034d4d7812 */ /* 0x000fe200078ec0ff */
[----:B------:R-:W-:Y:S01]  /*cc50*/  IMAD.IADD R100, R100, 0x1, R101 ;  /* 0x0000000164647824 */ /* 0x000fe200078e0265 */
[----:B------:R-:W-:Y:S01]  /*cc60*/  LOP3.LUT R71, R71, 0xf, RZ, 0xc0, !PT ;  /* 0x0000000f47477812 */ /* 0x000fe200078ec0ff */
[----:B------:R-:W-:Y:S01]  /*cc70*/  IMAD.IADD R104, R104, 0x1, R105 ;  /* 0x0000000168687824 */ /* 0x000fe200078e0269 */
[----:B------:R-:W-:Y:S01]  /*cc80*/  LOP3.LUT R110, R110, 0x3, RZ, 0xc0, !PT ;  /* 0x000000036e6e7812 */ /* 0x000fe200078ec0ff */
[----:B------:R-:W-:Y:S01]  /*cc90*/  IMAD.IADD R96, R96, 0x1, R97 ;  /* 0x0000000160607824 */ /* 0x000fe200078e0261 */
[----:B------:R-:W-:Y:S01]  /*cca0*/  LOP3.LUT R88, R88, 0x3, RZ, 0xc0, !PT ;  /* 0x0000000358587812 */ /* 0x000fe200078ec0ff */
[----:B-1----:R-:W-:Y:S01]  /*ccb0*/  FMUL R4, R4, UR55 ;  /* 0x0000003704047c20 */ /* 0x002fe20008400000 */
[----:B------:R-:W-:Y:S01]  /*ccc0*/  FMUL R6, R6, UR55 ;  /* 0x0000003706067c20 */ /* 0x000fe20008400000 */
[----:B------:R-:W-:Y:S01]  /*ccd0*/  FMUL R8, R8, UR55 ;  /* 0x0000003708087c20 */ /* 0x000fe20008400000 */
[----:B------:R-:W-:Y:S01]  /*cce0*/  FMUL R10, R10, UR55 ;  /* 0x000000370a0a7c20 */ /* 0x000fe20008400000 */
[----:B------:R-:W-:Y:S01]  /*ccf0*/  FMUL R5, R5, UR55 ;  /* 0x0000003705057c20 */ /* 0x000fe20008400000 */
[----:B------:R-:W-:Y:S01]  /*cd00*/  FSEL R4, R4, -INF , !P2 ;  /* 0xff80000004047808 */ /* 0x000fe20005000000 */
[----:B------:R-:W-:Y:S01]  /*cd10*/  FMUL R12, R12, UR55 ;  /* 0x000000370c0c7c20 */ /* 0x000fe20008400000 */
[-C--:B------:R-:W-:Y:S01]  /*cd20*/  ISETP.GT.U32.AND P2, PT, R136, R133.reuse, PT ;  /* 0x000000858800720c */ /* 0x080fe20003f44070 */
[----:B------:R-:W-:Y:S01]  /*cd30*/  FMUL R7, R7, UR55 ;  /* 0x0000003707077c20 */ /* 0x000fe20008400000 */
[----:B------:R-:W-:Y:S01]  /*cd40*/  FSEL R5, R5, -INF , !P1 ;  /* 0xff80000005057808 */ /* 0x000fe20004800000 */
[----:B------:R-:W-:Y:S01]  /*cd50*/  FMUL R14, R14, UR55 ;  /* 0x000000370e0e7c20 */ /* 0x000fe20008400000 */
[----:B------:R-:W-:Y:S01]  /*cd60*/  ISETP.GT.U32.AND.EX P2, PT, R130, RZ, PT, P2 ;  /* 0x000000ff8200720c */ /* 0x000fe20003f44120 */
[----:B------:R-:W-:Y:S01]  /*cd70*/  VIADD R130, R2, 0x84 ;  /* 0x0000008402827836 */ /* 0x000fe20000000000 */
[-C--:B------:R-:W-:Y:S01]  /*cd80*/  ISETP.GT.U32.AND P1, PT, R131, R133.reuse, PT ;  /* 0x000000858300720c */ /* 0x080fe20003f24070 */
[----:B------:R-:W-:Y:S01]  /*cd90*/  FMUL R9, R9, UR55 ;  /* 0x0000003709097c20 */ /* 0x000fe20008400000 */
[----:B------:R-:W-:Y:S01]  /*cda0*/  FSEL R6, R6, -INF , !P2 ;  /* 0xff80000006067808 */ /* 0x000fe20005000000 */
[----:B------:R-:W-:Y:S01]  /*cdb0*/  FMUL R11, R11, UR55 ;  /* 0x000000370b0b7c20 */ /* 0x000fe20008400000 */
[-C--:B------:R-:W-:Y:S01]  /*cdc0*/  ISETP.GT.U32.AND P2, PT, R130, R133.reuse, PT ;  /* 0x000000858200720c */ /* 0x080fe20003f44070 */
[----:B------:R-:W-:Y:S01]  /*cdd0*/  FMUL R13, R13, UR55 ;  /* 0x000000370d0d7c20 */ /* 0x000fe20008400000 */
[----:B------:R-:W-:Y:S01]  /*cde0*/  ISETP.GT.U32.AND.EX P1, PT, R129, RZ, PT, P1 ;  /* 0x000000ff8100720c */ /* 0x000fe20003f24110 */
[----:B------:R-:W-:Y:S01]  /*cdf0*/  VIADD R129, R2, 0x85 ;  /* 0x0000008502817836 */ /* 0x000fe20000000000 */
[----:B------:R-:W-:Y:S01]  /*ce00*/  ISETP.GT.U32.AND.EX P2, PT, R128, RZ, PT, P2 ;  /* 0x000000ff8000720c */ /* 0x000fe20003f44120 */
[----:B------:R-:W-:Y:S01]  /*ce10*/  VIADD R128, R2, 0x86 ;  /* 0x0000008602807836 */ /* 0x000fe20000000000 */
[----:B------:R-:W-:Y:S01]  /*ce20*/  FSEL R7, R7, -INF , !P1 ;  /* 0xff80000007077808 */ /* 0x000fe20004800000 */
[----:B------:R-:W-:Y:S01]  /*ce30*/  IMAD R71, R117, 0x10, R71 ;  /* 0x0000001075477824 */ /* 0x000fe200078e0247 */
[----:B------:R-:W-:Y:S01]  /*ce40*/  FSEL R8, R8, -INF , !P2 ;  /* 0xff80000008087808 */ /* 0x000fe20005000000 */
[----:B------:R-:W-:Y:S01]  /*ce50*/  FMUL R15, R15, UR55 ;  /* 0x000000370f0f7c20 */ /* 0x000fe20008400000 */
[-C--:B------:R-:W-:Y:S01]  /*ce60*/  ISETP.GT.U32.AND P2, PT, R128, R133.reuse, PT ;  /* 0x000000858000720c */ /* 0x080fe20003f44070 */
[----:B------:R-:W-:Y:S01]  /*ce70*/  FMUL R16, R16, UR55 ;  /* 0x0000003710107c20 */ /* 0x000fe20008400000 */
[-C--:B------:R-:W-:Y:S01]  /*ce80*/  ISETP.GT.U32.AND P1, PT, R129, R133.reuse, PT ;  /* 0x000000858100720c */ /* 0x080fe20003f24070 */
[----:B------:R-:W-:Y:S01]  /*ce90*/  FMUL R17, R17, UR55 ;  /* 0x0000003711117c20 */ /* 0x000fe20008400000 */
[----:B------:R-:W-:Y:S01]  /*cea0*/  ISETP.GT.U32.AND.EX P2, PT, R126, RZ, PT, P2 ;  /* 0x000000ff7e00720c */ /* 0x000fe20003f44120 */
[C---:B------:R-:W-:Y:S01]  /*ceb0*/  VIADD R126, R2.reuse, 0x88 ;  /* 0x00000088027e7836 */ /* 0x040fe20000000000 */
[----:B------:R-:W-:Y:S01]  /*cec0*/  ISETP.GT.U32.AND.EX P1, PT, R127, RZ, PT, P1 ;  /* 0x000000ff7f00720c */ /* 0x000fe20003f24110 */
[----:B------:R-:W-:Y:S01]  /*ced0*/  VIADD R127, R2, 0x87 ;  /* 0x00000087027f7836 */ /* 0x000fe20000000000 */
        /* <DEDUP_REMOVED lines=19> */
[----:B------:R-:W1:Y:S01]  /*d010*/  S2R R222, SR_TID.X ;  /* 0x0000000000de7919 */ /* 0x000e620000002100 */
[----:B------:R-:W-:Y:S01]  /*d020*/  FSEL R14, R14, -INF , !P2 ;  /* 0xff8000000e0e7808 */ /* 0x000fe20005000000 */
[----:B------:R-:W-:Y:S01]  /*d030*/  FMUL R34, R34, UR55 ;  /* 0x0000003722227c20 */ /* 0x000fe20008400000 */
[-C--:B------:R-:W-:Y:S01]  /*d040*/  ISETP.GT.U32.AND P2, PT, R122, R133.reuse, PT ;  /* 0x000000857a00720c */ /* 0x080fe20003f44070 */
[----:B------:R-:W-:Y:S01]  /*d050*/  FMUL R37, R37, UR55 ;  /* 0x0000003725257c20 */ /* 0x000fe20008400000 */
[----:B------:R-:W-:Y:S01]  /*d060*/  ISETP.GT.U32.AND P1, PT, R125, R133, PT ;  /* 0x000000857d00720c */ /* 0x000fe20003f24070 */
[----:B------:R-:W-:Y:S01]  /*d070*/  FMUL R127, R39, UR55 ;  /* 0x00000037277f7c20 */ /* 0x000fe20008400000 */
[----:B------:R-:W-:Y:S01]  /*d080*/  ISETP.GT.U32.AND.EX P2, PT, R70, RZ, PT, P2 ;  /* 0x000000ff4600720c */ /* 0x000fe20003f44120 */
[----:B------:R-:W-:Y:S01]  /*d090*/  FMUL R40, R40, UR55 ;  /* 0x0000003728287c20 */ /* 0x000fe20008400000 */
[----:B------:R-:W-:Y:S01]  /*d0a0*/  SEL R70, RZ, 0x1, !P0 ;  /* 0x00000001ff467807 */ /* 0x000fe20004000000 */
[----:B------:R-:W-:Y:S01]  /*d0b0*/  FMUL R41, R41, UR55 ;  /* 0x0000003729297c20 */ /* 0x000fe20008400000 */
[----:B------:R-:W-:Y:S01]  /*d0c0*/  ISETP.GT.U32.AND.EX P1, PT, R123, RZ, PT, P1 ;  /* 0x000000ff7b00720c */ /* 0x000fe20003f24110 */
[----:B------:R-:W-:Y:S01]  /*d0d0*/  VIADD R123, R2, 0x8b ;  /* 0x0000008b027b7836 */ /* 0x000fe20000000000 */
[----:B------:R-:W-:Y:S01]  /*d0e0*/  IADD3 R75, PT, PT, R77, R76, R75 ;  /* 0x0000004c4d4b7210 */ /* 0x000fe20007ffe04b */
[----:B------:R-:W-:Y:S01]  /*d0f0*/  IMAD.IADD R70, R70, 0x1, R85 ;  /* 0x0000000146467824 */ /* 0x000fe200078e0255 */
[----:B------:R-:W-:Y:S01]  /*d100*/  IADD3 R110, PT, PT, R110, R113, R112 ;  /* 0x000000716e6e7210 */ /* 0x000fe20007ffe070 */
[----:B------:R-:W-:Y:S01]  /*d110*/  FMUL R43, R43, UR55 ;  /* 0x000000372b2b7c20 */ /* 0x000fe20008400000 */
[----:B------:R-:W-:Y:S01]  /*d120*/  LOP3.LUT R106, R106, 0xf00, RZ, 0xe2, !PT ;  /* 0x00000f006a6a7812 */ /* 0x000fe200078ee2ff */
[----:B------:R-:W-:Y:S01]  /*d130*/  IMAD.SHL.U32 R75, R75, 0x100, RZ ;  /* 0x000001004b4b7824 */ /* 0x000fe200078e00ff */
[----:B------:R-:W-:Y:S01]  /*d140*/  LOP3.LUT R70, R70, 0x3, RZ, 0xc0, !PT ;  /* 0x0000000346467812 */ /* 0x000fe200078ec0ff */
[----:B------:R-:W-:Y:S01]  /*d150*/  FMUL R46, R46, UR55 ;  /* 0x000000372e2e7c20 */ /* 0x000fe20008400000 */
[----:B------:R-:W-:Y:S01]  /*d160*/  FSEL R13, R13, -INF , !P1 ;  /* 0xff8000000d0d7808 */ /* 0x000fe20004800000 */
[----:B------:R-:W-:Y:S01]  /*d170*/  IMAD R106, R110, 0x1000, R106 ;  /* 0x000010006e6a7824 */ /* 0x000fe200078e026a */
[----:B------:R-:W-:Y:S01]  /*d180*/  IADD3 R70, PT, PT, R70, R84, R83 ;  /* 0x0000005446467210 */ /* 0x000fe20007ffe053 */
[----:B------:R-:W-:Y:S01]  /*d190*/  FMUL R48, R48, UR55 ;  /* 0x0000003730307c20 */ /* 0x000fe20008400000 */
[----:B------:R-:W-:Y:S01]  /*d1a0*/  ISETP.GT.U32.AND P1, PT, R123, R133, PT ;  /* 0x000000857b00720c */ /* 0x000fe20003f24070 */
[----:B------:R-:W-:Y:S01]  /*d1b0*/  USHF.L.U32 UR9, UR9, 0x1f, URZ ;  /* 0x0000001f09097899 */ /* 0x000fe200080006ff */
[----:B------:R-:W-:Y:S01]  /*d1c0*/  IADD3 R86, PT, PT, R88, R87, R86 ;  /* 0x0000005758567210 */ /* 0x000fe20007ffe056 */
[----:B------:R-:W-:Y:S01]  /*d1d0*/  FMUL R42, R42, UR55 ;  /* 0x000000372a2a7c20 */ /* 0x000fe20008400000 */
[----:B------:R-:W-:Y:S01]  /*d1e0*/  LOP3.LUT R70, R70, 0xf, RZ, 0xc0, !PT ;  /* 0x0000000f46467812 */ /* 0x000fe200078ec0ff */
[----:B------:R-:W-:Y:S01]  /*d1f0*/  FMUL R44, R44, UR55 ;  /* 0x000000372c2c7c20 */ /* 0x000fe20008400000 */
[----:B------:R-:W-:Y:S01]  /*d200*/  LOP3.LUT R71, R71, 0xff, RZ, 0xc0, !PT ;  /* 0x000000ff47477812 */ /* 0x000fe200078ec0ff */
[----:B------:R-:W-:Y:S01]  /*d210*/  FMUL R45, R45, UR55 ;  /* 0x000000372d2d7c20 */ /* 0x000fe20008400000 */
[----:B------:R-:W-:Y:S01]  /*d220*/  LOP3.LUT R81, R81, 0x3, RZ, 0xc0, !PT ;  /* 0x0000000351517812 */ /* 0x000fe200078ec0ff */
[----:B------:R-:W-:Y:S01]  /*d230*/  IMAD R70, R86, 0x10, R70 ;  /* 0x0000001056467824 */ /* 0x000fe200078e0246 */
[----:B------:R-:W-:Y:S01]  /*d240*/  ISETP.GT.U32.AND.EX P1, PT, R121, RZ, PT, P1 ;  /* 0x000000ff7900720c */ /* 0x000fe20003f24110 */
[----:B------:R-:W-:Y:S01]  /*d250*/  VIADD R121, R2, 0x8c ;  /* 0x0000008c02797836 */ /* 0x000fe20000000000 */
[----:B------:R-:W-:Y:S01]  /*d260*/  IADD3 R79, PT, PT, R81, R80, R79 ;  /* 0x00000050514f7210 */ /* 0x000fe20007ffe04f */
[----:B------:R-:W-:Y:S01]  /*d270*/  IMAD.IADD R71, R106, 0x1, R71 ;  /* 0x000000016a477824 */ /* 0x000fe200078e0247 */
[----:B------:R-:W-:Y:S01]  /*d280*/  LOP3.LUT R75, R75, 0xf00, RZ, 0xe2, !PT ;  /* 0x00000f004b4b7812 */ /* 0x000fe200078ee2ff */
[----:B------:R-:W-:Y:S01]  /*d290*/  FMUL R47, R47, UR55 ;  /* 0x000000372f2f7c20 */ /* 0x000fe20008400000 */
[----:B------:R-:W-:Y:S01]  /*d2a0*/  FSEL R15, R15, -INF , !P1 ;  /* 0xff8000000f0f7808 */ /* 0x000fe20004800000 */
[----:B------:R-:W-:Y:S01]  /*d2b0*/  FMUL R50, R50, UR55 ;  /* 0x0000003732327c20 */ /* 0x000fe20008400000 */
[----:B------:R-:W-:Y:S01]  /*d2c0*/  ISETP.GT.U32.AND.EX P5, PT, R72, RZ, PT, P5 ;  /* 0x000000ff4800720c */ /* 0x000fe20003fa4150 */
[----:B------:R-:W-:Y:S01]  /*d2d0*/  IMAD R75, R79, 0x1000, R75 ;  /* 0x000010004f4b7824 */ /* 0x000fe200078e024b */
[----:B------:R-:W-:Y:S01]  /*d2e0*/  ISETP.GT.U32.AND P1, PT, R121, R133, PT ;  /* 0x000000857900720c */ /* 0x000fe20003f24070 */
[----:B------:R-:W-:Y:S01]  /*d2f0*/  FMUL R49, R49, UR55 ;  /* 0x0000003731317c20 */ /* 0x000fe20008400000 */
[----:B------:R-:W-:Y:S01]  /*d300*/  LOP3.LUT R72, R70, 0xff, RZ, 0xc0, !PT ;  /* 0x000000ff46487812 */ /* 0x000fe200078ec0ff */
[----:B------:R-:W-:Y:S01]  /*d310*/  FMUL R53, R53, UR55 ;  /* 0x0000003735357c20 */ /* 0x000fe20008400000 */
[----:B------:R-:W-:Y:S01]  /*d320*/  LOP3.LUT R70, R71, 0xffff, RZ, 0xc0, !PT ;  /* 0x0000ffff47467812 */ /* 0x000fe200078ec0ff */
[----:B------:R-:W-:Y:S01]  /*d330*/  FMUL R52, R52, UR55 ;  /* 0x0000003734347c20 */ /* 0x000fe20008400000 */
[----:B------:R-:W-:Y:S01]  /*d340*/  ISETP.GT.U32.AND.EX P1, PT, R3, RZ, PT, P1 ;  /* 0x000000ff0300720c */ /* 0x000fe20003f24110 */
[----:B------:R-:W-:Y:S01]  /*d350*/  IMAD.IADD R3, R75, 0x1, R72 ;  /* 0x000000014b037824 */ /* 0x000fe200078e0248 */
[--C-:B------:R-:W-:Y:S01]  /*d360*/  SHF.R.U32.HI R71, RZ, 0x1, R70.reuse ;  /* 0x00000001ff477819 */ /* 0x100fe20000011646 */
[----:B------:R-:W-:Y:S01]  /*d370*/  FMUL R54, R54, UR55 ;  /* 0x0000003736367c20 */ /* 0x000fe20008400000 */
[--C-:B------:R-:W-:Y:S01]  /*d380*/  SHF.R.U32.HI R72, RZ, 0x2, R70.reuse ;  /* 0x00000002ff487819 */ /* 0x100fe20000011646 */
[----:B------:R-:W-:Y:S01]  /*d390*/  FMUL R51, R51, UR55 ;  /* 0x0000003733337c20 */ /* 0x000fe20008400000 */
[----:B------:R-:W-:Y:S01]  /*d3a0*/  FSEL R16, R16, -INF , !P1 ;  /* 0xff80000010107808 */ /* 0x000fe20004800000 */
[----:B------:R-:W-:Y:S01]  /*d3b0*/  FMUL R55, R55, UR55 ;  /* 0x0000003737377c20 */ /* 0x000fe20008400000 */
[----:B------:R-:W-:Y:S01]  /*d3c0*/  LOP3.LUT P1, RZ, R71, 0x1, RZ, 0xc0, !PT ;  /* 0x0000000147ff7812 */ /* 0x000fe2000782c0ff */
[----:B------:R-:W-:Y:S01]  /*d3d0*/  FMUL R56, R56, UR55 ;  /* 0x0000003738387c20 */ /* 0x000fe20008400000 */
[----:B------:R-:W-:Y:S01]  /*d3e0*/  FSEL R17, R17, -INF , !P2 ;  /* 0xff80000011117808 */ /* 0x000fe20005000000 */
[----:B------:R-:W-:Y:S01]  /*d3f0*/  FMUL R57, R57, UR55 ;  /* 0x0000003739397c20 */ /* 0x000fe20008400000 */
[--C-:B------:R-:W-:Y:S01]  /*d400*/  SHF.R.U32.HI R71, RZ, 0xf, R70.reuse ;  /* 0x0000000fff477819 */ /* 0x100fe20000011646 */
[----:B------:R-:W-:Y:S01]  /*d410*/  FMUL R58, R58, UR55 ;  /* 0x000000373a3a7c20 */ /* 0x000fe20008400000 */
[----:B------:R-:W-:Y:S01]  /*d420*/  LOP3.LUT P2, RZ, R72, 0x1, RZ, 0xc0, !PT ;  /* 0x0000000148ff7812 */ /* 0x000fe2000784c0ff */
[----:B------:R-:W-:Y:S01]  /*d430*/  FMUL R72, R20, UR55 ;  /* 0x0000003714487c20 */ /* 0x000fe20008400000 */
[----:B------:R-:W-:-:S02]  /*d440*/  SHF.R.U32.HI R18, RZ, 0xd, R70 ;  /* 0x0000000dff127819 */ /* 0x000fc40000011646 */
[----:B------:R-:W-:Y:S01]  /*d450*/  FSEL R20, R73, -INF , !P3 ;  /* 0xff80000049147808 */ /* 0x000fe20005800000 */
[----:B------:R-:W-:Y:S01]  /*d460*/  FMUL R73, R21, UR55 ;  /* 0x0000003715497c20 */ /* 0x000fe20008400000 */
[----:B------:R-:W-:Y:S02]  /*d470*/  LOP3.LUT P3, RZ, R71, 0x1, RZ, 0xc0, !PT ;  /* 0x0000000147ff7812 */ /* 0x000fe4000786c0ff */
[----:B------:R-:W-:Y:S02]  /*d480*/  SHF.R.U32.HI R71, RZ, 0xe, R70 ;  /* 0x0000000eff477819 */ /* 0x000fe40000011646 */
[----:B------:R-:W-:Y:S02]  /*d490*/  FSEL R19, R19, -INF , !P5 ;  /* 0xff80000013137808 */ /* 0x000fe40006800000 */
[----:B------:R-:W-:Y:S02]  /*d4a0*/  LOP3.LUT P5, RZ, R18, 0x1, RZ, 0xc0, !PT ;  /* 0x0000000112ff7812 */ /* 0x000fe400078ac0ff */
[----:B------:R-:W-:Y:S01]  /*d4b0*/  FSEL R18, R72, -INF , !P3 ;  /* 0xff80000048127808 */ /* 0x000fe20005800000 */
[----:B------:R-:W-:Y:S01]  /*d4c0*/  FMUL R72, R23, UR55 ;  /* 0x0000003717487c20 */ /* 0x000fe20008400000 */
[----:B------:R-:W-:-:S02]  /*d4d0*/  LOP3.LUT P3, RZ, R71, 0x1, RZ, 0xc0, !PT ;  /* 0x0000000147ff7812 */ /* 0x000fc4000786c0ff */
[--C-:B------:R-:W-:Y:S02]  /*d4e0*/  SHF.R.U32.HI R71, RZ, 0xc, R70.reuse ;  /* 0x0000000cff477819 */ /* 0x100fe40000011646 */
[----:B------:R-:W-:Y:S02]  /*d4f0*/  LOP3.LUT R92, R92, 0x3, RZ, 0xc0, !PT ;  /* 0x000000035c5c7812 */ /* 0x000fe400078ec0ff */
[----:B------:R-:W-:Y:S02]  /*d500*/  LOP3.LUT R100, R100, 0x3, RZ, 0xc0, !PT ;  /* 0x0000000364647812 */ /* 0x000fe400078ec0ff */
[----:B------:R-:W-:Y:S02]  /*d510*/  SHF.R.U32.HI R21, RZ, 0xa, R70 ;  /* 0x0000000aff157819 */ /* 0x000fe40000011646 */
[----:B------:R-:W-:Y:S01]  /*d520*/  FSEL R23, R73, -INF , !P3 ;  /* 0xff80000049177808 */ /* 0x000fe20005800000 */
[----:B------:R-:W-:Y:S01]  /*d530*/  FMUL R73, R24, UR55 ;  /* 0x0000003718497c20 */ /* 0x000fe20008400000 */
[----:B------:R-:W-:-:S02]  /*d540*/  LOP3.LUT P3, RZ, R71, 0x1, RZ, 0xc0, !PT ;  /* 0x0000000147ff7812 */ /* 0x000fc4000786c0ff */
[----:B------:R-:W-:Y:S02]  /*d550*/  SHF.R.U32.HI R71, RZ, 0xb, R70 ;  /* 0x0000000bff477819 */ /* 0x000fe40000011646 */
[----:B------:R-:W-:Y:S02]  /*d560*/  FSEL R22, R22, -INF , !P5 ;  /* 0xff80000016167808 */ /* 0x000fe40006800000 */
[----:B------:R-:W-:Y:S02]  /*d570*/  IADD3 R90, PT, PT, R92, R91, R90 ;  /* 0x0000005b5c5a7210 */ /* 0x000fe40007ffe05a */
[----:B------:R-:W-:Y:S02]  /*d580*/  IADD3 R98, PT, PT, R100, R99, R98 ;  /* 0x0000006364627210 */ /* 0x000fe40007ffe062 */
[----:B------:R-:W-:Y:S01]  /*d590*/  LOP3.LUT R104, R104, 0x3, RZ, 0xc0, !PT ;  /* 0x0000000368687812 */ /* 0x000fe200078ec0ff */
[----:B------:R-:W-:Y:S01]  /*d5a0*/  IMAD.SHL.U32 R90, R90, 0x100, RZ ;  /* 0x000001005a5a7824 */ /* 0x000fe200078e00ff */
[----:B------:R-:W-:-:S02]  /*d5b0*/  LOP3.LUT P5, RZ, R21, 0x1, RZ, 0xc0, !PT ;  /* 0x0000000115ff7812 */ /* 0x000fc400078ac0ff */
[----:B------:R-:W-:Y:S01]  /*d5c0*/  FSEL R21, R72, -INF , !P3 ;  /* 0xff80000048157808 */ /* 0x000fe20005800000 */
[----:B------:R-:W-:Y:S01]  /*d5d0*/  FMUL R72, R26, UR55 ;  /* 0x000000371a487c20 */ /* 0x000fe20008400000 */
[----:B------:R-:W-:Y:S02]  /*d5e0*/  LOP3.LUT P3, RZ, R71, 0x1, RZ, 0xc0, !PT ;  /* 0x0000000147ff7812 */ /* 0x000fe4000786c0ff */
[----:B------:R-:W-:Y:S02]  /*d5f0*/  SHF.R.U32.HI R71, RZ, 0x9, R70 ;  /* 0x00000009ff477819 */ /* 0x000fe40000011646 */
[----:B------:R-:W-:Y:S02]  /*d600*/  IADD3 R102, PT, PT, R104, R103, R102 ;  /* 0x0000006768667210 */ /* 0x000fe40007ffe066 */
[----:B------:R-:W-:Y:S02]  /*d610*/  LOP3.LUT R98, R98, 0xf, RZ, 0xc0, !PT ;  /* 0x0000000f62627812 */ /* 0x000fe400078ec0ff */
[----:B------:R-:W-:-:S02]  /*d620*/  LOP3.LUT R96, R96, 0x3, RZ, 0xc0, !PT ;  /* 0x0000000360607812 */ /* 0x000fc400078ec0ff */
[----:B------:R-:W-:Y:S01]  /*d630*/  SHF.R.U32.HI R24, RZ, 0x7, R70 ;  /* 0x00000007ff187819 */ /* 0x000fe20000011646 */
[----:B------:R-:W-:Y:S01]  /*d640*/  IMAD R98, R102, 0x10, R98 ;  /* 0x0000001066627824 */ /* 0x000fe200078e0262 */
[----:B------:R-:W-:Y:S01]  /*d650*/  FSEL R26, R73, -INF , !P3 ;  /* 0xff800000491a7808 */ /* 0x000fe20005800000 */
[----:B------:R-:W-:Y:S01]  /*d660*/  FMUL R73, R27, UR55 ;  /* 0x000000371b497c20 */ /* 0x000fe20008400000 */
[----:B------:R-:W-:Y:S02]  /*d670*/  LOP3.LUT P3, RZ, R71, 0x1, RZ, 0xc0, !PT ;  /* 0x0000000147ff7812 */ /* 0x000fe4000786c0ff */
[----:B------:R-:W-:Y:S02]  /*d680*/  SHF.R.U32.HI R71, RZ, 0x8, R70 ;  /* 0x00000008ff477819 */ /* 0x000fe40000011646 */
[----:B------:R-:W-:Y:S02]  /*d690*/  FSEL R25, R25, -INF , !P5 ;  /* 0xff80000019197808 */ /* 0x000fe40006800000 */
[----:B------:R-:W-:-:S02]  /*d6a0*/  IADD3 R94, PT, PT, R96, R95, R94 ;  /* 0x0000005f605e7210 */ /* 0x000fc40007ffe05e */
[----:B------:R-:W-:Y:S02]  /*d6b0*/  LOP3.LUT R90, R90, 0xf00, RZ, 0xe2, !PT ;  /* 0x00000f005a5a7812 */ /* 0x000fe400078ee2ff */
[----:B------:R-:W-:Y:S02]  /*d6c0*/  LOP3.LUT P5, RZ, R24, 0x1, RZ, 0xc0, !PT ;  /* 0x0000000118ff7812 */ /* 0x000fe400078ac0ff */
[----:B------:R-:W-:Y:S01]  /*d6d0*/  FSEL R24, R72, -INF , !P3 ;  /* 0xff80000048187808 */ /* 0x000fe20005800000 */
[----:B------:R-:W-:Y:S01]  /*d6e0*/  IMAD R90, R94, 0x1000, R90 ;  /* 0x000010005e5a7824 */ /* 0x000fe200078e025a */
[----:B------:R-:W-:Y:S01]  /*d6f0*/  LOP3.LUT P3, RZ, R71, 0x1, RZ, 0xc0, !PT ;  /* 0x0000000147ff7812 */ /* 0x000fe2000786c0ff */
[----:B------:R-:W-:Y:S01]  /*d700*/  FMUL R72, R29, UR55 ;  /* 0x000000371d487c20 */ /* 0x000fe20008400000 */
[----:B------:R-:W-:Y:S02]  /*d710*/  SHF.R.U32.HI R71, RZ, 0x6, R70 ;  /* 0x00000006ff477819 */ /* 0x000fe40000011646 */
[----:B------:R-:W-:-:S02]  /*d720*/  LOP3.LUT R98, R98, 0xff, RZ, 0xc0, !PT ;  /* 0x000000ff62627812 */ /* 0x000fc400078ec0ff */
[----:B------:R-:W-:Y:S02]  /*d730*/  SHF.R.U32.HI R27, RZ, 0x4, R70 ;  /* 0x00000004ff1b7819 */ /* 0x000fe40000011646 */
[----:B------:R-:W-:Y:S01]  /*d740*/  FSEL R29, R73, -INF , !P3 ;  /* 0xff800000491d7808 */ /* 0x000fe20005800000 */
[----:B------:R-:W-:Y:S01]  /*d750*/  IMAD.IADD R90, R90, 0x1, R98 ;  /* 0x000000015a5a7824 */ /* 0x000fe200078e0262 */
[----:B------:R-:W-:Y:S02]  /*d760*/  LOP3.LUT P3, RZ, R71, 0x1, RZ, 0xc0, !PT ;  /* 0x0000000147ff7812 */ /* 0x000fe4000786c0ff */
[----:B------:R-:W-:Y:S02]  /*d770*/  SHF.R.U32.HI R71, RZ, 0x5, R70 ;  /* 0x00000005ff477819 */ /* 0x000fe40000011646 */
[----:B------:R-:W-:Y:S02]  /*d780*/  FSEL R28, R28, -INF , !P5 ;  /* 0xff8000001c1c7808 */ /* 0x000fe40006800000 */
[----:B------:R-:W-:-:S02]  /*d790*/  LOP3.LUT P5, RZ, R27, 0x1, RZ, 0xc0, !PT ;  /* 0x000000011bff7812 */ /* 0x000fc400078ac0ff */
[----:B------:R-:W-:Y:S01]  /*d7a0*/  FSEL R27, R72, -INF , !P3 ;  /* 0xff800000481b7808 */ /* 0x000fe20005800000 */
[----:B------:R-:W-:Y:S01]  /*d7b0*/  FMUL R72, R32, UR55 ;  /* 0x0000003720487c20 */ /* 0x000fe20008400000 */
[----:B------:R-:W-:Y:S01]  /*d7c0*/  LOP3.LUT P3, RZ, R71, 0x1, RZ, 0xc0, !PT ;  /* 0x0000000147ff7812 */ /* 0x000fe2000786c0ff */
[----:B------:R-:W-:Y:S01]  /*d7d0*/  FMUL R71, R30, UR55 ;  /* 0x000000371e477c20 */ /* 0x000fe20008400000 */
[----:B------:R-:W-:Y:S02]  /*d7e0*/  PRMT R3, R3, 0x5410, R90 ;  /* 0x0000541003037816 */ /* 0x000fe4000000005a */
[----:B------:R-:W-:Y:S02]  /*d7f0*/  SHF.R.U32.HI R70, RZ, 0x3, R70 ;  /* 0x00000003ff467819 */ /* 0x000fe40000011646 */
[----:B------:R-:W-:Y:S02]  /*d800*/  SHF.R.U64 R30, R3, 0x1f, RZ ;  /* 0x0000001f031e7819 */ /* 0x000fe400000012ff */
[----:B------:R-:W-:Y:S01]  /*d810*/  FSEL R32, R71, -INF , !P3 ;  /* 0xff80000047207808 */ /* 0x000fe20005800000 */
[----:B------:R-:W-:Y:S01]  /*d820*/  FMUL R71, R33, UR55 ;  /* 0x0000003721477c20 */ /* 0x000fe20008400000 */
[----:B------:R-:W-:-:S02]  /*d830*/  LOP3.LUT P3, RZ, R70, 0x1, RZ, 0xc0, !PT ;  /* 0x0000000146ff7812 */ /* 0x000fc4000786c0ff */
[----:B------:R-:W-:Y:S02]  /*d840*/  SHF.R.U64 R70, R3, 0x1e, RZ ;  /* 0x0000001e03467819 */ /* 0x000fe400000012ff */
[----:B------:R-:W-:Y:S02]  /*d850*/  FSEL R31, R31, -INF , !P5 ;  /* 0xff8000001f1f7808 */ /* 0x000fe40006800000 */
[----:B------:R-:W-:Y:S02]  /*d860*/  LOP3.LUT P5, RZ, R30, 0x1, RZ, 0xc0, !PT ;  /* 0x000000011eff7812 */ /* 0x000fe400078ac0ff */
[----:B------:R-:W-:Y:S01]  /*d870*/  FSEL R30, R72, -INF , !P3 ;  /* 0xff800000481e7808 */ /* 0x000fe20005800000 */
[----:B------:R-:W-:Y:S01]  /*d880*/  FMUL R72, R35, UR55 ;  /* 0x0000003723487c20 */ /* 0x000fe20008400000 */
[----:B------:R-:W-:Y:S02]  /*d890*/  LOP3.LUT P3, RZ, R70, 0x1, RZ, 0xc0, !PT ;  /* 0x0000000146ff7812 */ /* 0x000fe4000786c0ff */
[----:B------:R-:W-:-:S02]  /*d8a0*/  SHF.R.U64 R70, R3, 0x1d, RZ ;  /* 0x0000001d03467819 */ /* 0x000fc400000012ff */
[----:B------:R-:W-:Y:S02]  /*d8b0*/  SHF.R.U64 R33, R3, 0x1c, RZ ;  /* 0x0000001c03217819 */ /* 0x000fe400000012ff */
[----:B------:R-:W-:Y:S01]  /*d8c0*/  FSEL R35, R71, -INF , !P2 ;  /* 0xff80000047237808 */ /* 0x000fe20005000000 */
[----:B------:R-:W-:Y:S01]  /*d8d0*/  FMUL R71, R36, UR55 ;  /* 0x0000003724477c20 */ /* 0x000fe20008400000 */
[----:B------:R-:W-:Y:S02]  /*d8e0*/  LOP3.LUT P2, RZ, R70, 0x1, RZ, 0xc0, !PT ;  /* 0x0000000146ff7812 */ /* 0x000fe4000784c0ff */
[----:B------:R-:W-:Y:S02]  /*d8f0*/  SHF.R.U64 R70, R3, 0x1b, RZ ;  /* 0x0000001b03467819 */ /* 0x000fe400000012ff */
[----:B------:R-:W-:Y:S02]  /*d900*/  FSEL R34, R34, -INF , !P1 ;  /* 0xff80000022227808 */ /* 0x000fe40004800000 */
[----:B------:R-:W-:-:S02]  /*d910*/  LOP3.LUT P1, RZ, R33, 0x1, RZ, 0xc0, !PT ;  /* 0x0000000121ff7812 */ /* 0x000fc4000782c0ff */
[----:B------:R-:W-:Y:S01]  /*d920*/  FSEL R33, R72, -INF , !P4 ;  /* 0xff80000048217808 */ /* 0x000fe20006000000 */
[----:B------:R-:W-:Y:S01]  /*d930*/  FMUL R72, R38, UR55 ;  /* 0x0000003726487c20 */ /* 0x000fe20008400000 */
[----:B------:R-:W-:Y:S02]  /*d940*/  LOP3.LUT P4, RZ, R70, 0x1, RZ, 0xc0, !PT ;  /* 0x0000000146ff7812 */ /* 0x000fe4000788c0ff */
[C---:B------:R-:W-:Y:S02]  /*d950*/  SHF.R.U64 R70, R3.reuse, 0x1a, RZ ;  /* 0x0000001a03467819 */ /* 0x040fe400000012ff */
[----:B------:R-:W-:Y:S02]  /*d960*/  SHF.R.U64 R36, R3, 0x19, RZ ;  /* 0x0000001903247819 */ /* 0x000fe400000012ff */
[----:B------:R-:W-:Y:S02]  /*d970*/  FSEL R38, R71, -INF , !P5 ;  /* 0xff80000047267808 */ /* 0x000fe40006800000 */
[----:B------:R-:W-:-:S02]  /*d980*/  LOP3.LUT P5, RZ, R70, 0x1, RZ, 0xc0, !PT ;  /* 0x0000000146ff7812 */ /* 0x000fc400078ac0ff */
[----:B------:R-:W-:Y:S02]  /*d990*/  SHF.R.U64 R70, R3, 0x18, RZ ;  /* 0x0000001803467819 */ /* 0x000fe400000012ff */
[----:B------:R-:W-:Y:S02]  /*d9a0*/  FSEL R37, R37, -INF , !P3 ;  /* 0xff80000025257808 */ /* 0x000fe40005800000 */
[----:B------:R-:W-:Y:S02]  /*d9b0*/  LOP3.LUT P3, RZ, R36, 0x1, RZ, 0xc0, !PT ;  /* 0x0000000124ff7812 */ /* 0x000fe4000786c0ff */
[----:B------:R-:W-:Y:S02]  /*d9c0*/  FSEL R36, R72, -INF , !P2 ;  /* 0xff80000048247808 */ /* 0x000fe40005000000 */
[----:B------:R-:W-:Y:S02]  /*d9d0*/  LOP3.LUT P2, RZ, R70, 0x1, RZ, 0xc0, !PT ;  /* 0x0000000146ff7812 */ /* 0x000fe4000784c0ff */
[----:B------:R-:W-:-:S02]  /*d9e0*/  SHF.R.U64 R70, R3, 0x17, RZ ;  /* 0x0000001703467819 */ /* 0x000fc400000012ff */
[----:B------:R-:W-:Y:S02]  /*d9f0*/  SHF.R.U64 R39, R3, 0x16, RZ ;  /* 0x0000001603277819 */ /* 0x000fe400000012ff */
[----:B------:R-:W-:Y:S02]  /*da00*/  FSEL R127, R127, -INF , !P1 ;  /* 0xff8000007f7f7808 */ /* 0x000fe40004800000 */
[----:B------:R-:W-:Y:S02]  /*da10*/  LOP3.LUT P1, RZ, R70, 0x1, RZ, 0xc0, !PT ;  /* 0x0000000146ff7812 */ /* 0x000fe4000782c0ff */
[----:B------:R-:W-:Y:S02]  /*da20*/  FSEL R126, R40, -INF , !P4 ;  /* 0xff800000287e7808 */ /* 0x000fe40006000000 */
[C---:B------:R-:W-:Y:S02]  /*da30*/  SHF.R.U64 R70, R3.reuse, 0x15, RZ ;  /* 0x0000001503467819 */ /* 0x040fe400000012ff */
[----:B------:R-:W-:-:S02]  /*da40*/  SHF.R.U64 R40, R3, 0x13, RZ ;  /* 0x0000001303287819 */ /* 0x000fc400000012ff */
[----:B------:R-:W-:Y:S02]  /*da50*/  LOP3.LUT P4, RZ, R39, 0x1, RZ, 0xc0, !PT ;  /* 0x0000000127ff7812 */ /* 0x000fe4000788c0ff */
[----:B------:R-:W-:Y:S02]  /*da60*/  FSEL R39, R41, -INF , !P5 ;  /* 0xff80000029277808 */ /* 0x000fe40006800000 */
[----:B------:R-:W-:Y:S02]  /*da70*/  FSEL R130, R43, -INF , !P2 ;  /* 0xff8000002b827808 */ /* 0x000fe40005000000 */
[----:B------:R-:W-:Y:S02]  /*da80*/  LOP3.LUT P5, RZ, R70, 0x1, RZ, 0xc0, !PT ;  /* 0x0000000146ff7812 */ /* 0x000fe400078ac0ff */
[----:B------:R-:W-:Y:S02]  /*da90*/  LOP3.LUT P2, RZ, R40, 0x1, RZ, 0xc0, !PT ;  /* 0x0000000128ff7812 */ /* 0x000fe4000784c0ff */
[----:B-1----:R-:W-:-:S02]  /*daa0*/  LOP3.LUT P6, RZ, R222, 0x7f, RZ, 0xc0, !PT ;  /* 0x0000007fdeff7812 */ /* 0x002fc400078cc0ff */
[C---:B------:R-:W-:Y:S02]  /*dab0*/  SHF.R.U64 R40, R3.reuse, 0x10, RZ ;  /* 0x0000001003287819 */ /* 0x040fe400000012ff */
[----:B------:R-:W-:Y:S02]  /*dac0*/  FSEL R136, R46, -INF , !P5 ;  /* 0xff8000002e887808 */ /* 0x000fe40006800000 */
[----:B------:R-:W-:Y:S02]  /*dad0*/  LOP3.LUT P5, RZ, R40, 0x1, RZ, 0xc0, !PT ;  /* 0x0000000128ff7812 */ /* 0x000fe400078ac0ff */
[C---:B------:R-:W-:Y:S02]  /*dae0*/  SHF.R.U64 R40, R3.reuse, 0xe, RZ ;  /* 0x0000000e03287819 */ /* 0x040fe400000012ff */
[----:B------:R-:W-:Y:S02]  /*daf0*/  FSEL R139, R48, -INF , !P2 ;  /* 0xff800000308b7808 */ /* 0x000fe40005000000 */
[----:B------:R-:W-:Y:S01]  /*db00*/  LOP3.LUT P2, RZ, R40, 0x1, RZ, 0xc0, !PT ;  /* 0x0000000128ff7812 */ /* 0x000fe2000784c0ff */
[----:B------:R-:W-:Y:S01]  /*db10*/  IMAD.U32 R40, RZ, RZ, UR9 ;  /* 0x00000009ff287e24 */ /* 0x000fe2000f8e00ff */
[----:B------:R-:W1:Y:S01]  /*db20*/  @!P6 SYNCS.CCTL.IV [UR13+0xc010] ;  /* 0x00c01000ff00e9b1 */ /* 0x000e62000800000d */
[----:B------:R-:W-:Y:S01]  /*db30*/  NOP ;  /* 0x0000000000007918 */ /* 0x000fe20000000000 */
[----:B------:R-:W-:-:S02]  /*db40*/  SHF.R.U64 R41, R3, 0x14, RZ ;  /* 0x0000001403297819 */ /* 0x000fc400000012ff */
[----:B------:R-:W-:Y:S02]  /*db50*/  FSEL R128, R42, -INF , !P3 ;  /* 0xff8000002a807808 */ /* 0x000fe40005800000 */
[----:B------:R-:W-:Y:S01]  /*db60*/  LOP3.LUT P3, RZ, R41, 0x1, RZ, 0xc0, !PT ;  /* 0x0000000129ff7812 */ /* 0x000fe2000786c0ff */
[----:B-1----:R-:W1:Y:S01]  /*db70*/  SYNCS.PHASECHK.TRANS64.TRYWAIT P6, [UR36], R40 ;  /* 0x00000028ff0075a7 */ /* 0x002e6200080c1124 */
[----:B------:R-:W-:Y:S02]  /*db80*/  SHF.R.U64 R41, R3, 0x12, RZ ;  /* 0x0000001203297819 */ /* 0x000fe400000012ff */
[----:B------:R-:W-:Y:S02]  /*db90*/  FSEL R129, R44, -INF , !P1 ;  /* 0xff8000002c817808 */ /* 0x000fe40004800000 */
[----:B------:R-:W-:Y:S02]  /*dba0*/  LOP3.LUT P1, RZ, R41, 0x1, RZ, 0xc0, !PT ;  /* 0x0000000129ff7812 */ /* 0x000fe4000782c0ff */
[----:B------:R-:W-:-:S02]  /*dbb0*/  SHF.R.U64 R41, R3, 0x11, RZ ;  /* 0x0000001103297819 */ /* 0x000fc400000012ff */
[----:B------:R-:W-:Y:S02]  /*dbc0*/  FSEL R137, R45, -INF , !P4 ;  /* 0xff8000002d897808 */ /* 0x000fe40006000000 */
[----:B------:R-:W-:Y:S02]  /*dbd0*/  LOP3.LUT P4, RZ, R41, 0x1, RZ, 0xc0, !PT ;  /* 0x0000000129ff7812 */ /* 0x000fe4000788c0ff */
[C---:B------:R-:W-:Y:S02]  /*dbe0*/  SHF.R.U64 R41, R3.reuse, 0xf, RZ ;  /* 0x0000000f03297819 */ /* 0x040fe400000012ff */
[----:B------:R-:W-:Y:S02]  /*dbf0*/  SHF.R.U64 R42, R3, 0xc, RZ ;  /* 0x0000000c032a7819 */ /* 0x000fe400000012ff */
[----:B------:R-:W-:Y:S02]  /*dc00*/  FSEL R131, R47, -INF , !P3 ;  /* 0xff8000002f837808 */ /* 0x000fe40005800000 */
[----:B------:R-:W-:-:S02]  /*dc10*/  FSEL R225, R50, -INF , !P4 ;  /* 0xff80000032e17808 */ /* 0x000fc40006000000 */
[----:B------:R-:W-:Y:S02]  /*dc20*/  LOP3.LUT P3, RZ, R41, 0x1, RZ, 0xc0, !PT ;  /* 0x0000000129ff7812 */ /* 0x000fe4000786c0ff */
        /* <DEDUP_REMOVED lines=20> */
[C---:B------:R-:W-:Y:S02]  /*dd70*/  SHF.R.U64 R42, R3.reuse, 0x5, RZ ;  /* 0x00000005032a7819 */ /* 0x040fe400000012ff */
[----:B------:R-:W-:Y:S02]  /*dd80*/  SHF.R.U64 R43, R3, 0x4, RZ ;  /* 0x00000004032b7819 */ /* 0x000fe400000012ff */
[----:B------:R-:W-:-:S02]  /*dd90*/  FSEL R226, R56, -INF , !P3 ;  /* 0xff80000038e27808 */ /* 0x000fc40005800000 */
[----:B------:R-:W-:Y:S02]  /*dda0*/  FSEL R230, R57, -INF , !P2 ;  /* 0xff80000039e67808 */ /* 0x000fe40005000000 */
[----:B------:R-:W-:Y:S02]  /*ddb0*/  FSEL R229, R58, -INF , !P1 ;  /* 0xff8000003ae57808 */ /* 0x000fe40004800000 */
[----:B------:R-:W-:Y:S02]  /*ddc0*/  LOP3.LUT P2, RZ, R41, 0x1, RZ, 0xc0, !PT ;  /* 0x0000000129ff7812 */ /* 0x000fe4000784c0ff */
[----:B------:R-:W-:Y:S02]  /*ddd0*/  LOP3.LUT P1, RZ, R42, 0x1, RZ, 0xc0, !PT ;  /* 0x000000012aff7812 */ /* 0x000fe4000782c0ff */
[----:B------:R-:W-:Y:S01]  /*dde0*/  LOP3.LUT P3, RZ, R43, 0x1, RZ, 0xc0, !PT ;  /* 0x000000012bff7812 */ /* 0x000fe2000786c0ff */
[----:B-1----:R-:W-:-:S12]  /*ddf0*/  @!P6 BRA `(.L_x_17) ;  /* 0x000000800064e947 */ /* 0x002fd80003800000 */
.L_x_25:
[----:B------:R-:W2:Y:S04]  /*de00*/  LDL.64 R74, [R1+0xb0] ;  /* 0x0000b000014a7983 */ /* 0x000ea80000100a00 */
[----:B------:R-:W3:Y:S04]  /*de10*/  LDL.64 R76, [R1+0xd0] ;  /* 0x0000d000014c7983 */ /* 0x000ee80000100a00 */
[----:B------:R-:W4:Y:S04]  /*de20*/  LDL.64 R70, [R1+0x90] ;  /* 0x0000900001467983 */ /* 0x000f280000100a00 */
[----:B------:R-:W3:Y:S04]  /*de30*/  LDL.64 R56, [R1+0x70] ;  /* 0x0000700001387983 */ /* 0x000ee80000100a00 */
[----:B------:R-:W4:Y:S04]  /*de40*/  LDL.64 R44, [R1+0x30] ;  /* 0x00003000012c7983 */ /* 0x000f280000100a00 */
[----:B------:R-:W4:Y:S01]  /*de50*/  LDL.64 R42, [R1+0x10] ;  /* 0x00001000012a7983 */ /* 0x000f220000100a00 */
[----:B------:R-:W-:Y:S01]  /*de60*/  FMUL R59, R59, UR55 ;  /* 0x000000373b3b7c20 */ /* 0x000fe20008400000 */
[----:B0-----:R-:W-:-:S02]  /*de70*/  USHF.R.S32.HI UR6, URZ, 0x1f, UR34 ;  /* 0x0000001fff067899 */ /* 0x001fc40008011422 */
[----:B------:R-:W4:Y:S02]  /*de80*/  LDL.64 R46, [R1+0x50] ;  /* 0x00005000012e7983 */ /* 0x000f240000100a00 */
[----:B------:R-:W-:Y:S02]  /*de90*/  FSEL R231, R59, -INF , !P5 ;  /* 0xff8000003be77808 */ /* 0x000fe40006800000 */
[----:B------:R-:W-:Y:S01]  /*dea0*/  IADD3 RZ, P5, PT, R152, UR34, RZ ;  /* 0x0000002298ff7c10 */ /* 0x000fe2000ffbe0ff */
[----:B------:R-:W-:Y:S01]  /*deb0*/  USHF.R.S32.HI UR9, URZ, 0x1f, UR34 ;  /* 0x0000001fff097899 */ /* 0x000fe20008011422 */
[----:B------:R0:W-:Y:S02]  /*dec0*/  STL.64 [R1+0x280], R132 ;  /* 0x0002808401007387 */ /* 0x0001e40000100a00 */
[----:B------:R-:W-:Y:S02]  /*ded0*/  IADD3.X R51, PT, PT, R153, UR6, RZ, P5, !PT ;  /* 0x0000000699337c10 */ /* 0x000fe4000affe4ff */
[----:B------:R-:W4:Y:S04]  /*dee0*/  LDL.64 R40, [R1+0xc8] ;  /* 0x0000c80001287983 */ /* 0x000f280000100a00 */
[----:B------:R-:W4:Y:S04]  /*def0*/  LDL.64 R94, [R1+0xa8] ;  /* 0x0000a800015e7983 */ /* 0x000f280000100a00 */
[----:B------:R-:W4:Y:S04]  /*df00*/  LDL.64 R90, [R1+0x48] ;  /* 0x00004800015a7983 */ /* 0x000f280000100a00 */
[----:B------:R-:W4:Y:S01]  /*df10*/  LDL.64 R88, [R1+0x28] ;  /* 0x0000280001587983 */ /* 0x000f220000100a00 */
[----:B------:R-:W-:Y:S01]  /*df20*/  FMUL R60, R60, UR55 ;  /* 0x000000373c3c7c20 */ /* 0x000fe20008400000 */
[----:B------:R-:W-:-:S02]  /*df30*/  FMUL R61, R61, UR55 ;  /* 0x000000373d3d7c20 */ /* 0x000fc40008400000 */
[----:B------:R-:W4:Y:S04]  /*df40*/  LDL.64 R92, [R1+0x88] ;  /* 0x00008800015c7983 */ /* 0x000f280000100a00 */
[----:B------:R-:W4:Y:S04]  /*df50*/  LDL.64 R122, [R1+0x80] ;  /* 0x00008000017a7983 */ /* 0x000f280000100a00 */
[----:B------:R-:W4:Y:S04]  /*df60*/  LDL.64 R124, [R1+0x60] ;  /* 0x00006000017c7983 */ /* 0x000f280000100a00 */
[----:B------:R-:W4:Y:S01]  /*df70*/  LDL.64 R236, [R1+0x40] ;  /* 0x0000400001ec7983 */ /* 0x000f220000100a00 */
[----:B------:R-:W-:-:S02]  /*df80*/  USHF.R.S32.HI UR7, URZ, 0x1f, UR34 ;  /* 0x0000001fff077899 */ /* 0x000fc40008011422 */
[----:B------:R-:W-:Y:S01]  /*df90*/  VIADD R50, R152, UR34 ;  /* 0x0000002298327c36 */ /* 0x000fe20008000000 */
[----:B0-----:R-:W4:Y:S01]  /*dfa0*/  LDL.64 R132, [R1] ;  /* 0x0000000001847983 */ /* 0x001f220000100a00 */
[----:B--2---:R-:W-:-:S04]  /*dfb0*/  IADD3 R72, P5, PT, R74, UR34, RZ ;  /* 0x000000224a487c10 */ /* 0x004fc8000ffbe0ff */
[----:B------:R-:W-:Y:S02]  /*dfc0*/  IADD3.X R73, PT, PT, R75, UR9, RZ, P5, !PT ;  /* 0x000000094b497c10 */ /* 0x000fe4000affe4ff */
[----:B------:R-:W2:Y:S01]  /*dfd0*/  LDL.64 R74, [R1+0x68] ;  /* 0x00006800014a7983 */ /* 0x000ea20000100a00 */
[----:B------:R-:W-:Y:S02]  /*dfe0*/  FSEL R232, R60, -INF , !P4 ;  /* 0xff8000003ce87808 */ /* 0x000fe40006000000 */
[----:B------:R-:W-:Y:S01]  /*dff0*/  FSEL R233, R61, -INF , !P2 ;  /* 0xff8000003de97808 */ /* 0x000fe20005000000 */
[C---:B------:R-:W-:Y:S01]  /*e000*/  VIADD R48, R144.reuse, UR34 ;  /* 0x0000002290307c36 */ /* 0x040fe20008000000 */
[----:B------:R-:W-:Y:S01]  /*e010*/  IADD3 RZ, P4, PT, R144, UR34, RZ ;  /* 0x0000002290ff7c10 */ /* 0x000fe2000ff9e0ff */
[----:B------:R-:W2:Y:S01]  /*e020*/  LDL.64 R60, [R1+0x8] ;  /* 0x00000800013c7983 */ /* 0x000ea20000100a00 */
[----:B---3--:R-:W-:Y:S02]  /*e030*/  IADD3 R54, P2, PT, R76, UR34, RZ ;  /* 0x000000224c367c10 */ /* 0x008fe4000ff5e0ff */
[----:B------:R-:W-:Y:S01]  /*e040*/  IADD3.X R49, PT, PT, R145, UR6, RZ, P4, !PT ;  /* 0x0000000691317c10 */ /* 0x000fe2000a7fe4ff */
[----:B------:R-:W3:Y:S01]  /*e050*/  LDG.E.U8 R72, desc[UR38][R72.64] ;  /* 0x0000002648487981 */ /* 0x000ee2000c1e1100 */
[----:B------:R-:W-:-:S02]  /*e060*/  IADD3.X R55, PT, PT, R77, UR9, RZ, P2, !PT ;  /* 0x000000094d377c10 */ /* 0x000fc400097fe4ff */
[----:B----4-:R-:W-:Y:S02]  /*e070*/  IADD3 R52, P4, PT, R70, UR34, RZ ;  /* 0x0000002246347c10 */ /* 0x010fe4000ff9e0ff */
[----:B------:R-:W-:Y:S01]  /*e080*/  IADD3 R58, P2, PT, R56, UR34, RZ ;  /* 0x00000022383a7c10 */ /* 0x000fe2000ff5e0ff */
[----:B------:R-:W4:Y:S01]  /*e090*/  LDG.E.U8 R240, desc[UR38][R54.64] ;  /* 0x0000002636f07981 */ /* 0x000f22000c1e1100 */
[----:B------:R-:W-:Y:S02]  /*e0a0*/  IADD3.X R53, PT, PT, R71, UR9, RZ, P4, !PT ;  /* 0x0000000947357c10 */ /* 0x000fe4000a7fe4ff */
[----:B------:R-:W-:Y:S02]  /*e0b0*/  IADD3.X R59, PT, PT, R57, UR9, RZ, P2, !PT ;  /* 0x00000009393b7c10 */ /* 0x000fe400097fe4ff */
[----:B------:R-:W-:Y:S01]  /*e0c0*/  IADD3 R86, P4, PT, R44, UR34, RZ ;  /* 0x000000222c567c10 */ /* 0x000fe2000ff9e0ff */
[----:B------:R-:W3:Y:S01]  /*e0d0*/  LDG.E.U8 R73, desc[UR38][R52.64] ;  /* 0x0000002634497981 */ /* 0x000ee2000c1e1100 */
[----:B------:R-:W-:-:S02]  /*e0e0*/  IADD3 R70, P2, PT, R42, UR34, RZ ;  /* 0x000000222a467c10 */ /* 0x000fc4000ff5e0ff */
[----:B------:R-:W-:Y:S01]  /*e0f0*/  IADD3.X R87, PT, PT, R45, UR9, RZ, P4, !PT ;  /* 0x000000092d577c10 */ /* 0x000fe2000a7fe4ff */
[----:B------:R-:W3:Y:S01]  /*e100*/  LDG.E.U8 R241, desc[UR38][R58.64] ;  /* 0x000000263af17981 */ /* 0x000ee2000c1e1100 */
[----:B------:R-:W-:Y:S02]  /*e110*/  IADD3.X R71, PT, PT, R43, UR9, RZ, P2, !PT ;  /* 0x000000092b477c10 */ /* 0x000fe400097fe4ff */
[----:B------:R-:W-:Y:S01]  /*e120*/  IADD3 R104, P4, PT, R238, UR34, RZ ;  /* 0x00000022ee687c10 */ /* 0x000fe2000ff9e0ff */
[----:B------:R-:W3:Y:S01]  /*e130*/  LDG.E.U8 R86, desc[UR38][R86.64] ;  /* 0x0000002656567981 */ /* 0x000ee2000c1e1100 */
[----:B------:R-:W-:Y:S02]  /*e140*/  IADD3 R76, P2, PT, R216, UR34, RZ ;  /* 0x00000022d84c7c10 */ /* 0x000fe4000ff5e0ff */
[----:B------:R-:W-:Y:S02]  /*e150*/  IADD3.X R105, PT, PT, R239, UR9, RZ, P4, !PT ;  /* 0x00000009ef697c10 */ /* 0x000fe4000a7fe4ff */
[----:B------:R-:W-:-:S02]  /*e160*/  IADD3.X R77, PT, PT, R217, UR9, RZ, P2, !PT ;  /* 0x00000009d94d7c10 */ /* 0x000fc400097fe4ff */
[----:B------:R-:W-:Y:S02]  /*e170*/  IADD3 R82, P4, PT, R200, UR34, RZ ;  /* 0x00000022c8527c10 */ /* 0x000fe4000ff9e0ff */
[----:B------:R-:W-:Y:S01]  /*e180*/  IADD3 R110, P5, PT, R46, UR34, RZ ;  /* 0x000000222e6e7c10 */ /* 0x000fe2000ffbe0ff */
[----:B------:R-:W3:Y:S01]  /*e190*/  LDG.E.U8 R87, desc[UR38][R70.64] ;  /* 0x0000002646577981 */ /* 0x000ee2000c1e1100 */
[----:B------:R-:W-:Y:S02]  /*e1a0*/  IADD3 R114, P2, PT, R192, UR34, RZ ;  /* 0x00000022c0727c10 */ /* 0x000fe4000ff5e0ff */
[----:B------:R-:W-:Y:S01]  /*e1b0*/  IADD3.X R83, PT, PT, R201, UR9, RZ, P4, !PT ;  /* 0x00000009c9537c10 */ /* 0x000fe2000a7fe4ff */
[----:B------:R-:W-:Y:S01]  /*e1c0*/  VIADD R44, R142, UR34 ;  /* 0x000000228e2c7c36 */ /* 0x000fe20008000000 */
[----:B------:R-:W-:Y:S01]  /*e1d0*/  IADD3.X R115, PT, PT, R193, UR9, RZ, P2, !PT ;  /* 0x00000009c1737c10 */ /* 0x000fe200097fe4ff */
[----:B------:R-:W-:Y:S01]  /*e1e0*/  VIADD R42, R148, UR34 ;  /* 0x00000022942a7c36 */ /* 0x000fe20008000000 */
[C---:B------:R-:W-:Y:S01]  /*e1f0*/  IADD3 RZ, P4, PT, R150.reuse, UR34, RZ ;  /* 0x0000002296ff7c10 */ /* 0x040fe2000ff9e0ff */
[----:B------:R-:W-:Y:S01]  /*e200*/  VIADD R46, R150, UR34 ;  /* 0x00000022962e7c36 */ /* 0x000fe20008000000 */
[----:B------:R-:W-:Y:S01]  /*e210*/  IADD3 RZ, P2, PT, R148, UR34, RZ ;  /* 0x0000002294ff7c10 */ /* 0x000fe2000ff5e0ff */
[----:B------:R-:W3:Y:S01]  /*e220*/  LDG.E.U8 R82, desc[UR38][R82.64] ;  /* 0x0000002652527981 */ /* 0x000ee2000c1e1100 */
[----:B------:R-:W-:-:S02]  /*e230*/  IADD3.X R111, PT, PT, R47, UR9, RZ, P5, !PT ;  /* 0x000000092f6f7c10 */ /* 0x000fc4000affe4ff */
[----:B------:R-:W-:Y:S01]  /*e240*/  IADD3.X R47, PT, PT, R151, UR6, RZ, P4, !PT ;  /* 0x00000006972f7c10 */ /* 0x000fe2000a7fe4ff */
[----:B------:R-:W3:Y:S01]  /*e250*/  LDG.E.U8 R76, desc[UR38][R76.64] ;  /* 0x000000264c4c7981 */ /* 0x000ee2000c1e1100 */
[----:B------:R-:W-:Y:S02]  /*e260*/  IADD3.X R43, PT, PT, R149, UR6, RZ, P2, !PT ;  /* 0x00000006952b7c10 */ /* 0x000fe400097fe4ff */
[----:B------:R-:W-:Y:S01]  /*e270*/  IADD3 R120, P4, PT, R40, UR34, RZ ;  /* 0x0000002228787c10 */ /* 0x000fe2000ff9e0ff */
[----:B------:R-:W3:Y:S01]  /*e280*/  LDG.E.U8 R110, desc[UR38][R110.64] ;  /* 0x000000266e6e7981 */ /* 0x000ee2000c1e1100 */
[----:B------:R-:W-:Y:S02]  /*e290*/  IADD3 R80, P2, PT, R94, UR34, RZ ;  /* 0x000000225e507c10 */ /* 0x000fe4000ff5e0ff */
[----:B------:R-:W-:Y:S01]  /*e2a0*/  IADD3.X R121, PT, PT, R41, UR9, RZ, P4, !PT ;  /* 0x0000000929797c10 */ /* 0x000fe2000a7fe4ff */
[----:B------:R-:W3:Y:S01]  /*e2b0*/  LDG.E.U8 R83, desc[UR38][R46.64] ;  /* 0x000000262e537981 */ /* 0x000ee2000c1e1100 */
[----:B------:R-:W-:-:S02]  /*e2c0*/  IADD3.X R81, PT, PT, R95, UR9, RZ, P2, !PT ;  /* 0x000000095f517c10 */ /* 0x000fc400097fe4ff */
[----:B------:R-:W-:Y:S01]  /*e2d0*/  IADD3 R112, P2, PT, R90, UR34, RZ ;  /* 0x000000225a707c10 */ /* 0x000fe2000ff5e0ff */
[----:B------:R-:W3:Y:S03]  /*e2e0*/  LDG.E.U8 R42, desc[UR38][R42.64] ;  /* 0x000000262a2a7981 */ /* 0x000ee6000c1e1100 */
[----:B------:R-:W-:Y:S01]  /*e2f0*/  IADD3.X R113, PT, PT, R91, UR9, RZ, P2, !PT ;  /* 0x000000095b717c10 */ /* 0x000fe200097fe4ff */
[----:B------:R-:W3:Y:S04]  /*e300*/  LDG.E.U8 R80, desc[UR38][R80.64] ;  /* 0x0000002650507981 */ /* 0x000ee8000c1e1100 */
[----:B------:R-:W3:Y:S01]  /*e310*/  LDL.64 R90, [R1+0xc0] ;  /* 0x0000c000015a7983 */ /* 0x000ee20000100a00 */
[----:B------:R-:W-:-:S02]  /*e320*/  IADD3 R84, P5, PT, R248, UR34, RZ ;  /* 0x00000022f8547c10 */ /* 0x000fc4000ffbe0ff */
[----:B------:R-:W-:Y:S01]  /*e330*/  SHF.R.U64 R40, R3, 0x3, RZ ;  /* 0x0000000303287819 */ /* 0x000fe200000012ff */
[----:B------:R-:W4:Y:S04]  /*e340*/  LDG.E.U8 R104, desc[UR38][R104.64] ;  /* 0x0000002668687981 */ /* 0x000f28000c1e1100 */
[----:B------:R-:W4:Y:S01]  /*e350*/  LDG.E.U8 R114, desc[UR38][R114.64] ;  /* 0x0000002672727981 */ /* 0x000f22000c1e1100 */
[----:B--2---:R-:W-:-:S03]  /*e360*/  IADD3 R78, P4, PT, R74, UR34, RZ ;  /* 0x000000224a4e7c10 */ /* 0x004fc6000ff9e0ff */
[----:B------:R-:W2:Y:S01]  /*e370*/  LDG.E.U8 R120, desc[UR38][R120.64] ;  /* 0x0000002678787981 */ /* 0x000ea2000c1e1100 */
[----:B------:R-:W-:-:S03]  /*e380*/  IADD3.X R79, PT, PT, R75, UR9, RZ, P4, !PT ;  /* 0x000000094b4f7c10 */ /* 0x000fc6000a7fe4ff */
[----:B------:R-:W2:Y:S01]  /*e390*/  LDG.E.U8 R112, desc[UR38][R112.64] ;  /* 0x0000002670707981 */ /* 0x000ea2000c1e1100 */
[----:B------:R-:W-:Y:S02]  /*e3a0*/  IADD3 R74, P4, PT, R88, UR34, RZ ;  /* 0x00000022584a7c10 */ /* 0x000fe4000ff9e0ff */
[----:B------:R-:W-:Y:S01]  /*e3b0*/  IADD3.X R85, PT, PT, R249, UR9, RZ, P5, !PT ;  /* 0x00000009f9557c10 */ /* 0x000fe2000affe4ff */
[----:B------:R-:W2:Y:S01]  /*e3c0*/  LDG.E.U8 R78, desc[UR38][R78.64] ;  /* 0x000000264e4e7981 */ /* 0x000ea2000c1e1100 */
[----:B------:R-:W-:-:S03]  /*e3d0*/  IADD3.X R75, PT, PT, R89, UR9, RZ, P4, !PT ;  /* 0x00000009594b7c10 */ /* 0x000fc6000a7fe4ff */
[----:B------:R-:W2:Y:S01]  /*e3e0*/  LDL.64 R88, [R1+0xa0] ;  /* 0x0000a00001587983 */ /* 0x000ea20000100a00 */
[----:B------:R-:W-:Y:S02]  /*e3f0*/  IADD3 R118, P5, PT, R208, UR34, RZ ;  /* 0x00000022d0767c10 */ /* 0x000fe4000ffbe0ff */
[----:B------:R-:W-:Y:S01]  /*e400*/  IADD3 R106, P4, PT, R246, UR34, RZ ;  /* 0x00000022f66a7c10 */ /* 0x000fe2000ff9e0ff */
[----:B------:R-:W4:Y:S01]  /*e410*/  LDG.E.U8 R84, desc[UR38][R84.64] ;  /* 0x0000002654547981 */ /* 0x000f22000c1e1100 */
[----:B------:R-:W-:Y:S02]  /*e420*/  IADD3.X R119, PT, PT, R209, UR9, RZ, P5, !PT ;  /* 0x00000009d1777c10 */ /* 0x000fe4000affe4ff */
[----:B------:R-:W-:Y:S01]  /*e430*/  IADD3 R56, P5, PT, R184, UR34, RZ ;  /* 0x00000022b8387c10 */ /* 0x000fe2000ffbe0ff */
[----:B------:R-:W4:Y:S01]  /*e440*/  LDG.E.U8 R74, desc[UR38][R74.64] ;  /* 0x000000264a4a7981 */ /* 0x000f22000c1e1100 */
[----:B------:R-:W-:Y:S02]  /*e450*/  IADD3.X R107, PT, PT, R247, UR9, RZ, P4, !PT ;  /* 0x00000009f76b7c10 */ /* 0x000fe4000a7fe4ff */
[----:B------:R-:W-:Y:S01]  /*e460*/  IADD3.X R57, PT, PT, R185, UR9, RZ, P5, !PT ;  /* 0x00000009b9397c10 */ /* 0x000fe2000affe4ff */
[----:B------:R-:W4:Y:S01]  /*e470*/  LDG.E.U8 R118, desc[UR38][R118.64] ;  /* 0x0000002676767981 */ /* 0x000f22000c1e1100 */
[----:B------:R-:W-:-:S02]  /*e480*/  IADD3 RZ, P5, PT, R142, UR34, RZ ;  /* 0x000000228eff7c10 */ /* 0x000fc4000ffbe0ff */
[----:B------:R-:W-:Y:S01]  /*e490*/  IADD3 R100, P4, PT, R214, UR34, RZ ;  /* 0x00000022d6647c10 */ /* 0x000fe2000ff9e0ff */
[----:B------:R-:W4:Y:S01]  /*e4a0*/  LDG.E.U8 R77, desc[UR38][R56.64] ;  /* 0x00000026384d7981 */ /* 0x000f22000c1e1100 */
[----:B------:R-:W-:Y:S02]  /*e4b0*/  IADD3.X R45, PT, PT, R143, UR6, RZ, P5, !PT ;  /* 0x000000068f2d7c10 */ /* 0x000fe4000affe4ff */
[----:B------:R-:W-:Y:S01]  /*e4c0*/  IADD3 R116, P5, PT, R92, UR34, RZ ;  /* 0x000000225c747c10 */ /* 0x000fe2000ffbe0ff */
[----:B------:R-:W4:Y:S01]  /*e4d0*/  LDG.E.U8 R106, desc[UR38][R106.64] ;  /* 0x000000266a6a7981 */ /* 0x000f22000c1e1100 */
[----:B------:R-:W-:Y:S02]  /*e4e0*/  IADD3.X R101, PT, PT, R215, UR9, RZ, P4, !PT ;  /* 0x00000009d7657c10 */ /* 0x000fe4000a7fe4ff */
[----:B------:R-:W-:Y:S01]  /*e4f0*/  IADD3 R92, P4, PT, R198, UR34, RZ ;  /* 0x00000022c65c7c10 */ /* 0x000fe2000ff9e0ff */
[----:B------:R-:W4:Y:S01]  /*e500*/  LDG.E.U8 R85, desc[UR38][R44.64] ;  /* 0x000000262c557981 */ /* 0x000f22000c1e1100 */
[----:B------:R-:W-:-:S02]  /*e510*/  IADD3.X R117, PT, PT, R93, UR9, RZ, P5, !PT ;  /* 0x000000095d757c10 */ /* 0x000fc4000affe4ff */
[----:B------:R-:W-:Y:S01]  /*e520*/  IADD3.X R93, PT, PT, R199, UR9, RZ, P4, !PT ;  /* 0x00000009c75d7c10 */ /* 0x000fe2000a7fe4ff */
[----:B------:R-:W4:Y:S01]  /*e530*/  LDG.E.U8 R100, desc[UR38][R100.64] ;  /* 0x0000002664647981 */ /* 0x000f22000c1e1100 */
[----:B------:R-:W-:Y:S02]  /*e540*/  IADD3 RZ, P4, PT, R140, UR34, RZ ;  /* 0x000000228cff7c10 */ /* 0x000fe4000ff9e0ff */
[----:B------:R-:W-:Y:S01]  /*e550*/  IADD3 R108, P2, PT, R60, UR34, RZ ;  /* 0x000000223c6c7c10 */ /* 0x000fe2000ff5e0ff */
[----:B------:R-:W4:Y:S01]  /*e560*/  LDG.E.U8 R116, desc[UR38][R116.64] ;  /* 0x0000002674747981 */ /* 0x000f22000c1e1100 */
[----:B------:R-:W-:Y:S02]  /*e570*/  IADD3.X R41, PT, PT, R141, UR7, RZ, P4, !PT ;  /* 0x000000078d297c10 */ /* 0x000fe4000a7fe4ff */
[----:B------:R-:W-:Y:S01]  /*e580*/  IADD3.X R109, PT, PT, R61, UR9, RZ, P2, !PT ;  /* 0x000000093d6d7c10 */ /* 0x000fe200097fe4ff */
[----:B------:R-:W4:Y:S01]  /*e590*/  LDG.E.U8 R92, desc[UR38][R92.64] ;  /* 0x000000265c5c7981 */ /* 0x000f22000c1e1100 */
[----:B---3--:R-:W-:-:S03]  /*e5a0*/  IADD3 R60, P4, PT, R90, UR34, RZ ;  /* 0x000000225a3c7c10 */ /* 0x008fc6000ff9e0ff */
[----:B------:R-:W3:Y:S01]  /*e5b0*/  LDG.E.U8 R108, desc[UR38][R108.64] ;  /* 0x000000266c6c7981 */ /* 0x000ee2000c1e1100 */
[----:B------:R-:W-:Y:S02]  /*e5c0*/  IADD3.X R61, PT, PT, R91, UR9, RZ, P4, !PT ;  /* 0x000000095b3d7c10 */ /* 0x000fe4000a7fe4ff */
[----:B------:R-:W-:Y:S02]  /*e5d0*/  LOP3.LUT P5, RZ, R40, 0x1, RZ, 0xc0, !PT ;  /* 0x0000000128ff7812 */ /* 0x000fe400078ac0ff */
[----:B--2---:R-:W-:Y:S01]  /*e5e0*/  IADD3 R90, P4, PT, R88, UR34, RZ ;  /* 0x00000022585a7c10 */ /* 0x004fe2000ff9e0ff */
[----:B------:R-:W2:Y:S03]  /*e5f0*/  LDG.E.U8 R60, desc[UR38][R60.64] ;  /* 0x000000263c3c7981 */ /* 0x000ea6000c1e1100 */
[----:B------:R-:W-:Y:S02]  /*e600*/  IADD3.X R91, PT, PT, R89, UR9, RZ, P4, !PT ;  /* 0x00000009595b7c10 */ /* 0x000fe4000a7fe4ff */
[----:B------:R-:W-:-:S02]  /*e610*/  IADD3 R88, P4, PT, R122, UR34, RZ ;  /* 0x000000227a587c10 */ /* 0x000fc4000ff9e0ff */
[----:B------:R-:W-:Y:S01]  /*e620*/  SHF.R.U64 R40, R3, 0x2, RZ ;  /* 0x0000000203287819 */ /* 0x000fe200000012ff */
[----:B------:R-:W2:Y:S01]  /*e630*/  LDG.E.U8 R90, desc[UR38][R90.64] ;  /* 0x000000265a5a7981 */ /* 0x000ea2000c1e1100 */
[----:B------:R-:W-:Y:S02]  /*e640*/  IADD3.X R89, PT, PT, R123, UR9, RZ, P4, !PT ;  /* 0x000000097b597c10 */ /* 0x000fe4000a7fe4ff */
[----:B------:R-:W-:Y:S02]  /*e650*/  IADD3 R122, P4, PT, R124, UR34, RZ ;  /* 0x000000227c7a7c10 */ /* 0x000fe4000ff9e0ff */
[----:B------:R-:W-:Y:S01]  /*e660*/  IADD3 R124, P6, PT, R236, UR34, RZ ;  /* 0x00000022ec7c7c10 */ /* 0x000fe2000ffde0ff */
[----:B------:R-:W2:Y:S04]  /*e670*/  LDG.E.U8 R88, desc[UR38][R88.64] ;  /* 0x0000002658587981 */ /* 0x000ea8000c1e1100 */
[----:B------:R-:W2:Y:S04]  /*e680*/  LDG.E.U8 R236, desc[UR38][R50.64] ;  /* 0x0000002632ec7981 */ /* 0x000ea8000c1e1100 */
[----:B------:R-:W2:Y:S01]  /*e690*/  LDL.64 R50, [R1+0x20] ;  /* 0x0000200001327983 */ /* 0x000ea20000100a00 */
[----:B------:R-:W-:-:S02]  /*e6a0*/  IADD3.X R123, PT, PT, R125, UR9, RZ, P4, !PT ;  /* 0x000000097d7b7c10 */ /* 0x000fc4000a7fe4ff */
[----:B------:R-:W-:Y:S02]  /*e6b0*/  IADD3.X R125, PT, PT, R237, UR9, RZ, P6, !PT ;  /* 0x00000009ed7d7c10 */ /* 0x000fe4000b7fe4ff */
[----:B------:R2:W3:Y:S01]  /*e6c0*/  LDG.E.U8 R237, desc[UR38][R48.64] ;  /* 0x0000002630ed7981 */ /* 0x0004e2000c1e1100 */
[----:B------:R-:W-:Y:S02]  /*e6d0*/  SHF.R.U64 R3, R3, 0x1, RZ ;  /* 0x0000000103037819 */ /* 0x000fe400000012ff */
[----:B------:R-:W-:Y:S01]  /*e6e0*/  IADD3 R102, P2, PT, R234, UR34, RZ ;  /* 0x00000022ea667c10 */ /* 0x000fe2000ff5e0ff */
[----:B------:R-:W3:Y:S01]  /*e6f0*/  LDG.E.U8 R122, desc[UR38][R122.64] ;  /* 0x000000267a7a7981 */ /* 0x000ee2000c1e1100 */
[----:B------:R-:W-:Y:S02]  /*e700*/  LOP3.LUT P4, RZ, R3, 0x1, RZ, 0xc0, !PT ;  /* 0x0000000103ff7812 */ /* 0x000fe4000788c0ff */
[----:B------:R-:W-:Y:S01]  /*e710*/  FMNMX3 R3, R4, R5, R6, !PT ;  /* 0x0000000504037276 */ /* 0x000fe20007800006 */
[----:B------:R-:W3:Y:S03]  /*e720*/  LDG.E.U8 R124, desc[UR38][R124.64] ;  /* 0x000000267c7c7981 */ /* 0x000ee6000c1e1100 */
[----:B------:R-:W-:-:S04]  /*e730*/  FMNMX3 R3, R3, R7, R8, !PT ;  /* 0x0000000703037276 */ /* 0x000fc80007800008 */
        /* <DEDUP_REMOVED lines=8> */
[----:B------:R-:W-:Y:S02]  /*e7c0*/  FMNMX3 R3, R3, R25, R24, !PT ;  /* 0x0000001903037276 */ /* 0x000fe40007800018 */
[----:B--2---:R-:W-:-:S04]  /*e7d0*/  IADD3 R48, P6, PT, R50, UR34, RZ ;  /* 0x0000002232307c10 */ /* 0x004fc8000ffde0ff */
[----:B------:R-:W-:Y:S02]  /*e7e0*/  IADD3.X R49, PT, PT, R51, UR9, RZ, P6, !PT ;  /* 0x0000000933317c10 */ /* 0x000fe4000b7fe4ff */
[----:B------:R-:W-:-:S03]  /*e7f0*/  IADD3 R50, P6, PT, R132, UR34, RZ ;  /* 0x0000002284327c10 */ /* 0x000fc6000ffde0ff */
[----:B------:R0:W2:Y:S01]  /*e800*/  LDG.E.U8 R48, desc[UR38][R48.64] ;  /* 0x0000002630307981 */ /* 0x0000a2000c1e1100 */
[----:B------:R-:W-:Y:S02]  /*e810*/  IADD3.X R51, PT, PT, R133, UR9, RZ, P6, !PT ;  /* 0x0000000985337c10 */ /* 0x000fe4000b7fe4ff */
[----:B------:R-:W-:Y:S01]  /*e820*/  IADD3 R52, P6, PT, R244, UR34, RZ ;  /* 0x00000022f4347c10 */ /* 0x000fe2000ffde0ff */
[----:B------:R-:W2:Y:S03]  /*e830*/  LDL.64 R132, [R1+0x98] ;  /* 0x0000980001847983 */ /* 0x000ea60000100a00 */
[----:B------:R-:W-:Y:S01]  /*e840*/  IADD3.X R53, PT, PT, R245, UR9, RZ, P6, !PT ;  /* 0x00000009f5357c10 */ /* 0x000fe2000b7fe4ff */
[----:B------:R1:W2:Y:S01]  /*e850*/  LDG.E.U8 R50, desc[UR38][R50.64] ;  /* 0x0000002632327981 */ /* 0x0002a2000c1e1100 */
[----:B------:R-:W-:-:S03]  /*e860*/  IADD3 R54, P6, PT, R220, UR34, RZ ;  /* 0x00000022dc367c10 */ /* 0x000fc6000ffde0ff */
[----:B------:R3:W2:Y:S01]  /*e870*/  LDG.E.U8 R52, desc[UR38][R52.64] ;  /* 0x0000002634347981 */ /* 0x0006a2000c1e1100 */
[----:B------:R-:W-:Y:S02]  /*e880*/  IADD3.X R55, PT, PT, R221, UR9, RZ, P6, !PT ;  /* 0x00000009dd377c10 */ /* 0x000fe4000b7fe4ff */
[----:B------:R-:W-:Y:S01]  /*e890*/  IADD3 R58, P6, PT, R212, UR34, RZ ;  /* 0x00000022d43a7c10 */ /* 0x000fe2000ffde0ff */
[----:B0-----:R-:W-:Y:S01]  /*e8a0*/  FMUL R49, R62, UR55 ;  /* 0x000000373e317c20 */ /* 0x001fe20008400000 */
[----:B-1----:R-:W-:Y:S02]  /*e8b0*/  FMUL R51, R63, UR55 ;  /* 0x000000373f337c20 */ /* 0x002fe40008400000 */
[----:B------:R-:W-:Y:S01]  /*e8c0*/  IADD3.X R59, PT, PT, R213, UR9, RZ, P6, !PT ;  /* 0x00000009d53b7c10 */ /* 0x000fe2000b7fe4ff */
[----:B------:R-:W2:Y:S01]  /*e8d0*/  LDL.64 R62, [R1+0xb8] ;  /* 0x0000b800013e7983 */ /* 0x000ea20000100a00 */
[----:B------:R-:W-:Y:S01]  /*e8e0*/  IADD3 R70, P6, PT, R204, UR34, RZ ;  /* 0x00000022cc467c10 */ /* 0x000fe2000ffde0ff */
[----:B---3--:R-:W-:Y:S01]  /*e8f0*/  FMUL R53, R64, UR55 ;  /* 0x0000003740357c20 */ /* 0x008fe20008400000 */
[----:B------:R-:W-:Y:S01]  /*e900*/  FMNMX3 R3, R3, R29, R28, !PT ;  /* 0x0000001d03037276 */ /* 0x000fe2000780001c */
[----:B------:R-:W3:Y:S01]  /*e910*/  LDG.E.U8 R54, desc[UR38][R54.64] ;  /* 0x0000002636367981 */ /* 0x000ee2000c1e1100 */
[----:B------:R-:W-:-:S02]  /*e920*/  IADD3.X R71, PT, PT, R205, UR9, RZ, P6, !PT ;  /* 0x00000009cd477c10 */ /* 0x000fc4000b7fe4ff */
[----:B------:R-:W-:Y:S01]  /*e930*/  IADD3 R44, P6, PT, R196, UR34, RZ ;  /* 0x00000022c42c7c10 */ /* 0x000fe2000ffde0ff */
[----:B------:R-:W2:Y:S03]  /*e940*/  LDG.E.U8 R58, desc[UR38][R58.64] ;  /* 0x000000263a3a7981 */ /* 0x000ea6000c1e1100 */
[----:B------:R-:W-:Y:S01]  /*e950*/  IADD3.X R45, PT, PT, R197, UR9, RZ, P6, !PT ;  /* 0x00000009c52d7c10 */ /* 0x000fe2000b7fe4ff */
[----:B------:R-:W2:Y:S04]  /*e960*/  LDG.E.U8 R70, desc[UR38][R70.64] ;  /* 0x0000002646467981 */ /* 0x000ea8000c1e1100 */
[----:B------:R0:W2:Y:S02]  /*e970*/  LDG.E.U8 R44, desc[UR38][R44.64] ;  /* 0x000000262c2c7981 */ /* 0x0000a4000c1e1100 */
[----:B0-----:R-:W-:-:S02]  /*e980*/  FMUL R45, R65, UR55 ;  /* 0x00000037412d7c20 */ /* 0x001fc40008400000 */
[----:B------:R-:W2:Y:S01]  /*e990*/  LDL.64 R64, [R1+0xd8] ;  /* 0x0000d80001407983 */ /* 0x000ea20000100a00 */
        /* <DEDUP_REMOVED lines=12> */
[----:B------:R-:W-:Y:S02]  /*ea60*/  IADD3.X R103, PT, PT, R235, UR9, RZ, P2, !PT ;  /* 0x00000009eb677c10 */ /* 0x000fe400097fe4ff */
[----:B------:R-:W-:Y:S02]  /*ea70*/  FMNMX3 R3, R3, R222, R228, !PT ;  /* 0x000000de03037276 */ /* 0x000fe400078000e4 */
[----:B------:R-:W-:Y:S02]  /*ea80*/  IADD3 R98, P2, PT, R206, UR34, RZ ;  /* 0x00000022ce627c10 */ /* 0x000fe4000ff5e0ff */
[----:B------:R-:W-:Y:S01]  /*ea90*/  FSEL R49, R49, -INF , !P1 ;  /* 0xff80000031317808 */ /* 0x000fe20004800000 */
[----:B------:R-:W-:Y:S01]  /*eaa0*/  FMUL R55, R66, UR55 ;  /* 0x0000003742377c20 */ /* 0x000fe20008400000 */
[----:B------:R-:W-:Y:S01]  /*eab0*/  FMNMX3 R3, R3, R227, R226, !PT ;  /* 0x000000e303037276 */ /* 0x000fe200078000e2 */
[----:B------:R-:W3:Y:S01]  /*eac0*/  LDG.E.U8 R102, desc[UR38][R102.64] ;  /* 0x0000002666667981 */ /* 0x000ee2000c1e1100 */
[----:B------:R-:W-:-:S02]  /*ead0*/  IADD3.X R99, PT, PT, R207, UR9, RZ, P2, !PT ;  /* 0x00000009cf637c10 */ /* 0x000fc400097fe4ff */
[----:B------:R-:W-:Y:S02]  /*eae0*/  IADD3 R96, P2, PT, R190, UR34, RZ ;  /* 0x00000022be607c10 */ /* 0x000fe4000ff5e0ff */
[----:B------:R-:W-:Y:S01]  /*eaf0*/  FMNMX3 R3, R3, R230, R229, !PT ;  /* 0x000000e603037276 */ /* 0x000fe200078000e5 */
[----:B------:R-:W3:Y:S01]  /*eb00*/  LDG.E.U8 R98, desc[UR38][R98.64] ;  /* 0x0000002662627981 */ /* 0x000ee2000c1e1100 */
[----:B------:R-:W-:Y:S02]  /*eb10*/  IADD3 R46, P6, PT, R188, UR34, RZ ;  /* 0x00000022bc2e7c10 */ /* 0x000fe4000ffde0ff */
[----:B------:R-:W-:Y:S02]  /*eb20*/  IADD3.X R97, PT, PT, R191, UR9, RZ, P2, !PT ;  /* 0x00000009bf617c10 */ /* 0x000fe400097fe4ff */
[----:B------:R-:W-:Y:S02]  /*eb30*/  IADD3 R94, P2, PT, R182, UR34, RZ ;  /* 0x00000022b65e7c10 */ /* 0x000fe4000ff5e0ff */
[----:B------:R-:W-:Y:S01]  /*eb40*/  FMNMX3 R3, R3, R231, R232, !PT ;  /* 0x000000e703037276 */ /* 0x000fe200078000e8 */
[----:B------:R-:W3:Y:S01]  /*eb50*/  LDG.E.U8 R96, desc[UR38][R96.64] ;  /* 0x0000002660607981 */ /* 0x000ee2000c1e1100 */
[----:B------:R-:W-:-:S02]  /*eb60*/  IADD3.X R47, PT, PT, R189, UR9, RZ, P6, !PT ;  /* 0x00000009bd2f7c10 */ /* 0x000fc4000b7fe4ff */
[----:B------:R-:W-:Y:S02]  /*eb70*/  IADD3.X R95, PT, PT, R183, UR9, RZ, P2, !PT ;  /* 0x00000009b75f7c10 */ /* 0x000fe400097fe4ff */
[----:B------:R-:W-:Y:S01]  /*eb80*/  LOP3.LUT P2, RZ, R40, 0x1, RZ, 0xc0, !PT ;  /* 0x0000000128ff7812 */ /* 0x000fe2000784c0ff */
[----:B------:R0:W3:Y:S01]  /*eb90*/  LDG.E.U8 R46, desc[UR38][R46.64] ;  /* 0x000000262e2e7981 */ /* 0x0000e2000c1e1100 */
[----:B------:R-:W-:Y:S02]  /*eba0*/  FSEL R51, R51, -INF , !P3 ;  /* 0xff80000033337808 */ /* 0x000fe40005800000 */
[----:B------:R-:W-:Y:S01]  /*ebb0*/  FSEL R53, R53, -INF , !P5 ;  /* 0xff80000035357808 */ /* 0x000fe20006800000 */
[----:B------:R-:W3:Y:S01]  /*ebc0*/  LDG.E.U8 R94, desc[UR38][R94.64] ;  /* 0x000000265e5e7981 */ /* 0x000ee2000c1e1100 */
[----:B------:R-:W-:Y:S02]  /*ebd0*/  FMNMX3 R3, R3, R233, R49, !PT ;  /* 0x000000e903037276 */ /* 0x000fe40007800031 */
[----:B------:R-:W-:-:S02]  /*ebe0*/  FSEL R45, R45, -INF , !P2 ;  /* 0xff8000002d2d7808 */ /* 0x000fc40005000000 */
[----:B------:R-:W-:Y:S01]  /*ebf0*/  FSEL R55, R55, -INF , !P4 ;  /* 0xff80000037377808 */ /* 0x000fe20006000000 */
[----:B0-----:R-:W-:Y:S01]  /*ec00*/  FMUL R47, R67, UR55 ;  /* 0x00000037432f7c20 */ /* 0x001fe20008400000 */
[----:B------:R-:W-:Y:S01]  /*ec10*/  FMNMX3 R3, R3, R51, R53, !PT ;  /* 0x0000003303037276 */ /* 0x000fe20007800035 */
[----:B------:R-:W-:Y:S01]  /*ec20*/  VIADD R40, R140, UR34 ;  /* 0x000000228c287c36 */ /* 0x000fe20008000000 */
[----:B------:R-:W-:Y:S01]  /*ec30*/  IADD3 R56, P6, PT, R180, UR34, RZ ;  /* 0x00000022b4387c10 */ /* 0x000fe2000ffde0ff */
[----:B------:R-:W3:Y:S01]  /*ec40*/  LDL.64 R66, [R1+0x38] ;  /* 0x0000380001427983 */ /* 0x000ee20000100a00 */
[----:B------:R-:W-:Y:S02]  /*ec50*/  FSEL R47, R47, -INF , !P0 ;  /* 0xff8000002f2f7808 */ /* 0x000fe40004000000 */
[----:B------:R-:W-:Y:S01]  /*ec60*/  FMNMX3 R3, R3, R45, R55, !PT ;  /* 0x0000002d03037276 */ /* 0x000fe20007800037 */
[----:B------:R0:W3:Y:S01]  /*ec70*/  LDG.E.U8 R43, desc[UR38][R40.64] ;  /* 0x00000026282b7981 */ /* 0x0000e2000c1e1100 */
[----:B------:R-:W-:-:S02]  /*ec80*/  IADD3 RZ, P0, PT, R146, UR34, RZ ;  /* 0x0000002292ff7c10 */ /* 0x000fc4000ff1e0ff */
[----:B------:R-:W-:Y:S02]  /*ec90*/  FMNMX3 R3, R3, R47, R0, !PT ;  /* 0x0000002f03037276 */ /* 0x000fe40007800000 */
[----:B------:R-:W-:-:S03]  /*eca0*/  IADD3.X R57, PT, PT, R181, UR9, RZ, P6, !PT ;  /* 0x00000009b5397c10 */ /* 0x000fc6000b7fe4ff */
[--C-:B------:R-:W-:Y:S01]  /*ecb0*/  FADD R4, R4, -R3.reuse ;  /* 0x8000000304047221 */ /* 0x100fe20000000000 */
[----:B0-----:R-:W-:Y:S01]  /*ecc0*/  IADD3.X R41, PT, PT, R147, UR6, RZ, P0, !PT ;  /* 0x0000000693297c10 */ /* 0x001fe200087fe4ff */
[----:B------:R-:W-:Y:S02]  /*ecd0*/  VIADD R40, R146, UR34 ;  /* 0x0000002292287c36 */ /* 0x000fe40008000000 */
[----:B------:R-:W-:Y:S01]  /*ece0*/  FMUL R4, R4, 1.4426950216293334961 ;  /* 0x3fb8aa3b04047820 */ /* 0x000fe20000400000 */
[----:B------:R0:W3:Y:S04]  /*ecf0*/  LDG.E.U8 R56, desc[UR38][R56.64] ;  /* 0x0000002638387981 */ /* 0x0000e8000c1e1100 */
[----:B------:R1:W3:Y:S01]  /*ed00*/  LDG.E.U8 R41, desc[UR38][R40.64] ;  /* 0x0000002628297981 */ /* 0x0002e2000c1e1100 */
[--C-:B0-----:R-:W-:Y:S01]  /*ed10*/  FADD R57, R5, -R3.reuse ;  /* 0x8000000305397221 */ /* 0x101fe20000000000 */
[----:B-1----:R2:W-:Y:S03]  /*ed20*/  MUFU.EX2 R40, R4 ;  /* 0x0000000400287308 */ /* 0x0025e60000000800 */
[----:B------:R-:W-:Y:S01]  /*ed30*/  FMUL R57, R57, 1.4426950216293334961 ;  /* 0x3fb8aa3b39397820 */ /* 0x000fe20000400000 */
[----:B------:R-:W-:-:S04]  /*ed40*/  FADD R59, R6, -R3 ;  /* 0x80000003063b7221 */ /* 0x000fc80000000000 */
[----:B------:R0:W1:Y:S01]  /*ed50*/  MUFU.EX2 R6, R57 ;  /* 0x0000003900067308 */ /* 0x0000620000000800 */
[----:B--2---:R-:W-:-:S04]  /*ed60*/  IADD3 R4, P0, PT, R64, UR34, RZ ;  /* 0x0000002240047c10 */ /* 0x004fc8000ff1e0ff */
[----:B------:R-:W-:Y:S02]  /*ed70*/  IADD3.X R5, PT, PT, R65, UR9, RZ, P0, !PT ;  /* 0x0000000941057c10 */ /* 0x000fe400087fe4ff */
[----:B------:R-:W2:Y:S04]  /*ed80*/  LDL.64 R64, [R1+0x78] ;  /* 0x0000780001407983 */ /* 0x000ea80000100a00 */
[----:B0-----:R0:W3:Y:S02]  /*ed90*/  LDG.E.U8 R57, desc[UR38][R4.64] ;  /* 0x0000002604397981 */ /* 0x0010e4000c1e1100 */
[----:B0-----:R-:W-:Y:S01]  /*eda0*/  FMUL R4, R59, 1.4426950216293334961 ;  /* 0x3fb8aa3b3b047820 */ /* 0x001fe20000400000 */
[----:B------:R-:W-:-:S03]  /*edb0*/  FADD R59, R7, -R3 ;  /* 0x80000003073b7221 */ /* 0x000fc60000000000 */
[----:B------:R0:W1:Y:S02]  /*edc0*/  MUFU.EX2 R7, R4 ;  /* 0x0000000400077308 */ /* 0x0000640000000800 */
[----:B0-----:R-:W-:-:S04]  /*edd0*/  IADD3 R4, P0, PT, R62, UR34, RZ ;  /* 0x000000223e047c10 */ /* 0x001fc8000ff1e0ff */
[----:B------:R-:W-:-:S05]  /*ede0*/  IADD3.X R5, PT, PT, R63, UR9, RZ, P0, !PT ;  /* 0x000000093f057c10 */ /* 0x000fca00087fe4ff */
[----:B------:R0:W3:Y:S02]  /*edf0*/  LDG.E.U8 R61, desc[UR38][R4.64] ;  /* 0x00000026043d7981 */ /* 0x0000e4000c1e1100 */
[----:B0-----:R-:W-:-:S04]  /*ee00*/  IADD3 R4, P0, PT, R132, UR34, RZ ;  /* 0x0000002284047c10 */ /* 0x001fc8000ff1e0ff */
[----:B------:R-:W-:Y:S02]  /*ee10*/  IADD3.X R5, PT, PT, R133, UR9, RZ, P0, !PT ;  /* 0x0000000985057c10 */ /* 0x000fe400087fe4ff */
[----:B------:R-:W3:Y:S04]  /*ee20*/  LDL.64 R132, [R1+0x58] ;  /* 0x0000580001847983 */ /* 0x000ee80000100a00 */
[----:B------:R2:W4:Y:S02]  /*ee30*/  LDG.E.U8 R62, desc[UR38][R4.64] ;  /* 0x00000026043e7981 */ /* 0x000524000c1e1100 */
[----:B--2---:R-:W-:-:S04]  /*ee40*/  IADD3 R4, P0, PT, R64, UR34, RZ ;  /* 0x0000002240047c10 */ /* 0x004fc8000ff1e0ff */
[----:B------:R-:W-:-:S05]  /*ee50*/  IADD3.X R5, PT, PT, R65, UR9, RZ, P0, !PT ;  /* 0x0000000941057c10 */ /* 0x000fca00087fe4ff */
[----:B------:R3:W2:Y:S02]  /*ee60*/  LDG.E.U8 R64, desc[UR38][R4.64] ;  /* 0x0000002604407981 */ /* 0x0006a4000c1e1100 */
[----:B---3--:R-:W-:-:S04]  /*ee70*/  IADD3 R4, P0, PT, R132, UR34, RZ ;  /* 0x0000002284047c10 */ /* 0x008fc8000ff1e0ff */
[----:B------:R-:W-:Y:S02]  /*ee80*/  IADD3.X R5, PT, PT, R133, UR9, RZ, P0, !PT ;  /* 0x0000000985057c10 */ /* 0x000fe400087fe4ff */
[----:B------:R-:W3:Y:S01]  /*ee90*/  LDL.64 R132, [R1+0x18] ;  /* 0x0000180001847983 */ /* 0x000ee20000100a00 */
[--C-:B------:R-:W-:Y:S01]  /*eea0*/  FADD R10, R10, -R3.reuse ;  /* 0x800000030a0a7221 */ /* 0x100fe20000000000 */
[----:B------:R-:W-:-:S03]  /*eeb0*/  FADD R11, R11, -R3 ;  /* 0x800000030b0b7221 */ /* 0x000fc60000000000 */
[----:B------:R-:W-:Y:S01]  /*eec0*/  FMUL R10, R10, 1.4426950216293334961 ;  /* 0x3fb8aa3b0a0a7820 */ /* 0x000fe20000400000 */
[----:B------:R-:W-:-:S03]  /*eed0*/  FMUL R11, R11, 1.4426950216293334961 ;  /* 0x3fb8aa3b0b0b7820 */ /* 0x000fc60000400000 */
[----:B------:R0:W-:Y:S02]  /*eee0*/  MUFU.EX2 R63, R10 ;  /* 0x0000000a003f7308 */ /* 0x0001e40000000800 */
[----:B0-----:R-:W-:-:S06]  /*eef0*/  FADD R10, R12, -R3 ;  /* 0x800000030c0a7221 */ /* 0x001fcc0000000000 */
[----:B------:R0:W-:Y:S02]  /*ef00*/  MUFU.EX2 R12, R11 ;  /* 0x0000000b000c7308 */ /* 0x0001e40000000800 */
[--C-:B0-----:R-:W-:Y:S01]  /*ef10*/  FADD R11, R13, -R3.reuse ;  /* 0x800000030d0b7221 */ /* 0x101fe20000000000 */
[--C-:B------:R-:W-:Y:S02]  /*ef20*/  FADD R13, R14, -R3.reuse ;  /* 0x800000030e0d7221 */ /* 0x100fe40000000000 */
[----:B------:R0:W2:Y:S01]  /*ef30*/  LDG.E.U8 R14, desc[UR38][R4.64] ;  /* 0x00000026040e7981 */ /* 0x0000a2000c1e1100 */
[----:B------:R-:W-:Y:S01]  /*ef40*/  FADD R15, R15, -R3 ;  /* 0x800000030f0f7221 */ /* 0x000fe20000000000 */
[----:B0-----:R-:W-:-:S04]  /*ef50*/  IADD3 R4, P0, PT, R66, UR34, RZ ;  /* 0x0000002242047c10 */ /* 0x001fc8000ff1e0ff */
[----:B------:R-:W-:Y:S01]  /*ef60*/  IADD3.X R5, PT, PT, R67, UR9, RZ, P0, !PT ;  /* 0x0000000943057c10 */ /* 0x000fe200087fe4ff */
[----:B------:R-:W-:Y:S01]  /*ef70*/  FMUL R13, R13, 1.4426950216293334961 ;  /* 0x3fb8aa3b0d0d7820 */ /* 0x000fe20000400000 */
[----:B------:R-:W-:-:S03]  /*ef80*/  FMUL R15, R15, 1.4426950216293334961 ;  /* 0x3fb8aa3b0f0f7820 */ /* 0x000fc60000400000 */
[----:B------:R3:W2:Y:S01]  /*ef90*/  LDG.E.U8 R66, desc[UR38][R4.64] ;  /* 0x0000002604427981 */ /* 0x0006a2000c1e1100 */
[----:B------:R0:W-:Y:S02]  /*efa0*/  MUFU.EX2 R65, R13 ;  /* 0x0000000d00417308 */ /* 0x0001e40000000800 */
[----:B0-----:R-:W-:-:S06]  /*efb0*/  FADD R13, R16, -R3 ;  /* 0x80000003100d7221 */ /* 0x001fcc0000000000 */
[----:B------:R0:W-:Y:S02]  /*efc0*/  MUFU.EX2 R16, R15 ;  /* 0x0000000f00107308 */ /* 0x0001e40000000800 */
[--C-:B0-----:R-:W-:Y:S01]  /*efd0*/  FADD R15, R17, -R3.reuse ;  /* 0x80000003110f7221 */ /* 0x101fe20000000000 */
[--C-:B------:R-:W-:Y:S01]  /*efe0*/  FADD R17, R20, -R3.reuse ;  /* 0x8000000314117221 */ /* 0x100fe20000000000 */
[----:B------:R-:W-:-:S03]  /*eff0*/  FADD R18, R18, -R3 ;  /* 0x8000000312127221 */ /* 0x000fc60000000000 */
[----:B------:R-:W-:Y:S01]  /*f000*/  FMUL R17, R17, 1.4426950216293334961 ;  /* 0x3fb8aa3b11117820 */ /* 0x000fe20000400000 */
[----:B------:R-:W-:-:S03]  /*f010*/  FADD R67, R19, -R3 ;  /* 0x8000000313437221 */ /* 0x000fc60000000000 */
[----:B------:R0:W-:Y:S02]  /*f020*/  MUFU.EX2 R19, R17 ;  /* 0x0000001100137308 */ /* 0x0001e40000000800 */
[----:B0-----:R-:W-:Y:S01]  /*f030*/  FMUL R17, R18, 1.4426950216293334961 ;  /* 0x3fb8aa3b12117820 */ /* 0x001fe20000400000 */
[--C-:B------:R-:W-:Y:S01]  /*f040*/  FADD R18, R23, -R3.reuse ;  /* 0x8000000317127221 */ /* 0x100fe20000000000 */
[--C-:B------:R-:W-:Y:S01]  /*f050*/  FADD R23, R22, -R3.reuse ;  /* 0x8000000316177221 */ /* 0x100fe20000000000 */
[--C-:B------:R-:W-:Y:S01]  /*f060*/  FADD R79, R21, -R3.reuse ;  /* 0x80000003154f7221 */ /* 0x100fe20000000000 */
[--C-:B------:R-:W-:Y:S01]  /*f070*/  FADD R21, R26, -R3.reuse ;  /* 0x800000031a157221 */ /* 0x100fe20000000000 */
[--C-:B------:R-:W-:Y:S01]  /*f080*/  FADD R24, R24, -R3.reuse ;  /* 0x8000000318187221 */ /* 0x100fe20000000000 */
[----:B------:R-:W-:-:S03]  /*f090*/  FADD R89, R29, -R3 ;  /* 0x800000031d597221 */ /* 0x000fc60000000000 */
[----:B------:R-:W-:-:S04]  /*f0a0*/  FMUL R24, R24, 1.4426950216293334961 ;  /* 0x3fb8aa3b18187820 */ /* 0x000fc80000400000 */
[----:B------:R0:W-:Y:S01]  /*f0b0*/  MUFU.EX2 R29, R24 ;  /* 0x00000018001d7308 */ /* 0x0001e20000000800 */
[----:B------:R-:W-:Y:S01]  /*f0c0*/  FMUL R23, R23, 1.4426950216293334961 ;  /* 0x3fb8aa3b17177820 */ /* 0x000fe20000400000 */
[----:B0-----:R-:W-:-:S06]  /*f0d0*/  FADD R24, R28, -R3 ;  /* 0x800000031c187221 */ /* 0x001fcc0000000000 */
[----:B------:R0:W-:Y:S02]  /*f0e0*/  MUFU.EX2 R75, R23 ;  /* 0x00000017004b7308 */ /* 0x0001e40000000800 */
[--C-:B0-----:R-:W-:Y:S01]  /*f0f0*/  FADD R23, R25, -R3.reuse ;  /* 0x8000000319177221 */ /* 0x101fe20000000000 */
[--C-:B------:R-:W-:Y:S01]  /*f100*/  FADD R25, R27, -R3.reuse ;  /* 0x800000031b197221 */ /* 0x100fe20000000000 */
[--C-:B------:R-:W-:Y:S01]  /*f110*/  FADD R27, R32, -R3.reuse ;  /* 0x80000003201b7221 */ /* 0x100fe20000000000 */
[--C-:B------:R-:W-:Y:S01]  /*f120*/  FADD R93, R31, -R3.reuse ;  /* 0x800000031f5d7221 */ /* 0x100fe20000000000 */
[----:B------:R-:W-:Y:S02]  /*f130*/  FADD R30, R30, -R3 ;  /* 0x800000031e1e7221 */ /* 0x000fe40000000000 */
[----:B------:R-:W-:-:S04]  /*f140*/  FMUL R27, R27, 1.4426950216293334961 ;  /* 0x3fb8aa3b1b1b7820 */ /* 0x000fc80000400000 */
[----:B------:R0:W-:Y:S02]  /*f150*/  MUFU.EX2 R91, R27 ;  /* 0x0000001b005b7308 */ /* 0x0001e40000000800 */
[----:B0-----:R-:W-:Y:S01]  /*f160*/  FMUL R27, R30, 1.4426950216293334961 ;  /* 0x3fb8aa3b1e1b7820 */ /* 0x001fe20000400000 */
[--C-:B------:R-:W-:Y:S01]  /*f170*/  FADD R30, R35, -R3.reuse ;  /* 0x80000003231e7221 */ /* 0x100fe20000000000 */
[----:B------:R-:W-:Y:S01]  /*f180*/  FADD R35, R34, -R3 ;  /* 0x8000000322237221 */ /* 0x000fe20000000000 */
[----:B---3--:R-:W-:-:S04]  /*f190*/  IADD3 R4, P0, PT, R132, UR34, RZ ;  /* 0x0000002284047c10 */ /* 0x008fc8000ff1e0ff */
[----:B------:R-:W-:Y:S01]  /*f1a0*/  IADD3.X R5, PT, PT, R133, UR9, RZ, P0, !PT ;  /* 0x0000000985057c10 */ /* 0x000fe200087fe4ff */
[----:B------:R-:W-:Y:S01]  /*f1b0*/  FMUL R59, R59, 1.4426950216293334961 ;  /* 0x3fb8aa3b3b3b7820 */ /* 0x000fe20000400000 */
[--C-:B------:R-:W-:Y:S01]  /*f1c0*/  FADD R8, R8, -R3.reuse ;  /* 0x8000000308087221 */ /* 0x100fe20000000000 */
[--C-:B------:R-:W-:Y:S01]  /*f1d0*/  FADD R9, R9, -R3.reuse ;  /* 0x8000000309097221 */ /* 0x100fe20000000000 */
[----:B------:R-:W-:Y:S01]  /*f1e0*/  FMUL R10, R10, 1.4426950216293334961 ;  /* 0x3fb8aa3b0a0a7820 */ /* 0x000fe20000400000 */
[----:B------:R0:W3:Y:S01]  /*f1f0*/  LDG.E.U8 R20, desc[UR38][R4.64] ;  /* 0x0000002604147981 */ /* 0x0000e2000c1e1100 */
[----:B------:R-:W-:Y:S01]  /*f200*/  FADD R33, R33, -R3 ;  /* 0x8000000321217221 */ /* 0x000fe20000000000 */
[----:B------:R-:W-:Y:S01]  /*f210*/  FMUL R11, R11, 1.4426950216293334961 ;  /* 0x3fb8aa3b0b0b7820 */ /* 0x000fe20000400000 */
[----:B------:R-:W-:Y:S01]  /*f220*/  FMUL R13, R13, 1.4426950216293334961 ;  /* 0x3fb8aa3b0d0d7820 */ /* 0x000fe20000400000 */
[----:B------:R-:W5:Y:S01]  /*f230*/  LDL.LU.64 R132, [R1+0x280] ;  /* 0x0002800001847983 */ /* 0x000f620000300a00 */
[----:B0-----:R-:W-:-:S04]  /*f240*/  IADD3 R4, P0, PT, R250, UR34, RZ ;  /* 0x00000022fa047c10 */ /* 0x001fc8000ff1e0ff */
[----:B------:R-:W-:-:S05]  /*f250*/  IADD3.X R5, PT, PT, R251, UR9, RZ, P0, !PT ;  /* 0x00000009fb057c10 */ /* 0x000fca00087fe4ff */
[----:B------:R0:W2:Y:S02]  /*f260*/  LDG.E.U8 R71, desc[UR38][R4.64] ;  /* 0x0000002604477981 */ /* 0x0000a4000c1e1100 */
        /* <DEDUP_REMOVED lines=20> */
[----:B------:R1:W2:Y:S01]  /*f3b0*/  LDG.E.U8 R34, desc[UR38][R4.64] ;  /* 0x0000002604227981 */ /* 0x0002a2000c1e1100 */
[----:B------:R-:W-:Y:S01]  /*f3c0*/  FMUL R8, R8, 1.4426950216293334961 ;  /* 0x3fb8aa3b08087820 */ /* 0x000fe20000400000 */
[----:B------:R-:W0:Y:S01]  /*f3d0*/  MUFU.EX2 R59, R59 ;  /* 0x0000003b003b7308 */ /* 0x000e220000000800 */
[----:B------:R-:W-:-:S07]  /*f3e0*/  FMUL R9, R9, 1.4426950216293334961 ;  /* 0x3fb8aa3b09097820 */ /* 0x000fce0000400000 */
[----:B------:R-:W4:Y:S01]  /*f3f0*/  MUFU.EX2 R8, R8 ;  /* 0x0000000800087308 */ /* 0x000f220000000800 */
[----:B-1----:R-:W-:-:S07]  /*f400*/  FADD R5, R40, R6 ;  /* 0x0000000628057221 */ /* 0x002fce0000000000 */
[----:B------:R-:W1:Y:S01]  /*f410*/  MUFU.EX2 R9, R9 ;  /* 0x0000000900097308 */ /* 0x000e620000000800 */
[----:B------:R-:W-:Y:S01]  /*f420*/  FADD R5, R7, R5 ;  /* 0x0000000507057221 */ /* 0x000fe20000000000 */
[----:B------:R-:W-:-:S03]  /*f430*/  FMUL R33, R33, 1.4426950216293334961 ;  /* 0x3fb8aa3b21217820 */ /* 0x000fc60000400000 */
[----:B0-----:R-:W-:-:S03]  /*f440*/  FADD R5, R59, R5 ;  /* 0x000000053b057221 */ /* 0x001fc60000000000 */
[----:B------:R-:W0:Y:S01]  /*f450*/  MUFU.EX2 R10, R10 ;  /* 0x0000000a000a7308 */ /* 0x000e220000000800 */
[----:B----4-:R-:W-:Y:S01]  /*f460*/  FADD R5, R8, R5 ;  /* 0x0000000508057221 */ /* 0x010fe20000000000 */
[----:B------:R-:W-:-:S06]  /*f470*/  FADD R4, R38, -R3 ;  /* 0x8000000326047221 */ /* 0x000fcc0000000000 */
[----:B------:R-:W4:Y:S08]  /*f480*/  MUFU.EX2 R11, R11 ;  /* 0x0000000b000b7308 */ /* 0x000f300000000800 */
[----:B------:R1:W-:Y:S02]  /*f490*/  MUFU.EX2 R38, R33 ;  /* 0x0000002100267308 */ /* 0x0003e40000000800 */
[----:B-1----:R-:W-:-:S04]  /*f4a0*/  FADD R33, R9, R5 ;  /* 0x0000000509217221 */ /* 0x002fc80000000000 */
[----:B------:R-:W-:Y:S01]  /*f4b0*/  FADD R33, R63, R33 ;  /* 0x000000213f217221 */ /* 0x000fe20000000000 */
[----:B------:R-:W-:-:S03]  /*f4c0*/  FMUL R15, R15, 1.4426950216293334961 ;  /* 0x3fb8aa3b0f0f7820 */ /* 0x000fc60000400000 */
[----:B------:R-:W-:Y:S01]  /*f4d0*/  FADD R33, R12, R33 ;  /* 0x000000210c217221 */ /* 0x000fe20000000000 */
[----:B------:R-:W1:Y:S03]  /*f4e0*/  MUFU.EX2 R13, R13 ;  /* 0x0000000d000d7308 */ /* 0x000e660000000800 */
[----:B0-----:R-:W-:Y:S01]  /*f4f0*/  FADD R33, R10, R33 ;  /* 0x000000210a217221 */ /* 0x001fe20000000000 */
[----:B------:R-:W-:-:S03]  /*f500*/  FMUL R67, R67, 1.4426950216293334961 ;  /* 0x3fb8aa3b43437820 */ /* 0x000fc60000400000 */
[----:B----4-:R-:W-:Y:S01]  /*f510*/  FADD R33, R11, R33 ;  /* 0x000000210b217221 */ /* 0x010fe20000000000 */
[----:B------:R-:W0:Y:S03]  /*f520*/  MUFU.EX2 R15, R15 ;  /* 0x0000000f000f7308 */ /* 0x000e260000000800 */
[----:B------:R-:W-:Y:S01]  /*f530*/  FADD R33, R65, R33 ;  /* 0x0000002141217221 */ /* 0x000fe20000000000 */
[--C-:B------:R-:W-:Y:S01]  /*f540*/  FADD R36, R36, -R3.reuse ;  /* 0x8000000324247221 */ /* 0x100fe20000000000 */
[----:B------:R-:W-:Y:S01]  /*f550*/  FMUL R18, R18, 1.4426950216293334961 ;  /* 0x3fb8aa3b12127820 */ /* 0x000fe20000400000 */
[----:B------:R-:W-:Y:S01]  /*f560*/  FADD R37, R37, -R3 ;  /* 0x8000000325257221 */ /* 0x000fe20000000000 */
[----:B------:R-:W-:Y:S01]  /*f570*/  FADD R33, R16, R33 ;  /* 0x0000002110217221 */ /* 0x000fe20000000000 */
[----:B------:R-:W4:Y:S01]  /*f580*/  MUFU.EX2 R67, R67 ;  /* 0x0000004300437308 */ /* 0x000f220000000800 */
[----:B------:R-:W-:-:S02]  /*f590*/  FMUL R36, R36, 1.4426950216293334961 ;  /* 0x3fb8aa3b24247820 */ /* 0x000fc40000400000 */
[----:B-1----:R-:W-:Y:S01]  /*f5a0*/  FADD R33, R13, R33 ;  /* 0x000000210d217221 */ /* 0x002fe20000000000 */
[----:B------:R-:W-:-:S04]  /*f5b0*/  FMUL R5, R37, 1.4426950216293334961 ;  /* 0x3fb8aa3b25057820 */ /* 0x000fc80000400000 */
[----:B------:R-:W1:Y:S01]  /*f5c0*/  MUFU.EX2 R17, R17 ;  /* 0x0000001100117308 */ /* 0x000e620000000800 */
[----:B------:R-:W-:Y:S01]  /*f5d0*/  FMUL R79, R79, 1.4426950216293334961 ;  /* 0x3fb8aa3b4f4f7820 */ /* 0x000fe20000400000 */
[----:B------:R-:W-:-:S06]  /*f5e0*/  FMUL R21, R21, 1.4426950216293334961 ;  /* 0x3fb8aa3b15157820 */ /* 0x000fcc0000400000 */
[----:B------:R-:W0:Y:S08]  /*f5f0*/  MUFU.EX2 R18, R18 ;  /* 0x0000001200127308 */ /* 0x000e300000000800 */
[----:B------:R0:W-:Y:S02]  /*f600*/  MUFU.EX2 R37, R36 ;  /* 0x0000002400257308 */ /* 0x0001e40000000800 */
[----:B0-----:R-:W-:-:S06]  /*f610*/  FADD R36, R15, R33 ;  /* 0x000000210f247221 */ /* 0x001fcc0000000000 */
[----:B------:R-:W0:Y:S01]  /*f620*/  MUFU.EX2 R79, R79 ;  /* 0x0000004f004f7308 */ /* 0x000e220000000800 */
[----:B------:R-:W-:Y:S01]  /*f630*/  FADD R36, R19, R36 ;  /* 0x0000002413247221 */ /* 0x000fe20000000000 */
[----:B------:R-:W-:-:S03]  /*f640*/  FMUL R23, R23, 1.4426950216293334961 ;  /* 0x3fb8aa3b17177820 */ /* 0x000fc60000400000 */
[----:B----4-:R-:W-:-:S03]  /*f650*/  FADD R36, R67, R36 ;  /* 0x0000002443247221 */ /* 0x010fc60000000000 */
[----:B------:R-:W4:Y:S01]  /*f660*/  MUFU.EX2 R21, R21 ;  /* 0x0000001500157308 */ /* 0x000f220000000800 */
[----:B-1----:R-:W-:Y:S01]  /*f670*/  FADD R36, R17, R36 ;  /* 0x0000002411247221 */ /* 0x002fe20000000000 */
[----:B------:R-:W-:Y:S01]  /*f680*/  F2FP.SATFINITE.E4M3.F32.PACK_AB_MERGE_C R67, R67, R19, RZ ;  /* 0x000000134343723e */ /* 0x000fe200048070ff */
[----:B------:R-:W-:Y:S02]  /*f690*/  FMUL R89, R89, 1.4426950216293334961 ;  /* 0x3fb8aa3b59597820 */ /* 0x000fe40000400000 */
[----:B------:R-:W-:-:S03]  /*f6a0*/  FADD R19, R18, R36 ;  /* 0x0000002412137221 */ /* 0x000fc60000000000 */
[----:B------:R-:W1:Y:S01]  /*f6b0*/  MUFU.EX2 R23, R23 ;  /* 0x0000001700177308 */ /* 0x000e620000000800 */
[----:B------:R-:W-:Y:S01]  /*f6c0*/  FMUL R24, R24, 1.4426950216293334961 ;  /* 0x3fb8aa3b18187820 */ /* 0x000fe20000400000 */
[----:B------:R-:W-:Y:S01]  /*f6d0*/  FADD R19, R75, R19 ;  /* 0x000000134b137221 */ /* 0x000fe20000000000 */
[----:B------:R-:W-:-:S03]  /*f6e0*/  FMUL R25, R25, 1.4426950216293334961 ;  /* 0x3fb8aa3b19197820 */ /* 0x000fc60000400000 */
[----:B0-----:R-:W-:Y:S02]  /*f6f0*/  FADD R19, R79, R19 ;  /* 0x000000134f137221 */ /* 0x001fe40000000000 */
[----:B------:R-:W0:Y:S01]  /*f700*/  MUFU.EX2 R89, R89 ;  /* 0x0000005900597308 */ /* 0x000e220000000800 */
[----:B------:R-:W-:Y:S01]  /*f710*/  FADD R39, R39, -R3 ;  /* 0x8000000327277221 */ /* 0x000fe20000000000 */
[----:B----4-:R-:W-:-:S06]  /*f720*/  FADD R36, R21, R19 ;  /* 0x0000001315247221 */ /* 0x010fcc0000000000 */
[----:B------:R-:W4:Y:S01]  /*f730*/  MUFU.EX2 R24, R24 ;  /* 0x0000001800187308 */ /* 0x000f220000000800 */
[----:B------:R-:W-:Y:S01]  /*f740*/  FMUL R33, R39, 1.4426950216293334961 ;  /* 0x3fb8aa3b27217820 */ /* 0x000fe20000400000 */
[----:B-1----:R-:W-:Y:S01]  /*f750*/  FADD R39, R23, R36 ;  /* 0x0000002417277221 */ /* 0x002fe20000000000 */
[----:B------:R-:W-:-:S05]  /*f760*/  FMUL R93, R93, 1.4426950216293334961 ;  /* 0x3fb8aa3b5d5d7820 */ /* 0x000fca0000400000 */
[----:B------:R-:W1:Y:S01]  /*f770*/  MUFU.EX2 R25, R25 ;  /* 0x0000001900197308 */ /* 0x000e620000000800 */
[----:B------:R-:W-:Y:S01]  /*f780*/  FADD R39, R29, R39 ;  /* 0x000000271d277221 */ /* 0x000fe20000000000 */
[----:B------:R-:W-:-:S03]  /*f790*/  FMUL R30, R30, 1.4426950216293334961 ;  /* 0x3fb8aa3b1e1e7820 */ /* 0x000fc60000400000 */
[----:B0-----:R-:W-:-:S03]  /*f7a0*/  FADD R39, R89, R39 ;  /* 0x0000002759277221 */ /* 0x001fc60000000000 */
[----:B------:R-:W0:Y:S01]  /*f7b0*/  MUFU.EX2 R93, R93 ;  /* 0x0000005d005d7308 */ /* 0x000e220000000800 */
[----:B----4-:R-:W-:Y:S01]  /*f7c0*/  FADD R39, R24, R39 ;  /* 0x0000002718277221 */ /* 0x010fe20000000000 */
[----:B------:R-:W-:Y:S01]  /*f7d0*/  FMUL R35, R35, 1.4426950216293334961 ;  /* 0x3fb8aa3b23237820 */ /* 0x000fe20000400000 */
[----:B------:R-:W-:-:S05]  /*f7e0*/  F2FP.SATFINITE.E4M3.F32.PACK_AB_MERGE_C R89, R89, R29, RZ ;  /* 0x0000001d5959723e */ /* 0x000fca00048070ff */
[----:B------:R-:W4:Y:S01]  /*f7f0*/  MUFU.EX2 R27, R27 ;  /* 0x0000001b001b7308 */ /* 0x000f220000000800 */
[----:B-1----:R-:W-:Y:S01]  /*f800*/  FADD R29, R25, R39 ;  /* 0x00000027191d7221 */ /* 0x002fe20000000000 */
[----:B------:R-:W-:-:S06]  /*f810*/  FMUL R4, R4, 1.4426950216293334961 ;  /* 0x3fb8aa3b04047820 */ /* 0x000fcc0000400000 */
[----:B------:R-:W1:Y:S01]  /*f820*/  MUFU.EX2 R30, R30 ;  /* 0x0000001e001e7308 */ /* 0x000e620000000800 */
[----:B------:R-:W-:-:S07]  /*f830*/  FADD R29, R91, R29 ;  /* 0x0000001d5b1d7221 */ /* 0x000fce0000000000 */
[----:B------:R-:W3:Y:S01]  /*f840*/  MUFU.EX2 R35, R35 ;  /* 0x0000002300237308 */ /* 0x000ee20000000800 */
[----:B0-----:R-:W-:Y:S01]  /*f850*/  FADD R29, R93, R29 ;  /* 0x0000001d5d1d7221 */ /* 0x001fe20000000000 */
[----:B------:R-:W-:-:S03]  /*f860*/  FADD R127, R127, -R3 ;  /* 0x800000037f7f7221 */ /* 0x000fc60000000000 */
[----:B----4-:R-:W-:-:S03]  /*f870*/  FADD R39, R27, R29 ;  /* 0x0000001d1b277221 */ /* 0x010fc60000000000 */
[----:B------:R-:W0:Y:S01]  /*f880*/  MUFU.EX2 R4, R4 ;  /* 0x0000000400047308 */ /* 0x000e220000000800 */
[----:B------:R-:W-:Y:S01]  /*f890*/  F2FP.SATFINITE.E4M3.F32.PACK_AB_MERGE_C R75, R79, R75, RZ ;  /* 0x0000004b4f4b723e */ /* 0x000fe200048070ff */
[----:B-1----:R-:W-:Y:S01]  /*f8a0*/  FADD R79, R30, R39 ;  /* 0x000000271e4f7221 */ /* 0x002fe20000000000 */
[----:B------:R-:W-:Y:S01]  /*f8b0*/  F2FP.SATFINITE.E4M3.F32.PACK_AB_MERGE_C R7, R59, R7, RZ ;  /* 0x000000073b07723e */ /* 0x000fe200048070ff */
[----:B------:R-:W-:Y:S01]  /*f8c0*/  FMUL R59, R127, 1.4426950216293334961 ;  /* 0x3fb8aa3b7f3b7820 */ /* 0x000fe20000400000 */
[----:B------:R-:W-:-:S03]  /*f8d0*/  FADD R126, R126, -R3 ;  /* 0x800000037e7e7221 */ /* 0x000fc60000000000 */
[----:B------:R-:W1:Y:S01]  /*f8e0*/  MUFU.EX2 R5, R5 ;  /* 0x0000000500057308 */ /* 0x000e620000000800 */
[----:B------:R-:W-:Y:S01]  /*f8f0*/  F2FP.SATFINITE.E4M3.F32.PACK_AB_MERGE_C R65, R16, R65, RZ ;  /* 0x000000411041723e */ /* 0x000fe200048070ff */
[----:B---3--:R-:W-:Y:S01]  /*f900*/  FADD R79, R35, R79 ;  /* 0x0000004f234f7221 */ /* 0x008fe20000000000 */
[----:B------:R-:W-:Y:S01]  /*f910*/  FMUL R16, R126, 1.4426950216293334961 ;  /* 0x3fb8aa3b7e107820 */ /* 0x000fe20000400000 */
[----:B------:R-:W-:Y:S02]  /*f920*/  FADD R128, R128, -R3 ;  /* 0x8000000380807221 */ /* 0x000fe40000000000 */
[----:B------:R-:W-:Y:S02]  /*f930*/  FADD R79, R38, R79 ;  /* 0x0000004f264f7221 */ /* 0x000fe40000000000 */
[----:B------:R-:W3:Y:S01]  /*f940*/  MUFU.EX2 R59, R59 ;  /* 0x0000003b003b7308 */ /* 0x000ee20000000800 */
[----:B------:R-:W-:Y:S01]  /*f950*/  F2FP.SATFINITE.E4M3.F32.PACK_AB_MERGE_C R12, R12, R63, RZ ;  /* 0x0000003f0c0c723e */ /* 0x000fe200048070ff */
[----:B0-----:R-:W-:Y:S01]  /*f960*/  FADD R79, R4, R79 ;  /* 0x0000004f044f7221 */ /* 0x001fe20000000000 */
[----:B------:R-:W-:Y:S01]  /*f970*/  FMUL R63, R128, 1.4426950216293334961 ;  /* 0x3fb8aa3b803f7820 */ /* 0x000fe20000400000 */
[----:B------:R-:W-:-:S04]  /*f980*/  FADD R130, R130, -R3 ;  /* 0x8000000382827221 */ /* 0x000fc80000000000 */
[----:B------:R-:W0:Y:S01]  /*f990*/  MUFU.EX2 R16, R16 ;  /* 0x0000001000107308 */ /* 0x000e220000000800 */
[----:B-1----:R-:W-:Y:S01]  /*f9a0*/  FADD R79, R5, R79 ;  /* 0x0000004f054f7221 */ /* 0x002fe20000000000 */
[----:B------:R-:W-:Y:S01]  /*f9b0*/  FMUL R95, R130, 1.4426950216293334961 ;  /* 0x3fb8aa3b825f7820 */ /* 0x000fe20000400000 */
[----:B------:R-:W-:-:S05]  /*f9c0*/  FADD R129, R129, -R3 ;  /* 0x8000000381817221 */ /* 0x000fca0000000000 */
[----:B------:R-:W1:Y:S01]  /*f9d0*/  MUFU.EX2 R33, R33 ;  /* 0x0000002100217308 */ /* 0x000e620000000800 */
[----:B------:R-:W-:Y:S01]  /*f9e0*/  FADD R79, R37, R79 ;  /* 0x0000004f254f7221 */ /* 0x000fe20000000000 */
[----:B------:R-:W-:Y:S01]  /*f9f0*/  FADD R137, R137, -R3 ;  /* 0x8000000389897221 */ /* 0x000fe20000000000 */
[----:B------:R-:W-:-:S05]  /*fa00*/  FMUL R129, R129, 1.4426950216293334961 ;  /* 0x3fb8aa3b81817820 */ /* 0x000fca0000400000 */
[----:B------:R-:W4:Y:S01]  /*fa10*/  MUFU.EX2 R63, R63 ;  /* 0x0000003f003f7308 */ /* 0x000f220000000800 */
[----:B---3--:R-:W-:Y:S01]  /*fa20*/  FADD R79, R59, R79 ;  /* 0x0000004f3b4f7221 */ /* 0x008fe20000000000 */
[----:B------:R-:W-:Y:S01]  /*fa30*/  FMUL R36, R137, 1.4426950216293334961 ;  /* 0x3fb8aa3b89247820 */ /* 0x000fe20000400000 */
[----:B------:R-:W-:Y:S01]  /*fa40*/  FADD R136, R136, -R3 ;  /* 0x8000000388887221 */ /* 0x000fe20000000000 */
[----:B------:R-:W3:Y:S04]  /*fa50*/  S2R R111, SR_TID.X ;  /* 0x00000000006f7919 */ /* 0x000ee80000002100 */
[----:B------:R-:W4:Y:S01]  /*fa60*/  MUFU.EX2 R95, R95 ;  /* 0x0000005f005f7308 */ /* 0x000f220000000800 */
[----:B0-----:R-:W-:Y:S01]  /*fa70*/  FADD R79, R16, R79 ;  /* 0x0000004f104f7221 */ /* 0x001fe20000000000 */
[----:B------:R-:W-:Y:S01]  /*fa80*/  FMUL R97, R136, 1.4426950216293334961 ;  /* 0x3fb8aa3b88617820 */ /* 0x000fe20000400000 */
[----:B------:R-:W-:-:S05]  /*fa90*/  FADD R131, R131, -R3 ;  /* 0x8000000383837221 */ /* 0x000fca0000000000 */
[----:B------:R-:W0:Y:S01]  /*faa0*/  MUFU.EX2 R19, R129 ;  /* 0x0000008100137308 */ /* 0x000e220000000800 */
[----:B-1----:R-:W-:Y:S01]  /*fab0*/  FADD R79, R33, R79 ;  /* 0x0000004f214f7221 */ /* 0x002fe20000000000 */
[----:B------:R-:W-:Y:S01]  /*fac0*/  FMUL R99, R131, 1.4426950216293334961 ;  /* 0x3fb8aa3b83637820 */ /* 0x000fe20000400000 */
[----:B------:R-:W-:-:S05]  /*fad0*/  FADD R139, R139, -R3 ;  /* 0x800000038b8b7221 */ /* 0x000fca0000000000 */
[----:B------:R-:W1:Y:S01]  /*fae0*/  MUFU.EX2 R36, R36 ;  /* 0x0000002400247308 */ /* 0x000e620000000800 */
[----:B----4-:R-:W-:Y:S01]  /*faf0*/  FADD R79, R63, R79 ;  /* 0x0000004f3f4f7221 */ /* 0x010fe20000000000 */
[----:B------:R-:W-:Y:S01]  /*fb00*/  FADD R138, R138, -R3 ;  /* 0x800000038a8a7221 */ /* 0x000fe20000000000 */
[----:B------:R-:W-:-:S05]  /*fb10*/  FMUL R139, R139, 1.4426950216293334961 ;  /* 0x3fb8aa3b8b8b7820 */ /* 0x000fca0000400000 */
[----:B------:R-:W4:Y:S01]  /*fb20*/  MUFU.EX2 R97, R97 ;  /* 0x0000006100617308 */ /* 0x000f220000000800 */
[----:B------:R-:W-:Y:S01]  /*fb30*/  FADD R79, R95, R79 ;  /* 0x0000004f5f4f7221 */ /* 0x000fe20000000000 */
[----:B------:R-:W-:Y:S01]  /*fb40*/  FMUL R39, R138, 1.4426950216293334961 ;  /* 0x3fb8aa3b8a277820 */ /* 0x000fe20000400000 */
[----:B------:R-:W-:-:S05]  /*fb50*/  FADD R225, R225, -R3 ;  /* 0x80000003e1e17221 */ /* 0x000fca0000000000 */
[----:B------:R-:W2:Y:S01]  /*fb60*/  MUFU.EX2 R99, R99 ;  /* 0x0000006300637308 */ /* 0x000ea20000000800 */
[----:B------:R-:W-:Y:S01]  /*fb70*/  F2FP.SATFINITE.E4M3.F32.PACK_AB_MERGE_C R35, R38, R35, RZ ;  /* 0x000000232623723e */ /* 0x000fe200048070ff */
[----:B0-----:R-:W-:Y:S01]  /*fb80*/  FADD R79, R19, R79 ;  /* 0x0000004f134f7221 */ /* 0x001fe20000000000 */
[----:B------:R-:W-:Y:S01]  /*fb90*/  FMUL R38, R225, 1.4426950216293334961 ;  /* 0x3fb8aa3be1267820 */ /* 0x000fe20000400000 */
[----:B------:R-:W-:-:S04]  /*fba0*/  FADD R224, R224, -R3 ;  /* 0x80000003e0e07221 */ /* 0x000fc80000000000 */
[----:B------:R-:W0:Y:S01]  /*fbb0*/  MUFU.EX2 R29, R139 ;  /* 0x0000008b001d7308 */ /* 0x000e220000000800 */
[----:B------:R-:W-:Y:S01]  /*fbc0*/  F2FP.SATFINITE.E4M3.F32.PACK_AB_MERGE_C R91, R93, R91, RZ ;  /* 0x0000005b5d5b723e */ /* 0x000fe200048070ff */
[----:B-1----:R-:W-:Y:S01]  /*fbd0*/  FADD R79, R36, R79 ;  /* 0x0000004f244f7221 */ /* 0x002fe20000000000 */
[----:B------:R-:W-:Y:S01]  /*fbe0*/  FMUL R93, R224, 1.4426950216293334961 ;  /* 0x3fb8aa3be05d7820 */ /* 0x000fe20000400000 */
[----:B------:R-:W-:-:S04]  /*fbf0*/  FADD R223, R223, -R3 ;  /* 0x80000003dfdf7221 */ /* 0x000fc80000000000 */
[----:B------:R-:W1:Y:S01]  /*fc00*/  MUFU.EX2 R39, R39 ;  /* 0x0000002700277308 */ /* 0x000e620000000800 */
[----:B----4-:R-:W-:Y:S01]  /*fc10*/  FADD R79, R97, R79 ;  /* 0x0000004f614f7221 */ /* 0x010fe20000000000 */
[----:B------:R-:W-:Y:S01]  /*fc20*/  FADD R222, R222, -R3 ;  /* 0x80000003dede7221 */ /* 0x000fe20000000000 */
[----:B------:R-:W-:-:S05]  /*fc30*/  FMUL R223, R223, 1.4426950216293334961 ;  /* 0x3fb8aa3bdfdf7820 */ /* 0x000fca0000400000 */
[----:B------:R-:W4:Y:S01]  /*fc40*/  MUFU.EX2 R38, R38 ;  /* 0x0000002600267308 */ /* 0x000f220000000800 */
[----:B------:R-:W-:Y:S01]  /*fc50*/  F2FP.SATFINITE.E4M3.F32.PACK_AB_MERGE_C R59, R59, R37, RZ ;  /* 0x000000253b3b723e */ /* 0x000fe200048070ff */
[----:B--2---:R-:W-:Y:S01]  /*fc60*/  FADD R79, R99, R79 ;  /* 0x0000004f634f7221 */ /* 0x004fe20000000000 */
[----:B------:R-:W-:Y:S01]  /*fc70*/  FMUL R37, R222, 1.4426950216293334961 ;  /* 0x3fb8aa3bde257820 */ /* 0x000fe20000400000 */
[----:B------:R-:W-:Y:S01]  /*fc80*/  FADD R228, R228, -R3 ;  /* 0x80000003e4e47221 */ /* 0x000fe20000000000 */
[----:B---3--:R-:W-:-:S03]  /*fc90*/  LOP3.LUT R107, R111, 0x7f, RZ, 0xc0, !PT ;  /* 0x0000007f6f6b7812 */ /* 0x008fc600078ec0ff */
[----:B------:R-:W2:Y:S01]  /*fca0*/  MUFU.EX2 R93, R93 ;  /* 0x0000005d005d7308 */ /* 0x000ea20000000800 */
[----:B0-----:R-:W-:Y:S01]  /*fcb0*/  FADD R79, R29, R79 ;  /* 0x0000004f1d4f7221 */ /* 0x001fe20000000000 */
[----:B------:R-:W-:Y:S01]  /*fcc0*/  FMUL R101, R228, 1.4426950216293334961 ;  /* 0x3fb8aa3be4657820 */ /* 0x000fe20000400000 */
[----:B------:R-:W-:Y:S01]  /*fcd0*/  FADD R227, R227, -R3 ;  /* 0x80000003e3e37221 */ /* 0x000fe20000000000 */
[----:B------:R-:W-:Y:S04]  /*fce0*/  STS.U8 [R107+UR13+0xa000], R236 ;  /* 0x00a000ec6b007988 */ /* 0x000fe8000800000d */
[----:B------:R-:W0:Y:S01]  /*fcf0*/  MUFU.EX2 R224, R223 ;  /* 0x000000df00e07308 */ /* 0x000e220000000800 */
[----:B-1----:R-:W-:Y:S01]  /*fd00*/  FADD R79, R39, R79 ;  /* 0x0000004f274f7221 */ /* 0x002fe20000000000 */
[----:B------:R-:W-:Y:S01]  /*fd10*/  STS.U8 [R107+UR13+0xa200], R237 ;  /* 0x00a200ed6b007988 */ /* 0x000fe2000800000d */
[----:B------:R-:W-:Y:S01]  /*fd20*/  FMUL R103, R227, 1.4426950216293334961 ;  /* 0x3fb8aa3be3677820 */ /* 0x000fe20000400000 */
[----:B------:R-:W-:-:S02]  /*fd30*/  FADD R226, R226, -R3 ;  /* 0x80000003e2e27221 */ /* 0x000fc40000000000 */
[----:B------:R-:W-:Y:S02]  /*fd40*/  STS.U8 [R107+UR13+0xa400], R240 ;  /* 0x00a400f06b007988 */ /* 0x000fe4000800000d */
[----:B------:R-:W1:Y:S01]  /*fd50*/  MUFU.EX2 R37, R37 ;  /* 0x0000002500257308 */ /* 0x000e620000000800 */
[----:B------:R-:W-:Y:S01]  /*fd60*/  F2FP.SATFINITE.E4M3.F32.PACK_AB_MERGE_C R63, R95, R63, RZ ;  /* 0x0000003f5f3f723e */ /* 0x000fe200048070ff */
[----:B------:R3:W-:Y:S01]  /*fd70*/  STS.U8 [R107+UR13+0xa600], R72 ;  /* 0x00a600486b007988 */ /* 0x0007e2000800000d */
[----:B----4-:R-:W-:Y:S01]  /*fd80*/  FADD R95, R38, R79 ;  /* 0x0000004f265f7221 */ /* 0x010fe20000000000 */
[----:B------:R-:W-:Y:S02]  /*fd90*/  FMUL R225, R226, 1.4426950216293334961 ;  /* 0x3fb8aa3be2e17820 */ /* 0x000fe40000400000 */
[----:B------:R-:W-:Y:S02]  /*fda0*/  STS.U8 [R107+UR13+0xa800], R73 ;  /* 0x00a800496b007988 */ /* 0x000fe4000800000d */
[----:B------:R-:W4:Y:S02]  /*fdb0*/  MUFU.EX2 R101, R101 ;  /* 0x0000006500657308 */ /* 0x000f240000000800 */
[----:B------:R-:W-:Y:S01]  /*fdc0*/  STS.U8 [R107+UR13+0xaa00], R241 ;  /* 0x00aa00f16b007988 */ /* 0x000fe2000800000d */
[----:B------:R-:W-:-:S03]  /*fdd0*/  FADD R230, R230, -R3 ;  /* 0x80000003e6e67221 */ /* 0x000fc60000000000 */
[----:B------:R-:W-:Y:S01]  /*fde0*/  STS.U8 [R107+UR13+0xac00], R110 ;  /* 0x00ac006e6b007988 */ /* 0x000fe2000800000d */
[----:B------:R-:W-:Y:S01]  /*fdf0*/  FADD R229, R229, -R3 ;  /* 0x80000003e5e57221 */ /* 0x000fe20000000000 */
[----:B------:R-:W0:Y:S02]  /*fe00*/  MUFU.EX2 R103, R103 ;  /* 0x0000006700677308 */ /* 0x000e240000000800 */
[----:B------:R-:W-:Y:S01]  /*fe10*/  STS.U8 [R107+UR13+0xae00], R86 ;  /* 0x00ae00566b007988 */ /* 0x000fe2000800000d */
[----:B--2---:R-:W-:Y:S01]  /*fe20*/  FADD R95, R93, R95 ;  /* 0x0000005f5d5f7221 */ /* 0x004fe20000000000 */
[--C-:B------:R-:W-:Y:S01]  /*fe30*/  FADD R231, R231, -R3.reuse ;  /* 0x80000003e7e77221 */ /* 0x100fe20000000000 */
[--C-:B------:R-:W-:Y:S01]  /*fe40*/  FADD R232, R232, -R3.reuse ;  /* 0x80000003e8e87221 */ /* 0x100fe20000000000 */
[----:B------:R-:W-:Y:S01]  /*fe50*/  STS.U8 [R107+UR13+0xb000], R87 ;  /* 0x00b000576b007988 */ /* 0x000fe2000800000d */
[--C-:B------:R-:W-:Y:S01]  /*fe60*/  FADD R49, R49, -R3.reuse ;  /* 0x8000000331317221 */ /* 0x100fe20000000000 */
[----:B------:R-:W-:-:S02]  /*fe70*/  FADD R51, R51, -R3 ;  /* 0x8000000333337221 */ /* 0x000fc40000000000 */
[----:B------:R-:W-:Y:S01]  /*fe80*/  STS.U8 [R107+UR13+0xb200], R84 ;  /* 0x00b200546b007988 */ /* 0x000fe2000800000d */
[--C-:B------:R-:W-:Y:S01]  /*fe90*/  FADD R55, R55, -R3.reuse ;  /* 0x8000000337377221 */ /* 0x100fe20000000000 */
[----:B------:R-:W-:Y:S02]  /*fea0*/  FADD R47, R47, -R3 ;  /* 0x800000032f2f7221 */ /* 0x000fe40000000000 */
[----:B------:R-:W-:Y:S01]  /*feb0*/  STS.U8 [R107+UR13+0xb400], R104 ;  /* 0x00b400686b007988 */ /* 0x000fe2000800000d */
[----:B------:R-:W2:Y:S01]  /*fec0*/  MUFU.EX2 R225, R225 ;  /* 0x000000e100e17308 */ /* 0x000ea20000000800 */
[----:B------:R-:W-:Y:S02]  /*fed0*/  FMUL R230, R230, 1.4426950216293334961 ;  /* 0x3fb8aa3be6e67820 */ /* 0x000fe40000400000 */
[----:B------:R-:W-:Y:S01]  /*fee0*/  STS.U8 [R107+UR13+0xb600], R76 ;  /* 0x00b6004c6b007988 */ /* 0x000fe2000800000d */
[----:B------:R-:W-:Y:S01]  /*fef0*/  FMUL R105, R229, 1.4426950216293334961 ;  /* 0x3fb8aa3be5697820 */ /* 0x000fe20000400000 */
[----:B0-----:R-:W-:Y:S01]  /*ff00*/  FADD R95, R224, R95 ;  /* 0x0000005fe05f7221 */ /* 0x001fe20000000000 */
[----:B------:R-:W-:Y:S01]  /*ff10*/  FMUL R139, R231, 1.4426950216293334961 ;  /* 0x3fb8aa3be78b7820 */ /* 0x000fe20000400000 */
[----:B------:R-:W-:Y:S01]  /*ff20*/  STS.U8 [R107+UR13+0xb800], R118 ;  /* 0x00b800766b007988 */ /* 0x000fe2000800000d */
[----:B------:R-:W-:Y:S01]  /*ff30*/  FMUL R232, R232, 1.4426950216293334961 ;  /* 0x3fb8aa3be8e87820 */ /* 0x000fe20000400000 */
[----:B------:R-:W-:-:S02]  /*ff40*/  FADD R233, R233, -R3 ;  /* 0x80000003e9e97221 */ /* 0x000fc40000000000 */
[----:B------:R-:W-:Y:S01]  /*ff50*/  STS.U8 [R107+UR13+0xba00], R82 ;  /* 0x00ba00526b007988 */ /* 0x000fe2000800000d */
[----:B------:R-:W-:Y:S01]  /*ff60*/  FMUL R49, R49, 1.4426950216293334961 ;  /* 0x3fb8aa3b31317820 */ /* 0x000fe20000400000 */
[----:B------:R-:W-:Y:S01]  /*ff70*/  FMUL R51, R51, 1.4426950216293334961 ;  /* 0x3fb8aa3b33337820 */ /* 0x000fe20000400000 */
[--C-:B------:R-:W-:Y:S01]  /*ff80*/  FADD R53, R53, -R3.reuse ;  /* 0x8000000335357221 */ /* 0x100fe20000000000 */
[----:B------:R-:W-:Y:S01]  /*ff90*/  STS.U8 [R107+UR13+0xbc00], R114 ;  /* 0x00bc00726b007988 */ /* 0x000fe2000800000d */
[----:B------:R-:W-:Y:S01]  /*ffa0*/  FMUL R55, R55, 1.4426950216293334961 ;  /* 0x3fb8aa3b37377820 */ /* 0x000fe20000400000 */
[----:B------:R-:W-:Y:S01]  /*ffb0*/  FMUL R47, R47, 1.4426950216293334961 ;  /* 0x3fb8aa3b2f2f7820 */ /* 0x000fe20000400000 */
[----:B------:R-:W-:Y:S01]  /*ffc0*/  FADD R45, R45, -R3 ;  /* 0x800000032d2d7221 */ /* 0x000fe20000000000 */
[----:B------:R-:W-:Y:S01]  /*ffd0*/  STS.U8 [R107+UR13+0xbe00], R77 ;  /* 0x00be004d6b007988 */ /* 0x000fe2000800000d */
[----:B------:R-:W0:Y:S01]  /*ffe0*/  MUFU.EX2 R79, R230 ;  /* 0x000000e6004f7308 */ /* 0x000e220000000800 */
[----:B-1----:R-:W-:Y:S01]  /*fff0*/  FADD R95, R37, R95 ;  /* 0x0000005f255f7221 */ /* 0x002fe20000000000 */
[----:B------:R-:W-:Y:S01]  /*10000*/  FMUL R233, R233, 1.4426950216293334961 ;  /* 0x3fb8aa3be9e97820 */ /* 0x000fe20000400000 */
[----:B------:R-:W-:Y:S01]  /*10010*/  STS.U8 [R252+UR13+0xa080], R83 ;  /* 0x00a08053fc007988 */ /* 0x000fe2000800000d */
[----:B------:R-:W-:-:S03]  /*10020*/  FMUL R53, R53, 1.4426950216293334961 ;  /* 0x3fb8aa3b35357820 */ /* 0x000fc60000400000 */
[----:B------:R-:W-:Y:S01]  /*10030*/  STS.U8 [R252+UR13+0xa280], R85 ;  /* 0x00a28055fc007988 */ /* 0x000fe2000800000d */
[----:B------:R-:W-:Y:S03]  /*10040*/  MUFU.EX2 R105, R105 ;  /* 0x0000006900697308 */ /* 0x000fe60000000800 */
[----:B------:R-:W-:Y:S01]  /*10050*/  STS.U8 [R252+UR13+0xa480], R120 ;  /* 0x00a48078fc007988 */ /* 0x000fe2000800000d */
[----:B------:R-:W-:-:S03]  /*10060*/  FMUL R45, R45, 1.4426950216293334961 ;  /* 0x3fb8aa3b2d2d7820 */ /* 0x000fc60000400000 */
[----:B------:R-:W-:Y:S01]  /*10070*/  STS.U8 [R252+UR13+0xa680], R80 ;  /* 0x00a68050fc007988 */ /* 0x000fe2000800000d */
[----:B------:R-:W1:Y:S03]  /*10080*/  MUFU.EX2 R139, R139 ;  /* 0x0000008b008b7308 */ /* 0x000e660000000800 */
[----:B------:R-:W-:Y:S04]  /*10090*/  STS.U8 [R252+UR13+0xa880], R116 ;  /* 0x00a88074fc007988 */ /* 0x000fe8000800000d */
[----:B------:R-:W-:Y:S01]  /*100a0*/  STS.U8 [R252+UR13+0xaa80], R78 ;  /* 0x00aa804efc007988 */ /* 0x000fe2000800000d */
[----:B------:R-:W-:Y:S03]  /*100b0*/  MUFU.EX2 R223, R51 ;  /* 0x0000003300df7308 */ /* 0x000fe60000000800 */
[----:B------:R-:W-:Y:S04]  /*100c0*/  STS.U8 [R252+UR13+0xac80], R112 ;  /* 0x00ac8070fc007988 */ /* 0x000fe8000800000d */
[----:B------:R-:W-:Y:S01]  /*100d0*/  STS.U8 [R252+UR13+0xae80], R74 ;  /* 0x00ae804afc007988 */ /* 0x000fe2000800000d */
[----:B------:R-:W-:Y:S03]  /*100e0*/  MUFU.EX2 R222, R55 ;  /* 0x0000003700de7308 */ /* 0x000fe60000000800 */
[----:B------:R-:W-:Y:S04]  /*100f0*/  STS.U8 [R252+UR13+0xb080], R108 ;  /* 0x00b0806cfc007988 */ /* 0x000fe8000800000d */
[----:B------:R-:W-:Y:S01]  /*10100*/  STS.U8 [R252+UR13+0xb280], R106 ;  /* 0x00b2806afc007988 */ /* 0x000fe2000800000d */
[----:B------:R-:W-:Y:S03]  /*10110*/  MUFU.EX2 R136, R47 ;  /* 0x0000002f00887308 */ /* 0x000fe60000000800 */
[----:B------:R-:W-:Y:S04]  /*10120*/  STS.U8 [R252+UR13+0xb480], R102 ;  /* 0x00b48066fc007988 */ /* 0x000fe8000800000d */
[----:B------:R-:W-:Y:S04]  /*10130*/  STS.U8 [R252+UR13+0xb680], R100 ;  /* 0x00b68064fc007988 */ /* 0x000fe8000800000d */
[----:B------:R-:W-:Y:S04]  /*10140*/  STS.U8 [R252+UR13+0xb880], R98 ;  /* 0x00b88062fc007988 */ /* 0x000fe8000800000d */
[----:B------:R-:W-:Y:S04]  /*10150*/  STS.U8 [R252+UR13+0xba80], R92 ;  /* 0x00ba805cfc007988 */ /* 0x000fe8000800000d */
[----:B------:R-:W-:Y:S04]  /*10160*/  STS.U8 [R252+UR13+0xbc80], R96 ;  /* 0x00bc8060fc007988 */ /* 0x000fe8000800000d */
[----:B------:R-:W-:Y:S04]  /*10170*/  STS.U8 [R252+UR13+0xbe80], R94 ;  /* 0x00be805efc007988 */ /* 0x000fe8000800000d */
[----:B------:R0:W-:Y:S01]  /*10180*/  STS.U8 [R69+UR13+0xa100], R42 ;  /* 0x00a1002a45007988 */ /* 0x0001e2000800000d */
[----:B----4-:R-:W-:Y:S01]  /*10190*/  FADD R95, R101, R95 ;  /* 0x0000005f655f7221 */ /* 0x010fe20000000000 */
[----:B---3--:R-:W-:Y:S01]  /*101a0*/  IMAD.SHL.U32 R72, R111, 0x8, RZ ;  /* 0x000000086f487824 */ /* 0x008fe200078e00ff */
[----:B------:R-:W-:Y:S08]  /*101b0*/  MUFU.EX2 R233, R233 ;  /* 0x000000e900e97308 */ /* 0x000ff00000000800 */
[----:B0-----:R-:W-:Y:S01]  /*101c0*/  MUFU.EX2 R42, R232 ;  /* 0x000000e8002a7308 */ /* 0x001fe20000000800 */
[----:B------:R-:W-:-:S07]  /*101d0*/  FADD R95, R103, R95 ;  /* 0x0000005f675f7221 */ /* 0x000fce0000000000 */
[----:B------:R-:W0:Y:S01]  /*101e0*/  MUFU.EX2 R232, R49 ;  /* 0x0000003100e87308 */ /* 0x000e220000000800 */
[----:B------:R-:W-:Y:S01]  /*101f0*/  F2FP.SATFINITE.E4M3.F32.PACK_AB_MERGE_C R97, R99, R97, RZ ;  /* 0x000000616361723e */ /* 0x000fe200048070ff */
[----:B--2---:R-:W-:Y:S01]  /*10200*/  FADD R99, R225, R95 ;  /* 0x0000005fe1637221 */ /* 0x004fe20000000000 */
[----:B------:R-:W-:-:S05]  /*10210*/  LOP3.LUT R72, R72, 0x30, RZ, 0xc0, !PT ;  /* 0x0000003048487812 */ /* 0x000fca00078ec0ff */
[----:B------:R-:W-:Y:S01]  /*10220*/  MUFU.EX2 R138, R53 ;  /* 0x00000035008a7308 */ /* 0x000fe20000000800 */
[----:B------:R-:W-:-:S07]  /*10230*/  LOP3.LUT R73, R111, 0x7f, RZ, 0xc0, !PT ;  /* 0x0000007f6f497812 */ /* 0x000fce00078ec0ff */
[----:B------:R-:W2:Y:S01]  /*10240*/  MUFU.EX2 R137, R45 ;  /* 0x0000002d00897308 */ /* 0x000ea20000000800 */
[----:B------:R-:W-:Y:S01]  /*10250*/  FADD R99, R79, R99 ;  /* 0x000000634f637221 */ /* 0x000fe20000000000 */
[----:B------:R-:W-:Y:S01]  /*10260*/  IMAD R72, R73, 0x40, R72 ;  /* 0x0000004049487824 */ /* 0x000fe200078e0248 */
[----:B------:R-:W-:Y:S01]  /*10270*/  F2FP.SATFINITE.E4M3.F32.PACK_AB_MERGE_C R229, R9, R8, R12 ;  /* 0x0000000809e5723e */ /* 0x000fe2000480700c */
[----:B------:R-:W-:Y:S01]  /*10280*/  STS.U8 [R69+UR13+0xa300], R43 ;  /* 0x00a3002b45007988 */ /* 0x000fe2000800000d */
[----:B------:R-:W-:Y:S02]  /*10290*/  F2FP.SATFINITE.E4M3.F32.PACK_AB_MERGE_C R95, R93, R38, RZ ;  /* 0x000000265d5f723e */ /* 0x000fe400048070ff */
[----:B------:R-:W-:Y:S01]  /*102a0*/  F2FP.SATFINITE.E4M3.F32.PACK_AB_MERGE_C R228, R6, R40, R7 ;  /* 0x0000002806e4723e */ /* 0x000fe20004807007 */
[----:B------:R-:W-:Y:S01]  /*102b0*/  STS.U8 [R69+UR13+0xa500], R60 ;  /* 0x00a5003c45007988 */ /* 0x000fe2000800000d */
[----:B------:R-:W-:Y:S01]  /*102c0*/  F2FP.SATFINITE.E4M3.F32.PACK_AB_MERGE_C R12, R18, R17, R75 ;  /* 0x00000011120c723e */ /* 0x000fe2000480704b */
[----:B------:R-:W-:Y:S01]  /*102d0*/  FADD R6, -R3, R0 ;  /* 0x0000000003067221 */ /* 0x000fe20000000100 */
[----:B------:R-:W-:Y:S01]  /*102e0*/  F2FP.SATFINITE.E4M3.F32.PACK_AB_MERGE_C R38, R103, R101, RZ ;  /* 0x000000656726723e */ /* 0x000fe200048070ff */
[----:B------:R-:W-:Y:S01]  /*102f0*/  STS.U8 [R69+UR13+0xa700], R90 ;  /* 0x00a7005a45007988 */ /* 0x000fe2000800000d */
[----:B-1----:R-:W-:Y:S01]  /*10300*/  F2FP.SATFINITE.E4M3.F32.PACK_AB_MERGE_C R93, R139, R105, RZ ;  /* 0x000000698b5d723e */ /* 0x002fe200048070ff */
[----:B------:R-:W-:Y:S01]  /*10310*/  FADD R99, R105, R99 ;  /* 0x0000006369637221 */ /* 0x000fe20000000000 */
[----:B------:R-:W-:Y:S01]  /*10320*/  F2FP.SATFINITE.E4M3.F32.PACK_AB_MERGE_C R17, R33, R16, R63 ;  /* 0x000000102111723e */ /* 0x000fe2000480703f */
[----:B------:R-:W-:Y:S01]  /*10330*/  STS.U8 [R69+UR13+0xa900], R88 ;  /* 0x00a9005845007988 */ /* 0x000fe2000800000d */
[----:B0-----:R-:W-:-:S02]  /*10340*/  F2FP.SATFINITE.E4M3.F32.PACK_AB_MERGE_C R226, R223, R232, RZ ;  /* 0x000000e8dfe2723e */ /* 0x001fc400048070ff */
[----:B------:R-:W-:Y:S01]  /*10350*/  F2FP.SATFINITE.E4M3.F32.PACK_AB_MERGE_C R227, R136, R222, RZ ;  /* 0x000000de88e3723e */ /* 0x000fe200048070ff */
[----:B------:R-:W-:Y:S01]  /*10360*/  STS.U8 [R69+UR13+0xab00], R122 ;  /* 0x00ab007a45007988 */ /* 0x000fe2000800000d */
[----:B------:R-:W-:Y:S02]  /*10370*/  F2FP.SATFINITE.E4M3.F32.PACK_AB_MERGE_C R230, R11, R10, R65 ;  /* 0x0000000a0be6723e */ /* 0x000fe40004807041 */
[----:B------:R-:W-:Y:S01]  /*10380*/  F2FP.SATFINITE.E4M3.F32.PACK_AB_MERGE_C R231, R15, R13, R67 ;  /* 0x0000000d0fe7723e */ /* 0x000fe20004807043 */
[----:B------:R-:W-:Y:S01]  /*10390*/  STS.U8 [R69+UR13+0xad00], R124 ;  /* 0x00ad007c45007988 */ /* 0x000fe2000800000d */
[----:B------:R-:W-:-:S03]  /*103a0*/  F2FP.SATFINITE.E4M3.F32.PACK_AB_MERGE_C R16, R5, R4, R59 ;  /* 0x000000040510723e */ /* 0x000fc6000480703b */
[----:B------:R-:W-:Y:S01]  /*103b0*/  STS.U8 [R69+UR13+0xaf00], R48 ;  /* 0x00af003045007988 */ /* 0x000fe2000800000d */
[----:B------:R-:W-:-:S03]  /*103c0*/  F2FP.SATFINITE.E4M3.F32.PACK_AB_MERGE_C R13, R23, R21, R89 ;  /* 0x00000015170d723e */ /* 0x000fc60004807059 */
[----:B------:R-:W-:Y:S01]  /*103d0*/  STS.U8 [R69+UR13+0xb100], R50 ;  /* 0x00b1003245007988 */ /* 0x000fe2000800000d */
[----:B------:R-:W-:-:S03]  /*103e0*/  F2FP.SATFINITE.E4M3.F32.PACK_AB_MERGE_C R15, R30, R27, R35 ;  /* 0x0000001b1e0f723e */ /* 0x000fc60004807023 */
[----:B------:R-:W-:Y:S01]  /*103f0*/  STS.U8 [R69+UR13+0xb300], R52 ;  /* 0x00b3003445007988 */ /* 0x000fe2000800000d */
[----:B------:R-:W-:-:S03]  /*10400*/  F2FP.SATFINITE.E4M3.F32.PACK_AB_MERGE_C R18, R36, R19, R97 ;  /* 0x000000132412723e */ /* 0x000fc60004807061 */
[----:B------:R-:W-:Y:S01]  /*10410*/  STS.U8 [R69+UR13+0xb500], R54 ;  /* 0x00b5003645007988 */ /* 0x000fe2000800000d */
[----:B------:R-:W-:-:S03]  /*10420*/  LOP3.LUT R5, R72, 0x10, RZ, 0x3c, !PT ;  /* 0x0000001048057812 */ /* 0x000fc600078e3cff */
[----:B------:R-:W-:Y:S01]  /*10430*/  STS.U8 [R69+UR13+0xb700], R58 ;  /* 0x00b7003a45007988 */ /* 0x000fe2000800000d */
[----:B------:R-:W-:-:S03]  /*10440*/  F2FP.SATFINITE.E4M3.F32.PACK_AB_MERGE_C R19, R39, R29, R95 ;  /* 0x0000001d2713723e */ /* 0x000fc6000480705f */
[----:B------:R-:W-:Y:S01]  /*10450*/  STS.U8 [R69+UR13+0xb900], R70 ;  /* 0x00b9004645007988 */ /* 0x000fe2000800000d */
[----:B------:R-:W-:-:S03]  /*10460*/  LOP3.LUT R0, R72, 0x20, RZ, 0x3c, !PT ;  /* 0x0000002048007812 */ /* 0x000fc600078e3cff */
[----:B------:R-:W-:Y:S04]  /*10470*/  STS.U8 [R69+UR13+0xbb00], R44 ;  /* 0x00bb002c45007988 */ /* 0x000fe8000800000d */
[----:B------:R-:W-:Y:S04]  /*10480*/  STS.U8 [R69+UR13+0xbd00], R46 ;  /* 0x00bd002e45007988 */ /* 0x000fe8000800000d */
[----:B------:R-:W-:Y:S01]  /*10490*/  STS.U8 [R69+UR13+0xbf00], R56 ;  /* 0x00bf003845007988 */ /* 0x000fe2000800000d */
[----:B------:R-:W-:-:S03]  /*104a0*/  F2FP.SATFINITE.E4M3.F32.PACK_AB_MERGE_C R225, R79, R225, R93 ;  /* 0x000000e14fe1723e */ /* 0x000fc6000480705d */
[----:B------:R0:W-:Y:S01]  /*104b0*/  STS.U8 [R68+UR13+0xab80], R14 ;  /* 0x00ab800e44007988 */ /* 0x0001e2000800000d */
[----:B------:R-:W-:Y:S01]  /*104c0*/  F2FP.SATFINITE.E4M3.F32.PACK_AB_MERGE_C R224, R37, R224, R38 ;  /* 0x000000e025e0723e */ /* 0x000fe20004807026 */
[----:B------:R-:W-:Y:S01]  /*104d0*/  FMUL R6, R6, 1.4426950216293334961 ;  /* 0x3fb8aa3b06067820 */ /* 0x000fe20000400000 */
[----:B------:R-:W-:Y:S01]  /*104e0*/  LOP3.LUT R4, R72, 0x30, RZ, 0x3c, !PT ;  /* 0x0000003048047812 */ /* 0x000fe200078e3cff */
[----:B------:R-:W-:Y:S01]  /*104f0*/  FADD R139, R139, R99 ;  /* 0x000000638b8b7221 */ /* 0x000fe20000000000 */
[----:B------:R-:W-:Y:S01]  /*10500*/  F2FP.SATFINITE.E4M3.F32.PACK_AB_MERGE_C R226, R233, R42, R226 ;  /* 0x0000002ae9e2723e */ /* 0x000fe200048070e2 */
[----:B------:R-:W-:Y:S01]  /*10510*/  STS.U8 [R68+UR13+0xa180], R41 ;  /* 0x00a1802944007988 */ /* 0x000fe2000800000d */
[----:B--2---:R-:W-:Y:S02]  /*10520*/  F2FP.SATFINITE.E4M3.F32.PACK_AB_MERGE_C R227, R137, R138, R227 ;  /* 0x0000008a89e3723e */ /* 0x004fe400048070e3 */
[----:B0-----:R-:W-:Y:S01]  /*10530*/  F2FP.SATFINITE.E4M3.F32.PACK_AB_MERGE_C R14, R25, R24, R91 ;  /* 0x00000018190e723e */ /* 0x001fe2000480705b */
        /* <DEDUP_REMOVED lines=14> */
[----:B------:R-:W-:-:S03]  /*10620*/  FADD R139, R42, R139 ;  /* 0x0000008b2a8b7221 */ /* 0x000fc60000000000 */
[----:B------:R-:W-:Y:S04]  /*10630*/  STS.128 [R72+UR13+0x4000], R228 ;  /* 0x004000e448007988 */ /* 0x000fe80008000c0d */
[----:B------:R-:W-:Y:S04]  /*10640*/  STS.128 [R5+UR13+0x4000], R12 ;  /* 0x0040000c05007988 */ /* 0x000fe80008000c0d */
[----:B------:R0:W-:Y:S04]  /*10650*/  STS.128 [R0+UR13+0x4000], R16 ;  /* 0x0040001000007988 */ /* 0x0001e80008000c0d */
[----:B------:R1:W-:Y:S01]  /*10660*/  STS.128 [R4+UR13+0x4000], R224 ;  /* 0x004000e004007988 */ /* 0x0003e20008000c0d */
[----:B0-----:R1:W0:Y:S02]  /*10670*/  MUFU.EX2 R0, R6 ;  /* 0x0000000600007308 */ /* 0x0012240000000800 */
[----:B-1----:R-:W0:Y:S01]  /*10680*/  LDTM.x128 R4, tmem[UR11] ;  /* 0x0000000b000479ee */ /* 0x002e2200083c0000 */
[----:B------:R-:W-:Y:S01]  /*10690*/  NOP ;  /* 0x0000000000007918 */ /* 0x000fe20000000000 */
        /* <DEDUP_REMOVED lines=128> */
[----:B------:R0:W-:Y:S01]  /*10ea0*/  STTM.x128 tmem[UR11], R4 ;  /* 0x00000004000079ed */ /* 0x0001e200083c000b */
[----:B------:R-:W1:Y:S02]  /*10eb0*/  FENCE.VIEW.ASYNC.T ;  /* 0x00000000000073c6 */ /* 0x000e640000000200 */
[----:B-1----:R-:W-:Y:S01]  /*10ec0*/  BAR.SYNC.DEFER_BLOCKING 0x0 ;  /* 0x0000000000007b1d */ /* 0x002fe20000010000 */
[----:B------:R-:W-:-:S05]  /*10ed0*/  FADD R139, R233, R139 ;  /* 0x0000008be98b7221 */ /* 0x000fca0000000000 */
[----:B------:R1:W-:Y:S06]  /*10ee0*/  MEMBAR.ALL.CTA ;  /* 0x0000000000007992 */ /* 0x0003ec0000008000 */
[----:B-1----:R-:W1:Y:S01]  /*10ef0*/  FENCE.VIEW.ASYNC.S ;  /* 0x00000000000073c6 */ /* 0x002e620000000000 */
[----:B------:R-:W-:-:S04]  /*10f00*/  FADD R232, R232, R139 ;  /* 0x0000008be8e87221 */ /* 0x000fc80000000000 */
[----:B------:R-:W-:-:S04]  /*10f10*/  FADD R223, R223, R232 ;  /* 0x000000e8dfdf7221 */ /* 0x000fc80000000000 */
[----:B------:R-:W-:-:S04]  /*10f20*/  FADD R138, R138, R223 ;  /* 0x000000df8a8a7221 */ /* 0x000fc80000000000 */
[----:B------:R-:W-:Y:S01]  /*10f30*/  FADD R137, R137, R138 ;  /* 0x0000008a89897221 */ /* 0x000fe20000000000 */
[----:B------:R-:W-:-:S03]  /*10f40*/  ULEA UR36, UR37, UR13, 0x3 ;  /* 0x0000000d25247291 */ /* 0x000fc6000f8e18ff */
[----:B------:R-:W-:Y:S01]  /*10f50*/  FADD R137, R222, R137 ;  /* 0x00000089de897221 */ /* 0x000fe20000000000 */
[----:B------:R-:W-:-:S03]  /*10f60*/  UIADD3 UR36, UPT, UPT, UR36, 0xc000, URZ ;  /* 0x0000c00024247890 */ /* 0x000fc6000fffe0ff */
[----:B------:R-:W-:Y:S01]  /*10f70*/  FADD R137, R136, R137 ;  /* 0x0000008988897221 */ /* 0x000fe20000000000 */
[----:B------:R-:W-:Y:S01]  /*10f80*/  UMOV UR9, UR8 ;  /* 0x0000000800097c82 */ /* 0x000fe20008000000 */
[----:B-1----:R-:W-:Y:S06]  /*10f90*/  BAR.SYNC.DEFER_BLOCKING 0x0 ;  /* 0x0000000000007b1d */ /* 0x002fec0000010000 */
[----:B------:R-:W-:Y:S05]  /*10fa0*/  BRA.U UP2, `(.L_x_18) ;  /* 0x0000000102347547 */ /* 0x000fea000b800000 */
[----:B------:R-:W-:Y:S01]  /*10fb0*/  UMOV UR30, UR4 ;  /* 0x00000004001e7c82 */ /* 0x000fe20008000000 */
[----:B------:R-:W-:Y:S01]  /*10fc0*/  UMOV UR31, 0x80004020 ;  /* 0x80004020001f7882 */ /* 0x000fe20000000000 */
[----:B------:R-:W-:Y:S01]  /*10fd0*/  UMOV UR32, 0x0 ;  /* 0x0000000000207882 */ /* 0x000fe20000000000 */
[----:B------:R-:W-:Y:S01]  /*10fe0*/  UMOV UR33, 0x8200010 ;  /* 0x0820001000217882 */ /* 0x000fe20000000000 */
[----:B------:R-:W-:Y:S01]  /*10ff0*/  UMOV UR6, UR36 ;  /* 0x0000002400067c82 */ /* 0x000fe20008000000 */
[----:B------:R-:W-:Y:S01]  /*11000*/  UMOV UR7, URZ ;  /* 0x000000ff00077c82 */ /* 0x000fe20008000000 */
[----:B------:R-:W-:Y:S01]  /*11010*/  UMOV UR50, 0x0 ;  /* 0x0000000000327882 */ /* 0x000fe20000000000 */
[----:B------:R-:W-:Y:S01]  /*11020*/  UMOV UR51, 0x8200010 ;  /* 0x0820001000337882 */ /* 0x000fe20000000000 */
[----:B------:R1:W-:Y:S01]  /*11030*/  UTCQMMA gdesc[UR22], gdesc[UR30], tmem[UR12], tmem[UR32], idesc[UR33], UPT ;  /* 0x00ff201e160075ea */ /* 0x0003e2000b80030c */
[----:B------:R-:W-:Y:S01]  /*11040*/  UMOV UR6, UR6 ;  /* 0x0000000600067c82 */ /* 0x000fe20008000000 */
[----:B------:R1:W-:Y:S01]  /*11050*/  UTCQMMA gdesc[UR24], gdesc[UR20], tmem[UR12], tmem[UR50], idesc[UR51], UPT ;  /* 0x00ff3214180075ea */ /* 0x0003e2000b80030c */
[----:B------:R1:W-:Y:S01]  /*11060*/  UTCBAR [UR6], URZ ;  /* 0x000000ff060073e9 */ /* 0x0003e200080000ff */
[----:B------:R-:W-:-:S02]  /*11070*/  NOP ;  /* 0x0000000000007918 */ /* 0x000fc40000000000 */
.L_x_18:
[----:B0-----:R-:W2:Y:S01]  /*11080*/  LDL.LU R4, [R1+0x248] ;  /* 0x0002480001047983 */ /* 0x001ea20000300800 */
[----:B------:R-:W-:Y:S01]  /*11090*/  IADD3 R2, P0, PT, R2, 0x40, RZ ;  /* 0x0000004002027810 */ /* 0x000fe20007f1e0ff */
[----:B------:R-:W-:Y:S02]  /*110a0*/  UIADD3 UR37, UPT, UPT, UR37, 0x1, URZ ;  /* 0x0000000125257890 */ /* 0x000fe4000fffe0ff */
[----:B-1----:R-:W-:Y:S02]  /*110b0*/  USHF.L.U32 UR6, UR56, 0x6, URZ ;  /* 0x0000000638067899 */ /* 0x002fe400080006ff */
[----:B-----5:R-:W-:Y:S01]  /*110c0*/  IMAD.X R132, RZ, RZ, R132, P0 ;  /* 0x000000ffff847224 */ /* 0x020fe200000e0684 */
[----:B------:R-:W-:Y:S01]  /*110d0*/  ISETP.GE.U32.AND P0, PT, R2, UR14, PT ;  /* 0x0000000e02007c0c */ /* 0x000fe2000bf06070 */
[----:B------:R-:W-:Y:S02]  /*110e0*/  UISETP.GT.AND UP3, UPT, UR37, 0x1, UPT ;  /* 0x000000012500788c */ /* 0x000fe4000bf64270 */
[----:B------:R-:W-:Y:S01]  /*110f0*/  UIADD3 UR34, UPT, UPT, UR6, UR34, URZ ;  /* 0x0000002206227290 */ /* 0x000fe2000fffe0ff */
[----:B------:R-:W-:Y:S01]  /*11100*/  ISETP.GE.U32.AND.EX P0, PT, R132, RZ, PT, P0 ;  /* 0x000000ff8400720c */ /* 0x000fe20003f06100 */
[----:B------:R-:W-:-:S02]  /*11110*/  USHF.L.U32 UR7, UR54, 0x6, URZ ;  /* 0x0000000636077899 */ /* 0x000fc400080006ff */
[----:B------:R-:W-:Y:S02]  /*11120*/  USEL UR6, URZ, 0x1, !UP3 ;  /* 0x00000001ff067887 */ /* 0x000fe4000d800000 */
[----:B------:R-:W-:Y:S02]  /*11130*/  UIADD3 UR35, UPT, UPT, UR7, UR35, URZ ;  /* 0x0000002307237290 */ /* 0x000fe4000fffe0ff */
[----:B------:R-:W-:Y:S02]  /*11140*/  USEL UR37, UR37, URZ, !UP3 ;  /* 0x000000ff25257287 */ /* 0x000fe4000d800000 */
[----:B------:R-:W-:Y:S01]  /*11150*/  ULOP3.LUT UR8, UR8, UR6, URZ, 0x3c, !UPT ;  /* 0x0000000608087292 */ /* 0x000fe2000f8e3cff */
[----:B--2---:R-:W-:Y:S01]  /*11160*/  FFMA R4, R0, R4, R137 ;  /* 0x0000000400047223 */ /* 0x004fe20000000089 */
[----:B------:R-:W-:-:S04]  /*11170*/  IMAD.MOV.U32 R0, RZ, RZ, R3 ;  /* 0x000000ffff007224 */ /* 0x000fc800078e0003 */
[----:B------:R0:W-:Y:S01]  /*11180*/  STL [R1+0x248], R4 ;  /* 0x0002480401007387 */ /* 0x0001e20000100800 */
[----:B------:R-:W-:Y:S05]  /*11190*/  @!P0 BRA `(.L_x_19) ;  /* 0xffffff8c00fc8947 */ /* 0x000fea000383ffff */
[----:B------:R-:W-:Y:S01]  /*111a0*/  UISETP.GE.AND UP1, UPT, UR40, 0x1, UPT ;  /* 0x000000012800788c */ /* 0x000fe2000bf26270 */
[----:B------:R-:W-:-:S08]  /*111b0*/  IMAD.MOV.U32 R0, RZ, RZ, R3 ;  /* 0x000000ffff007224 */ /* 0x000fd000078e0003 */
[----:B------:R-:W-:Y:S05]  /*111c0*/  BRA.U !UP1, `(.L_x_14) ;  /* 0x0000000109147547 */ /* 0x000fea000b800000 */
[----:B------:R-:W-:-:S06]  /*111d0*/  USHF.L.U32 UR4, UR9, 0x1f, URZ ;  /* 0x0000001f09047899 */ /* 0x000fcc00080006ff */
[----:B------:R-:W-:-:S04]  /*111e0*/  IMAD.U32 R0, RZ, RZ, UR4 ;  /* 0x00000004ff007e24 */ /* 0x000fc8000f8e00ff */
[----:B------:R-:W1:Y:S02]  /*111f0*/  SYNCS.PHASECHK.TRANS64.TRYWAIT P0, [UR36], R0 ;  /* 0x00000000ff0075a7 */ /* 0x000e640008001124 */
[----:B-1----:R-:W-:Y:S05]  /*11200*/  @!P0 BRA `(.L_x_20) ;  /* 0x0000004c006c8947 */ /* 0x002fea0003800000 */
.L_x_26:
[----:B------:R-:W-:-:S07]  /*11210*/  IMAD.MOV.U32 R0, RZ, RZ, R3 ;  /* 0x000000ffff007224 */ /* 0x000fce00078e0003 */
.L_x_14:
[----:B------:R-:W2:Y:S01]  /*11220*/  LDL.LU R137, [R1+0x248] ;  /* 0x0002480001897983 */ /* 0x000ea20000300800 */
[----:B------:R-:W3:Y:S01]  /*11230*/  LDCU.64 UR4, c[0x0][0x3e0] ;  /* 0x00007c00ff0477ac */ /* 0x000ee20008000a00 */
[----:B------:R-:W4:Y:S01]  /*11240*/  S2R R2, SR_TID.X ;  /* 0x0000000000027919 */ /* 0x000f220000002100 */
[----:B------:R-:W-:Y:S01]  /*11250*/  BAR.SYNC.DEFER_BLOCKING 0x0 ;  /* 0x0000000000007b1d */ /* 0x000fe20000010000 */
[----:B----4-:R-:W-:-:S13]  /*11260*/  LOP3.LUT P3, RZ, R2, 0x7f, RZ, 0xc0, !PT ;  /* 0x0000007f02ff7812 */ /* 0x010fda000786c0ff */
[----:B------:R-:W4:Y:S02]  /*11270*/  @!P3 SYNCS.CCTL.IV [UR13+0xc000] ;  /* 0x00c00000ff00b9b1 */ /* 0x000f24000800000d */
[----:B----4-:R-:W-:Y:S06]  /*11280*/  BAR.SYNC.DEFER_BLOCKING 0x0 ;  /* 0x0000000000007b1d */ /* 0x010fec0000010000 */
[----:B01----:R-:W0:Y:S01]  /*11290*/  LDTM.x128 R4, tmem[UR11] ;  /* 0x0000000b000479ee */ /* 0x003e2200083c0000 */
[----:B---3--:R-:W-:Y:S01]  /*112a0*/  UIMAD UR4, UR15, UR4, URZ ;  /* 0x000000040f0472a4 */ /* 0x008fe2000f8e02ff */
[----:B------:R-:W1:Y:S01]  /*112b0*/  @!P3 SYNCS.CCTL.IV [UR13+0xc008] ;  /* 0x00c00800ff00b9b1 */ /* 0x000e62000800000d */
[----:B------:R-:W-:Y:S01]  /*112c0*/  NOP ;  /* 0x0000000000007918 */ /* 0x000fe20000000000 */
[C---:B--2---:R-:W-:Y:S01]  /*112d0*/  FMUL R2, R137.reuse, 8388608 ;  /* 0x4b00000089027820 */ /* 0x044fe20000400000 */
[----:B------:R-:W-:-:S02]  /*112e0*/  FSETP.GEU.AND P1, PT, R137, 1.175494350822287508e-38, PT ;  /* 0x008000008900780b */ /* 0x000fc40003f2e000 */
[C---:B------:R-:W-:Y:S02]  /*112f0*/  FSETP.GT.AND P0, PT, |R137|.reuse, 8.50705917302346158658e+37, PT ;  /* 0x7e8000008900780b */ /* 0x040fe40003f04200 */
[----:B------:R-:W-:Y:S02]  /*11300*/  FSEL R2, R2, R137, !P1 ;  /* 0x0000008902027208 */ /* 0x000fe40004800000 */
[----:B------:R-:W-:-:S03]  /*11310*/  FSETP.GEU.AND P2, PT, |R137|, 1.175494350822287508e-38, PT ;  /* 0x008000008900780b */ /* 0x000fc60003f4e200 */
[----:B------:R-:W-:Y:S01]  /*11320*/  VIADD R135, R2, 0xc0cafb0d ;  /* 0xc0cafb0d02877836 */ /* 0x000fe20000000000 */
[----:B------:R-:W-:-:S04]  /*11330*/  FSEL R3, RZ, -23, P1 ;  /* 0xc1b80000ff037808 */ /* 0x000fc80000800000 */
[----:B------:R-:W-:Y:S01]  /*11340*/  LOP3.LUT R135, R135, 0xff800000, RZ, 0xc0, !PT ;  /* 0xff80000087877812 */ /* 0x000fe200078ec0ff */
[----:B------:R-:W-:-:S03]  /*11350*/  @P0 FMUL R137, R137, 0.25 ;  /* 0x3e80000089890820 */ /* 0x000fc60000400000 */
[----:B------:R-:W-:Y:S01]  /*11360*/  I2FP.F32.S32 R132, R135 ;  /* 0x0000008700847245 */ /* 0x000fe20000201400 */
[----:B------:R-:W-:-:S04]  /*11370*/  @!P2 FMUL R137, R137, 16777216 ;  /* 0x4b8000008989a820 */ /* 0x000fc80000400000 */
[----:B------:R-:W-:Y:S02]  /*11380*/  FFMA.FTZ R3, R132, 1.1920928955078125e-07, R3 ;  /* 0x3400000084037823 */ /* 0x000fe40000010003 */
[----:B------:R-:W2:Y:S01]  /*11390*/  MUFU.RCP R132, R137 ;  /* 0x0000008900847308 */ /* 0x000ea20000001000 */
[----:B0-----:R-:W-:Y:S01]  /*113a0*/  @P0 FMUL R12, R12, 0.25 ;  /* 0x3e8000000c0c0820 */ /* 0x001fe20000400000 */
[----:B------:R-:W-:Y:S01]  /*113b0*/  @P0 FMUL R13, R13, 0.25 ;  /* 0x3e8000000d0d0820 */ /* 0x000fe20000400000 */
[----:B------:R-:W-:Y:S01]  /*113c0*/  @P0 FMUL R22, R22, 0.25 ;  /* 0x3e80000016160820 */ /* 0x000fe20000400000 */
[----:B------:R-:W-:Y:S01]  /*113d0*/  @P0 FMUL R23, R23, 0.25 ;  /* 0x3e80000017170820 */ /* 0x000fe20000400000 */
[----:B------:R-:W-:Y:S01]  /*113e0*/  @P0 FMUL R50, R50, 0.25 ;  /* 0x3e80000032320820 */ /* 0x000fe20000400000 */
[----:B------:R-:W-:Y:S01]  /*113f0*/  @P0 FMUL R51, R51, 0.25 ;  /* 0x3e80000033330820 */ /* 0x000fe20000400000 */
[----:B------:R-:W-:Y:S01]  /*11400*/  @!P2 FMUL R12, R12, 16777216 ;  /* 0x4b8000000c0ca820 */ /* 0x000fe20000400000 */
[----:B------:R-:W-:Y:S01]  /*11410*/  @!P2 FMUL R13, R13, 16777216 ;  /* 0x4b8000000d0da820 */ /* 0x000fe20000400000 */
[----:B------:R-:W-:Y:S01]  /*11420*/  @!P2 FMUL R22, R22, 16777216 ;  /* 0x4b8000001616a820 */ /* 0x000fe20000400000 */
[----:B------:R-:W-:Y:S01]  /*11430*/  @!P2 FMUL R23, R23, 16777216 ;  /* 0x4b8000001717a820 */ /* 0x000fe20000400000 */
[----:B------:R-:W-:Y:S01]  /*11440*/  @!P2 FMUL R50, R50, 16777216 ;  /* 0x4b8000003232a820 */ /* 0x000fe20000400000 */
[----:B------:R-:W-:Y:S01]  /*11450*/  @!P2 FMUL R51, R51, 16777216 ;  /* 0x4b8000003333a820 */ /* 0x000fe20000400000 */
[----:B------:R-:W-:-:S02]  /*11460*/  IMAD.IADD R135, R2, 0x1, -R135 ;  /* 0x0000000102877824 */ /* 0x000fc400078e0a87 */
[C---:B--2---:R-:W-:Y:S01]  /*11470*/  FMUL R12, R132.reuse, R12 ;  /* 0x0000000c840c7220 */ /* 0x044fe20000400000 */
[C---:B------:R-:W-:Y:S01]  /*11480*/  FMUL R13, R132.reuse, R13 ;  /* 0x0000000d840d7220 */ /* 0x040fe20000400000 */
[C---:B------:R-:W-:Y:S01]  /*11490*/  FMUL R22, R132.reuse, R22 ;  /* 0x0000001684167220 */ /* 0x040fe20000400000 */
[C---:B------:R-:W-:Y:S01]  /*114a0*/  FMUL R23, R132.reuse, R23 ;  /* 0x0000001784177220 */ /* 0x040fe20000400000 */
[C---:B------:R-:W-:Y:S01]  /*114b0*/  FMUL R193, R132.reuse, R50 ;  /* 0x0000003284c17220 */ /* 0x040fe20000400000 */
[----:B------:R-:W-:Y:S01]  /*114c0*/  FMUL R50, R132, R51 ;  /* 0x0000003384327220 */ /* 0x000fe20000400000 */
[----:B------:R-:W-:Y:S01]  /*114d0*/  F2FP.SATFINITE.E4M3.F32.PACK_AB_MERGE_C R51, R13, R12, RZ ;  /* 0x0000000c0d33723e */ /* 0x000fe200048070ff */
[----:B------:R-:W-:Y:S01]  /*114e0*/  FADD R135, R135, -1 ;  /* 0xbf80000087877421 */ /* 0x000fe20000000000 */
[----:B------:R-:W-:Y:S01]  /*114f0*/  F2FP.SATFINITE.E4M3.F32.PACK_AB_MERGE_C R13, R23, R22, RZ ;  /* 0x00000016170d723e */ /* 0x000fe200048070ff */
[----:B------:R-:W-:-:S04]  /*11500*/  IMAD.MOV.U32 R22, RZ, RZ, 0x3dc6b27f ;  /* 0x3dc6b27fff167424 */ /* 0x000fc800078e00ff */
[----:B------:R-:W-:-:S04]  /*11510*/  FFMA.FTZ R22, R135, R22, -0.16845393180847167969 ;  /* 0xbe2c7f3087167423 */ /* 0x000fc80000010016 */
[----:B------:R-:W-:-:S04]  /*11520*/  FFMA.FTZ R22, R135, R22, 0.1716887056827545166 ;  /* 0x3e2fcf2a87167423 */ /* 0x000fc80000010016 */
[----:B------:R-:W-:Y:S01]  /*11530*/  FFMA.FTZ R22, R135, R22, -0.17900948226451873779 ;  /* 0xbe374e4387167423 */ /* 0x000fe20000010016 */
[----:B------:R-:W-:-:S03]  /*11540*/  @P0 FMUL R24, R24, 0.25 ;  /* 0x3e80000018180820 */ /* 0x000fc60000400000 */
[----:B------:R-:W-:Y:S01]  /*11550*/  FFMA.FTZ R22, R135, R22, 0.20512372255325317383 ;  /* 0x3e520bf487167423 */ /* 0x000fe20000010016 */
[----:B------:R-:W-:-:S03]  /*11560*/  @P0 FMUL R25, R25, 0.25 ;  /* 0x3e80000019190820 */ /* 0x000fc60000400000 */
[----:B------:R-:W-:Y:S01]  /*11570*/  FFMA.FTZ R22, R135, R22, -0.24046532809734344482 ;  /* 0xbe763c8b87167423 */ /* 0x000fe20000010016 */
[----:B------:R-:W-:Y:S01]  /*11580*/  @!P2 FMUL R24, R24, 16777216 ;  /* 0x4b8000001818a820 */ /* 0x000fe20000400000 */
[----:B------:R-:W-:Y:S02]  /*11590*/  @!P2 FMUL R25, R25, 16777216 ;  /* 0x4b8000001919a820 */ /* 0x000fe40000400000 */
[----:B------:R-:W-:Y:S01]  /*115a0*/  FFMA.FTZ R22, R135, R22, 0.28857114911079406738 ;  /* 0x3e93bf9987167423 */ /* 0x000fe20000010016 */
[----:B------:R-:W-:Y:S01]  /*115b0*/  @P0 FMUL R4, R4, 0.25 ;  /* 0x3e80000004040820 */ /* 0x000fe20000400000 */
[----:B------:R-:W-:Y:S01]  /*115c0*/  @P0 FMUL R5, R5, 0.25 ;  /* 0x3e80000005050820 */ /* 0x000fe20000400000 */
[C---:B------:R-:W-:Y:S01]  /*115d0*/  FMUL R24, R132.reuse, R24 ;  /* 0x0000001884187220 */ /* 0x040fe20000400000 */
[----:B------:R-:W-:Y:S01]  /*115e0*/  FMUL R25, R132, R25 ;  /* 0x0000001984197220 */ /* 0x000fe20000400000 */
[----:B------:R-:W-:Y:S01]  /*115f0*/  FFMA.FTZ R22, R135, R22, -0.36067417263984680176 ;  /* 0xbeb8aa4987167423 */ /* 0x000fe20000010016 */
[----:B------:R-:W-:Y:S01]  /*11600*/  @P0 FMUL R42, R42, 0.25 ;  /* 0x3e8000002a2a0820 */ /* 0x000fe20000400000 */
[----:B------:R-:W-:Y:S01]  /*11610*/  @P0 FMUL R43, R43, 0.25 ;  /* 0x3e8000002b2b0820 */ /* 0x000fe20000400000 */
[----:B------:R-:W-:Y:S01]  /*11620*/  @!P2 FMUL R4, R4, 16777216 ;  /* 0x4b8000000404a820 */ /* 0x000fe20000400000 */
[----:B------:R-:W-:Y:S01]  /*11630*/  @!P2 FMUL R5, R5, 16777216 ;  /* 0x4b8000000505a820 */ /* 0x000fe20000400000 */
[----:B------:R-:W-:Y:S01]  /*11640*/  F2FP.SATFINITE.E4M3.F32.PACK_AB_MERGE_C R12, R25, R24, RZ ;  /* 0x00000018190c723e */ /* 0x000fe200048070ff */
[----:B------:R-:W-:Y:S01]  /*11650*/  FFMA.FTZ R22, R135, R22, 0.48089820146560668945 ;  /* 0x3ef6384a87167423 */ /* 0x000fe20000010016 */
[----:B------:R-:W-:Y:S01]  /*11660*/  @!P2 FMUL R42, R42, 16777216 ;  /* 0x4b8000002a2aa820 */ /* 0x000fe20000400000 */
[----:B------:R-:W0:Y:S01]  /*11670*/  LDC.64 R24, c[0x0][0x398] ;  /* 0x0000e600ff187b82 */ /* 0x000e220000000a00 */
[----:B------:R-:W-:Y:S01]  /*11680*/  @!P2 FMUL R43, R43, 16777216 ;  /* 0x4b8000002b2ba820 */ /* 0x000fe20000400000 */
[C---:B------:R-:W-:Y:S01]  /*11690*/  FMUL R4, R132.reuse, R4 ;  /* 0x0000000484047220 */ /* 0x040fe20000400000 */
[----:B------:R-:W-:Y:S01]  /*116a0*/  FMUL R5, R132, R5 ;  /* 0x0000000584057220 */ /* 0x000fe20000400000 */
[----:B------:R-:W-:Y:S01]  /*116b0*/  @P0 FMUL R6, R6, 0.25 ;  /* 0x3e80000006060820 */ /* 0x000fe20000400000 */
        /* <DEDUP_REMOVED lines=115> */
[----:B------:R-:W-:Y:S01]  /*11df0*/  FFMA.FTZ R22, R135, R22, -0.72134751081466674805 ;  /* 0xbf38aa3b87167423 */ /* 0x000fe20000010016 */
[----:B------:R-:W-:Y:S01]  /*11e00*/  ISETP.GE.U32.AND P0, PT, R2, 0x7f800000, PT ;  /* 0x7f8000000200780c */ /* 0x000fe20003f06070 */
[C---:B------:R-:W-:Y:S01]  /*11e10*/  FMUL R201, R132.reuse, R42 ;  /* 0x0000002a84c97220 */ /* 0x040fe20000400000 */
[----:B------:R-:W-:Y:S01]  /*11e20*/  FMUL R42, R132, R43 ;  /* 0x0000002b842a7220 */ /* 0x000fe20000400000 */
[----:B------:R-:W-:Y:S01]  /*11e30*/  @!P2 FMUL R16, R16, 16777216 ;  /* 0x4b8000001010a820 */ /* 0x000fe20000400000 */
[----:B------:R-:W-:Y:S01]  /*11e40*/  @!P2 FMUL R17, R17, 16777216 ;  /* 0x4b8000001111a820 */ /* 0x000fe20000400000 */
[----:B------:R-:W-:Y:S01]  /*11e50*/  F2FP.SATFINITE.E4M3.F32.PACK_AB_MERGE_C R43, R5, R4, RZ ;  /* 0x00000004052b723e */ /* 0x000fe200048070ff */
[----:B------:R-:W-:Y:S01]  /*11e60*/  FMUL R22, R135, R22 ;  /* 0x0000001687167220 */ /* 0x000fe20000400000 */
[----:B------:R-:W2:Y:S01]  /*11e70*/  LDC R5, c[0x0][0x3e8] ;  /* 0x0000fa00ff057b82 */ /* 0x000ea20000000800 */
[----:B------:R-:W-:Y:S01]  /*11e80*/  @!P2 FMUL R14, R14, 16777216 ;  /* 0x4b8000000e0ea820 */ /* 0x000fe20000400000 */
[----:B------:R-:W-:Y:S01]  /*11e90*/  @!P2 FMUL R15, R15, 16777216 ;  /* 0x4b8000000f0fa820 */ /* 0x000fe20000400000 */
[C---:B------:R-:W-:Y:S01]  /*11ea0*/  FMUL R16, R132.reuse, R16 ;  /* 0x0000001084107220 */ /* 0x040fe20000400000 */
[C---:B------:R-:W-:Y:S01]  /*11eb0*/  FMUL R17, R132.reuse, R17 ;  /* 0x0000001184117220 */ /* 0x040fe20000400000 */
[----:B------:R-:W-:Y:S01]  /*11ec0*/  FMUL R22, R135, R22 ;  /* 0x0000001687167220 */ /* 0x000fe20000400000 */
[C---:B------:R-:W-:Y:S01]  /*11ed0*/  FMUL R14, R132.reuse, R14 ;  /* 0x0000000e840e7220 */ /* 0x040fe20000400000 */
[----:B------:R-:W-:-:S02]  /*11ee0*/  FMUL R15, R132, R15 ;  /* 0x0000000f840f7220 */ /* 0x000fc40000400000 */
[----:B------:R-:W-:Y:S01]  /*11ef0*/  F2FP.SATFINITE.E4M3.F32.PACK_AB_MERGE_C R16, R17, R16, RZ ;  /* 0x000000101110723e */ /* 0x000fe200048070ff */
[----:B------:R-:W-:Y:S01]  /*11f00*/  FFMA.FTZ R22, R135, 1.4426950216293334961, R22 ;  /* 0x3fb8aa3b87167823 */ /* 0x000fe20000010016 */
[----:B------:R-:W-:Y:S01]  /*11f10*/  @P0 IMAD.MOV.U32 R17, RZ, RZ, 0x7f800000 ;  /* 0x7f800000ff110424 */ /* 0x000fe200078e00ff */
[----:B------:R-:W-:Y:S01]  /*11f20*/  F2FP.SATFINITE.E4M3.F32.PACK_AB_MERGE_C R14, R15, R14, RZ ;  /* 0x0000000e0f0e723e */ /* 0x000fe200048070ff */
[----:B------:R-:W-:Y:S02]  /*11f30*/  IMAD R15, R133, UR5, RZ ;  /* 0x00000005850f7c24 */ /* 0x000fe4000f8e02ff */
[----:B------:R-:W-:Y:S01]  /*11f40*/  FADD R3, R3, R22 ;  /* 0x0000001603037221 */ /* 0x000fe20000000000 */
[C---:B------:R-:W-:Y:S01]  /*11f50*/  @P0 FFMA.FTZ R3, R2.reuse, R17, +INF ;  /* 0x7f80000002030423 */ /* 0x040fe20000010011 */
[----:B------:R-:W-:Y:S01]  /*11f60*/  FSETP.NEU.AND P1, PT, R2, RZ, PT ;  /* 0x000000ff0200720b */ /* 0x000fe20003f2d000 */
[----:B------:R-:W-:Y:S01]  /*11f70*/  @!P2 FMUL R6, R6, 16777216 ;  /* 0x4b8000000606a820 */ /* 0x000fe20000400000 */
        /* <DEDUP_REMOVED lines=111> */
[----:B0-----:R-:W-:-:S02]  /*12670*/  IADD3 R2, P0, P2, R15, UR4, R24 ;  /* 0x000000040f027c10 */ /* 0x001fc4000fa1e018 */
[----:B------:R-:W-:Y:S02]  /*12680*/  SHF.R.S32.HI R22, RZ, 0x1f, R15 ;  /* 0x0000001fff167819 */ /* 0x000fe4000001140f */
[----:B------:R-:W-:Y:S01]  /*12690*/  FSEL R15, R3, -INF , P1 ;  /* 0xff800000030f7808 */ /* 0x000fe20000800000 */
[----:B------:R-:W-:Y:S01]  /*126a0*/  USHF.R.S32.HI UR5, URZ, 0x1f, UR4 ;  /* 0x0000001fff057899 */ /* 0x000fe20008011404 */
[C---:B------:R-:W-:Y:S01]  /*126b0*/  FMUL R18, R132.reuse, R18 ;  /* 0x0000001284127220 */ /* 0x040fe20000400000 */
[C---:B------:R-:W-:Y:S01]  /*126c0*/  FMUL R19, R132.reuse, R19 ;  /* 0x0000001384137220 */ /* 0x040fe20000400000 */
[C---:B------:R-:W-:Y:S01]  /*126d0*/  FMUL R6, R132.reuse, R6 ;  /* 0x0000000684067220 */ /* 0x040fe20000400000 */
[C---:B------:R-:W-:Y:S01]  /*126e0*/  FMUL R7, R132.reuse, R7 ;  /* 0x0000000784077220 */ /* 0x040fe20000400000 */
[C---:B------:R-:W-:Y:S01]  /*126f0*/  FMUL R20, R132.reuse, R20 ;  /* 0x0000001484147220 */ /* 0x040fe20000400000 */
[----:B------:R-:W-:Y:S01]  /*12700*/  FMUL R21, R132, R21 ;  /* 0x0000001584157220 */ /* 0x000fe20000400000 */
[----:B------:R-:W-:Y:S01]  /*12710*/  FFMA R0, R15, 0.69314718246459960938, R0 ;  /* 0x3f3172180f007823 */ /* 0x000fe20000000000 */
[----:B--2---:R-:W-:-:S02]  /*12720*/  IMAD.SHL.U32 R15, R5, 0x2, RZ ;  /* 0x00000002050f7824 */ /* 0x004fc400078e00ff */
        /* <DEDUP_REMOVED lines=11> */
[----:B------:R-:W-:Y:S01]  /*127e0*/  F2FP.SATFINITE.E4M3.F32.PACK_AB_MERGE_C R18, R19, R18, RZ ;  /* 0x000000121312723e */ /* 0x000fe200048070ff */
[----:B------:R-:W-:Y:S01]  /*127f0*/  FMUL R44, R132, R45 ;  /* 0x0000002d842c7220 */ /* 0x000fe20000400000 */
[----:B------:R-:W-:Y:S01]  /*12800*/  IADD3.X R3, PT, PT, R22, UR5, R25, P0, P2 ;  /* 0x0000000516037c10 */ /* 0x000fe200087e4419 */
[C---:B------:R-:W-:Y:S01]  /*12810*/  IMAD R17, R5.reuse, 0x3, RZ ;  /* 0x0000000305117824 */ /* 0x040fe200078e02ff */
[----:B------:R-:W-:Y:S01]  /*12820*/  IADD3 R22, P0, PT, R2, R5, RZ ;  /* 0x0000000502167210 */ /* 0x000fe20007f1e0ff */
[----:B------:R-:W-:-:S02]  /*12830*/  IMAD.SHL.U32 R19, R5, 0x4, RZ ;  /* 0x0000000405137824 */ /* 0x000fc400078e00ff */
[C---:B------:R-:W-:Y:S01]  /*12840*/  FMUL R195, R132.reuse, R46 ;  /* 0x0000002e84c37220 */ /* 0x040fe20000400000 */
[C---:B------:R-:W-:Y:S01]  /*12850*/  FMUL R199, R132.reuse, R48 ;  /* 0x0000003084c77220 */ /* 0x040fe20000400000 */
[----:B------:R-:W-:Y:S01]  /*12860*/  F2FP.SATFINITE.E4M3.F32.PACK_AB_MERGE_C R45, R7, R6, RZ ;  /* 0x00000006072d723e */ /* 0x000fe200048070ff */
[C---:B------:R-:W-:Y:S01]  /*12870*/  FMUL R46, R132.reuse, R47 ;  /* 0x0000002f842e7220 */ /* 0x040fe20000400000 */
[----:B------:R-:W-:Y:S01]  /*12880*/  F2FP.SATFINITE.E4M3.F32.PACK_AB_MERGE_C R20, R21, R20, RZ ;  /* 0x000000141514723e */ /* 0x000fe200048070ff */
[C---:B------:R-:W-:Y:S01]  /*12890*/  FMUL R48, R132.reuse, R49 ;  /* 0x0000003184307220 */ /* 0x040fe20000400000 */
[----:B------:R-:W-:Y:S01]  /*128a0*/  PRMT R21, R43, 0x9910, RZ ;  /* 0x000099102b157816 */ /* 0x000fe200000000ff */
[C---:B------:R-:W-:Y:S01]  /*128b0*/  FMUL R30, R132.reuse, R30 ;  /* 0x0000001e841e7220 */ /* 0x040fe20000400000 */
[----:B------:R-:W-:Y:S01]  /*128c0*/  IADD3 R24, P1, PT, R15, R2, RZ ;  /* 0x000000020f187210 */ /* 0x000fe20007f3e0ff */
[C---:B------:R-:W-:Y:S01]  /*128d0*/  FMUL R31, R132.reuse, R31 ;  /* 0x0000001f841f7220 */ /* 0x040fe20000400000 */
[----:B------:R-:W-:Y:S01]  /*128e0*/  F2FP.SATFINITE.E4M3.F32.PACK_AB_MERGE_C R47, R9, R8, RZ ;  /* 0x00000008092f723e */ /* 0x000fe200048070ff */
        /* <DEDUP_REMOVED lines=9> */
[----:B------:R-:W-:Y:S01]  /*12980*/  LEA.HI.X.SX32 R23, R5, R3, 0x1, P0 ;  /* 0x0000000305177211 */ /* 0x000fe200000f0eff */
[C---:B------:R-:W-:Y:S01]  /*12990*/  FMUL R39, R132.reuse, R39 ;  /* 0x0000002784277220 */ /* 0x040fe20000400000 */
[----:B------:R-:W-:Y:S01]  /*129a0*/  IADD3 R26, P2, PT, R17, R2, RZ ;  /* 0x00000002111a7210 */ /* 0x000fe20007f5e0ff */
[C---:B------:R-:W-:Y:S01]  /*129b0*/  FMUL R40, R132.reuse, R40 ;  /* 0x0000002884287220 */ /* 0x040fe20000400000 */
[----:B------:R-:W-:Y:S01]  /*129c0*/  PRMT R33, R45, 0x9910, RZ ;  /* 0x000099102d217816 */ /* 0x000fe200000000ff */
[C---:B------:R-:W-:Y:S01]  /*129d0*/  FMUL R41, R132.reuse, R41 ;  /* 0x0000002984297220 */ /* 0x040fe20000400000 */
[----:B------:R-:W-:Y:S01]  /*129e0*/  IADD3 R28, P0, PT, R19, R2, RZ ;  /* 0x00000002131c7210 */ /* 0x000fe20007f1e0ff */
[C---:B------:R-:W-:Y:S01]  /*129f0*/  FMUL R209, R132.reuse, R52 ;  /* 0x0000003484d17220 */ /* 0x040fe20000400000 */
[----:B------:R-:W-:Y:S01]  /*12a00*/  SHF.R.S32.HI R21, RZ, 0x8, R21 ;  /* 0x00000008ff157819 */ /* 0x000fe20000011415 */
[C---:B------:R-:W-:Y:S01]  /*12a10*/  FMUL R208, R132.reuse, R54 ;  /* 0x0000003684d07220 */ /* 0x040fe20000400000 */
[-C--:B------:R-:W-:Y:S01]  /*12a20*/  LEA.HI.X.SX32 R25, R15, R3.reuse, 0x1, P1 ;  /* 0x000000030f197211 */ /* 0x080fe200008f0eff */
[----:B------:R-:W-:Y:S01]  /*12a30*/  IMAD R15, R5, 0x5, RZ ;  /* 0x00000005050f7824 */ /* 0x000fe200078e02ff */
[-C--:B------:R-:W-:Y:S01]  /*12a40*/  LEA.HI.X.SX32 R27, R17, R3.reuse, 0x1, P2 ;  /* 0x00000003111b7211 */ /* 0x080fe200010f0eff */
[----:B------:R-:W-:Y:S01]  /*12a50*/  STG.E.U8 desc[UR38][R2.64], R43 ;  /* 0x0000002b02007986 */ /* 0x000fe2000c101126 */
[----:B------:R-:W-:Y:S01]  /*12a60*/  SHF.R.S32.HI R33, RZ, 0x8, R33 ;  /* 0x00000008ff217819 */ /* 0x000fe20000011421 */
[----:B------:R-:W-:Y:S01]  /*12a70*/  IMAD R17, R5, 0x6, RZ ;  /* 0x0000000605117824 */ /* 0x000fe200078e02ff */
[-C--:B------:R-:W-:Y:S01]  /*12a80*/  LEA.HI.X.SX32 R29, R19, R3.reuse, 0x1, P0 ;  /* 0x00000003131d7211 */ /* 0x080fe200000f0eff */
[----:B------:R-:W-:Y:S01]  /*12a90*/  IMAD R19, R5, 0x7, RZ ;  /* 0x0000000705137824 */ /* 0x000fe200078e02ff */
[----:B------:R-:W-:Y:S01]  /*12aa0*/  F2FP.SATFINITE.E4M3.F32.PACK_AB_MERGE_C R9, R31, R30, RZ ;  /* 0x0000001e1f09723e */ /* 0x000fe200048070ff */
[----:B------:R0:W-:Y:S01]  /*12ab0*/  STG.E.U8 desc[UR38][R22.64], R21 ;  /* 0x0000001516007986 */ /* 0x0001e2000c101126 */
[----:B------:R-:W-:Y:S01]  /*12ac0*/  PRMT R31, R47, 0x9910, RZ ;  /* 0x000099102f1f7816 */ /* 0x000fe200000000ff */
[C---:B------:R-:W-:Y:S01]  /*12ad0*/  FMUL R206, R132.reuse, R56 ;  /* 0x0000003884ce7220 */ /* 0x040fe20000400000 */
[C---:B------:R-:W-:Y:S01]  /*12ae0*/  FMUL R204, R132.reuse, R58 ;  /* 0x0000003a84cc7220 */ /* 0x040fe20000400000 */
[----:B------:R2:W-:Y:S01]  /*12af0*/  STG.E.U8 desc[UR38][R24.64], R45 ;  /* 0x0000002d18007986 */ /* 0x0005e2000c101126 */
[----:B------:R-:W-:Y:S01]  /*12b00*/  IADD3 R30, P1, PT, R17, R2, RZ ;  /* 0x00000002111e7210 */ /* 0x000fe20007f3e0ff */
[C---:B------:R-:W-:Y:S01]  /*12b10*/  FMUL R202, R132.reuse, R60 ;  /* 0x0000003c84ca7220 */ /* 0x040fe20000400000 */
[C---:B------:R-:W-:Y:S01]  /*12b20*/  FMUL R200, R132.reuse, R62 ;  /* 0x0000003e84c87220 */ /* 0x040fe20000400000 */
[----:B------:R3:W-:Y:S01]  /*12b30*/  STG.E.U8 desc[UR38][R26.64], R33 ;  /* 0x000000211a007986 */ /* 0x0007e2000c101126 */
[C---:B------:R-:W-:Y:S01]  /*12b40*/  FMUL R198, R132.reuse, R64 ;  /* 0x0000004084c67220 */ /* 0x040fe20000400000 */
[C---:B------:R-:W-:Y:S01]  /*12b50*/  FMUL R196, R132.reuse, R66 ;  /* 0x0000004284c47220 */ /* 0x040fe20000400000 */
[C---:B------:R-:W-:Y:S01]  /*12b60*/  FMUL R194, R132.reuse, R68 ;  /* 0x0000004484c27220 */ /* 0x040fe20000400000 */
[----:B0-----:R-:W-:Y:S01]  /*12b70*/  IMAD.SHL.U32 R21, R5, 0x8, RZ ;  /* 0x0000000805157824 */ /* 0x001fe200078e00ff */
[----:B------:R-:W-:Y:S01]  /*12b80*/  IADD3 R22, P0, PT, R15, R2, RZ ;  /* 0x000000020f167210 */ /* 0x000fe20007f1e0ff */
[----:B------:R0:W-:Y:S01]  /*12b90*/  STG.E.U8 desc[UR38][R28.64], R47 ;  /* 0x0000002f1c007986 */ /* 0x0001e2000c101126 */
[C---:B------:R-:W-:Y:S01]  /*12ba0*/  FMUL R192, R132.reuse, R70 ;  /* 0x0000004684c07220 */ /* 0x040fe20000400000 */
[----:B--2---:R-:W-:Y:S01]  /*12bb0*/  IADD3 R24, P2, PT, R19, R2, RZ ;  /* 0x0000000213187210 */ /* 0x004fe20007f5e0ff */
[C---:B------:R-:W-:Y:S01]  /*12bc0*/  FMUL R190, R132.reuse, R72 ;  /* 0x0000004884be7220 */ /* 0x040fe20000400000 */
[-C--:B------:R-:W-:Y:S01]  /*12bd0*/  LEA.HI.X.SX32 R23, R15, R3.reuse, 0x1, P0 ;  /* 0x000000030f177211 */ /* 0x080fe200000f0eff */
[C---:B------:R-:W-:Y:S01]  /*12be0*/  FMUL R188, R132.reuse, R74 ;  /* 0x0000004a84bc7220 */ /* 0x040fe20000400000 */
[----:B---3--:R-:W-:Y:S01]  /*12bf0*/  PRMT R33, R49, 0x9910, RZ ;  /* 0x0000991031217816 */ /* 0x008fe200000000ff */
[----:B------:R-:W-:Y:S01]  /*12c00*/  IMAD R15, R5, 0x9, RZ ;  /* 0x00000009050f7824 */ /* 0x000fe200078e02ff */
[----:B------:R-:W-:Y:S01]  /*12c10*/  IADD3 R26, P0, PT, R21, R2, RZ ;  /* 0x00000002151a7210 */ /* 0x000fe20007f1e0ff */
[C---:B------:R-:W-:Y:S01]  /*12c20*/  FMUL R186, R132.reuse, R76 ;  /* 0x0000004c84ba7220 */ /* 0x040fe20000400000 */
[----:B------:R-:W-:Y:S01]  /*12c30*/  PRMT R32, R51, 0x9910, RZ ;  /* 0x0000991033207816 */ /* 0x000fe200000000ff */
[C---:B------:R-:W-:Y:S01]  /*12c40*/  FMUL R251, R132.reuse, R78 ;  /* 0x0000004e84fb7220 */ /* 0x040fe20000400000 */
[----:B0-----:R-:W-:Y:S01]  /*12c50*/  SHF.R.S32.HI R29, RZ, 0x8, R31 ;  /* 0x00000008ff1d7819 */ /* 0x001fe2000001141f */
[C---:B------:R-:W-:Y:S01]  /*12c60*/  FMUL R249, R132.reuse, R80 ;  /* 0x0000005084f97220 */ /* 0x040fe20000400000 */
[-C--:B------:R-:W-:Y:S01]  /*12c70*/  LEA.HI.X.SX32 R31, R17, R3.reuse, 0x1, P1 ;  /* 0x00000003111f7211 */ /* 0x080fe200008f0eff */
[----:B------:R-:W-:Y:S01]  /*12c80*/  IMAD R17, R5, 0xa, RZ ;  /* 0x0000000a05117824 */ /* 0x000fe200078e02ff */
[-C--:B------:R-:W-:Y:S01]  /*12c90*/  LEA.HI.X.SX32 R25, R19, R3.reuse, 0x1, P2 ;  /* 0x0000000313197211 */ /* 0x080fe200010f0eff */
[----:B------:R-:W-:Y:S01]  /*12ca0*/  IMAD R19, R5, 0xb, RZ ;  /* 0x0000000b05137824 */ /* 0x000fe200078e02ff */
[----:B------:R-:W-:Y:S01]  /*12cb0*/  SHF.R.S32.HI R33, RZ, 0x8, R33 ;  /* 0x00000008ff217819 */ /* 0x000fe20000011421 */
[----:B------:R0:W-:Y:S01]  /*12cc0*/  STG.E.U8 desc[UR38][R22.64], R29 ;  /* 0x0000001d16007986 */ /* 0x0001e2000c101126 */
[-C--:B------:R-:W-:Y:S01]  /*12cd0*/  LEA.HI.X.SX32 R27, R21, R3.reuse, 0x1, P0 ;  /* 0x00000003151b7211 */ /* 0x080fe200000f0eff */
[----:B------:R-:W-:Y:S01]  /*12ce0*/  IMAD R21, R5, 0xc, RZ ;  /* 0x0000000c05157824 */ /* 0x000fe200078e02ff */
[----:B------:R-:W-:Y:S01]  /*12cf0*/  IADD3 R28, P1, PT, R17, R2, RZ ;  /* 0x00000002111c7210 */ /* 0x000fe20007f3e0ff */
[----:B------:R2:W-:Y:S01]  /*12d00*/  STG.E.U8 desc[UR38][R30.64], R49 ;  /* 0x000000311e007986 */ /* 0x0005e2000c101126 */
[C---:B------:R-:W-:Y:S01]  /*12d10*/  FMUL R247, R132.reuse, R82 ;  /* 0x0000005284f77220 */ /* 0x040fe20000400000 */
[C---:B------:R-:W-:Y:S01]  /*12d20*/  FMUL R245, R132.reuse, R84 ;  /* 0x0000005484f57220 */ /* 0x040fe20000400000 */
[C---:B------:R-:W-:Y:S01]  /*12d30*/  FMUL R243, R132.reuse, R86 ;  /* 0x0000005684f37220 */ /* 0x040fe20000400000 */
[----:B------:R3:W-:Y:S01]  /*12d40*/  STG.E.U8 desc[UR38][R24.64], R33 ;  /* 0x0000002118007986 */ /* 0x0007e2000c101126 */
[C---:B------:R-:W-:Y:S01]  /*12d50*/  FMUL R241, R132.reuse, R88 ;  /* 0x0000005884f17220 */ /* 0x040fe20000400000 */
[C---:B------:R-:W-:Y:S01]  /*12d60*/  FMUL R239, R132.reuse, R90 ;  /* 0x0000005a84ef7220 */ /* 0x040fe20000400000 */
[C---:B------:R-:W-:Y:S01]  /*12d70*/  FMUL R237, R132.reuse, R92 ;  /* 0x0000005c84ed7220 */ /* 0x040fe20000400000 */
[----:B0-----:R-:W-:Y:S01]  /*12d80*/  IMAD.MOV.U32 R29, RZ, RZ, R32 ;  /* 0x000000ffff1d7224 */ /* 0x001fe200078e0020 */
[----:B------:R-:W-:Y:S01]  /*12d90*/  IADD3 R22, P0, PT, R15, R2, RZ ;  /* 0x000000020f167210 */ /* 0x000fe20007f1e0ff */
[----:B------:R0:W-:Y:S01]  /*12da0*/  STG.E.U8 desc[UR38][R26.64], R51 ;  /* 0x000000331a007986 */ /* 0x0001e2000c101126 */
[C---:B------:R-:W-:Y:S01]  /*12db0*/  FMUL R235, R132.reuse, R94 ;  /* 0x0000005e84eb7220 */ /* 0x040fe20000400000 */
[----:B--2---:R-:W-:Y:S01]  /*12dc0*/  IADD3 R30, P2, PT, R19, R2, RZ ;  /* 0x00000002131e7210 */ /* 0x004fe20007f5e0ff */
[----:B------:R-:W-:Y:S01]  /*12dd0*/  FMUL R233, R132, R96 ;  /* 0x0000006084e97220 */ /* 0x000fe20000400000 */
[-C--:B------:R-:W-:Y:S01]  /*12de0*/  LEA.HI.X.SX32 R23, R15, R3.reuse, 0x1, P0 ;  /* 0x000000030f177211 */ /* 0x080fe200000f0eff */
[----:B------:R-:W-:Y:S01]  /*12df0*/  IMAD R15, R5, 0xd, RZ ;  /* 0x0000000d050f7824 */ /* 0x000fe200078e02ff */
[----:B---3--:R-:W-:Y:S01]  /*12e00*/  PRMT R33, R14, 0x9910, RZ ;  /* 0x000099100e217816 */ /* 0x008fe200000000ff */
[C---:B------:R-:W-:Y:S01]  /*12e10*/  FMUL R231, R132.reuse, R98 ;  /* 0x0000006284e77220 */ /* 0x040fe20000400000 */
[----:B------:R-:W-:Y:S01]  /*12e20*/  IADD3 R24, P0, PT, R21, R2, RZ ;  /* 0x0000000215187210 */ /* 0x000fe20007f1e0ff */
[C---:B------:R-:W-:Y:S01]  /*12e30*/  FMUL R229, R132.reuse, R100 ;  /* 0x0000006484e57220 */ /* 0x040fe20000400000 */
[-C--:B------:R-:W-:Y:S01]  /*12e40*/  LEA.HI.X.SX32 R31, R19, R3.reuse, 0x1, P2 ;  /* 0x00000003131f7211 */ /* 0x080fe200010f0eff */
[C---:B------:R-:W-:Y:S01]  /*12e50*/  FMUL R227, R132.reuse, R102 ;  /* 0x0000006684e37220 */ /* 0x040fe20000400000 */
[----:B0-----:R-:W-:Y:S01]  /*12e60*/  SHF.R.S32.HI R27, RZ, 0x8, R29 ;  /* 0x00000008ff1b7819 */ /* 0x001fe2000001141d */
[----:B------:R-:W-:Y:S01]  /*12e70*/  IMAD R19, R5, 0xf, RZ ;  /* 0x0000000f05137824 */ /* 0x000fe200078e02ff */
[-C--:B------:R-:W-:Y:S01]  /*12e80*/  LEA.HI.X.SX32 R29, R17, R3.reuse, 0x1, P1 ;  /* 0x00000003111d7211 */ /* 0x080fe200008f0eff */
[----:B------:R-:W-:Y:S01]  /*12e90*/  FMUL R225, R132, R104 ;  /* 0x0000006884e17220 */ /* 0x000fe20000400000 */
[----:B------:R-:W-:Y:S01]  /*12ea0*/  PRMT R32, R16, 0x9910, RZ ;  /* 0x0000991010207816 */ /* 0x000fe200000000ff */
[----:B------:R0:W-:Y:S01]  /*12eb0*/  STG.E.U8 desc[UR38][R22.64], R27 ;  /* 0x0000001b16007986 */ /* 0x0001e2000c101126 */
[----:B------:R-:W-:Y:S01]  /*12ec0*/  SHF.R.S32.HI R33, RZ, 0x8, R33 ;  /* 0x00000008ff217819 */ /* 0x000fe20000011421 */
[----:B------:R-:W-:Y:S01]  /*12ed0*/  IMAD R17, R5, 0xe, RZ ;  /* 0x0000000e05117824 */ /* 0x000fe200078e02ff */
[----:B------:R-:W-:Y:S01]  /*12ee0*/  LEA.HI.X.SX32 R25, R21, R3, 0x1, P0 ;  /* 0x0000000315197211 */ /* 0x000fe200000f0eff */
[----:B------:R-:W-:Y:S01]  /*12ef0*/  IMAD.SHL.U32 R21, R5, 0x10, RZ ;  /* 0x0000001005157824 */ /* 0x000fe200078e00ff */
[----:B------:R2:W-:Y:S01]  /*12f00*/  STG.E.U8 desc[UR38][R28.64], R14 ;  /* 0x0000000e1c007986 */ /* 0x0005e2000c101126 */
[C---:B------:R-:W-:Y:S01]  /*12f10*/  FMUL R223, R132.reuse, R106 ;  /* 0x0000006a84df7220 */ /* 0x040fe20000400000 */
[-C--:B------:R-:W-:Y:S01]  /*12f20*/  IADD3 R26, P1, PT, R17, R2.reuse, RZ ;  /* 0x00000002111a7210 */ /* 0x080fe20007f3e0ff */
[C---:B------:R-:W-:Y:S01]  /*12f30*/  FMUL R55, R132.reuse, R55 ;  /* 0x0000003784377220 */ /* 0x040fe20000400000 */
[----:B------:R3:W-:Y:S01]  /*12f40*/  STG.E.U8 desc[UR38][R30.64], R33 ;  /* 0x000000211e007986 */ /* 0x0007e2000c101126 */
[C---:B------:R-:W-:Y:S01]  /*12f50*/  FMUL R57, R132.reuse, R57 ;  /* 0x0000003984397220 */ /* 0x040fe20000400000 */
[C---:B------:R-:W-:Y:S01]  /*12f60*/  FMUL R59, R132.reuse, R59 ;  /* 0x0000003b843b7220 */ /* 0x040fe20000400000 */
[-C--:B0-----:R-:W-:Y:S01]  /*12f70*/  IADD3 R22, P0, PT, R15, R2.reuse, RZ ;  /* 0x000000020f167210 */ /* 0x081fe20007f1e0ff */
[----:B------:R-:W-:Y:S01]  /*12f80*/  IMAD.MOV.U32 R27, RZ, RZ, R32 ;  /* 0x000000ffff1b7224 */ /* 0x000fe200078e0020 */
[----:B------:R0:W-:Y:S01]  /*12f90*/  STG.E.U8 desc[UR38][R24.64], R16 ;  /* 0x0000001018007986 */ /* 0x0001e2000c101126 */
[C---:B------:R-:W-:Y:S01]  /*12fa0*/  FMUL R61, R132.reuse, R61 ;  /* 0x0000003d843d7220 */ /* 0x040fe20000400000 */
[C---:B------:R-:W-:Y:S01]  /*12fb0*/  FMUL R63, R132.reuse, R63 ;  /* 0x0000003f843f7220 */ /* 0x040fe20000400000 */
[----:B--2---:R-:W-:Y:S01]  /*12fc0*/  IADD3 R14, P2, PT, R19, R2, RZ ;  /* 0x00000002130e7210 */ /* 0x004fe20007f5e0ff */
[C---:B------:R-:W-:Y:S01]  /*12fd0*/  FMUL R65, R132.reuse, R65 ;  /* 0x0000004184417220 */ /* 0x040fe20000400000 */
[----:B------:R-:W-:Y:S01]  /*12fe0*/  LEA.HI.X.SX32 R23, R15, R3, 0x1, P0 ;  /* 0x000000030f177211 */ /* 0x000fe200000f0eff */
[----:B------:R-:W-:Y:S01]  /*12ff0*/  FMUL R67, R132, R67 ;  /* 0x0000004384437220 */ /* 0x000fe20000400000 */
[----:B---3--:R-:W-:Y:S01]  /*13000*/  PRMT R33, R18, 0x9910, RZ ;  /* 0x0000991012217816 */ /* 0x008fe200000000ff */
[----:B------:R-:W-:Y:S01]  /*13010*/  FMUL R69, R132, R69 ;  /* 0x0000004584457220 */ /* 0x000fe20000400000 */
[----:B------:R-:W-:Y:S01]  /*13020*/  LEA.HI.X.SX32 R15, R19, R3, 0x1, P2 ;  /* 0x00000003130f7211 */ /* 0x000fe200010f0eff */
[----:B------:R-:W-:-:S02]  /*13030*/  IMAD R19, R5, 0x11, RZ ;  /* 0x0000001105137824 */ /* 0x000fc400078e02ff */
[C---:B------:R-:W-:Y:S01]  /*13040*/  FMUL R71, R132.reuse, R71 ;  /* 0x0000004784477220 */ /* 0x040fe20000400000 */
[----:B0-----:R-:W-:Y:S01]  /*13050*/  IADD3 R16, P0, PT, R21, R2, RZ ;  /* 0x0000000215107210 */ /* 0x001fe20007f1e0ff */
[C---:B------:R-:W-:Y:S01]  /*13060*/  FMUL R73, R132.reuse, R73 ;  /* 0x0000004984497220 */ /* 0x040fe20000400000 */
[----:B------:R-:W-:Y:S01]  /*13070*/  SHF.R.S32.HI R25, RZ, 0x8, R27 ;  /* 0x00000008ff197819 */ /* 0x000fe2000001141b */
[C---:B------:R-:W-:Y:S01]  /*13080*/  FMUL R75, R132.reuse, R75 ;  /* 0x0000004b844b7220 */ /* 0x040fe20000400000 */
[----:B------:R-:W-:Y:S01]  /*13090*/  LEA.HI.X.SX32 R27, R17, R3, 0x1, P1 ;  /* 0x00000003111b7211 */ /* 0x000fe200008f0eff */
[----:B------:R-:W-:Y:S01]  /*130a0*/  FMUL R77, R132, R77 ;  /* 0x0000004d844d7220 */ /* 0x000fe20000400000 */
[----:B------:R-:W-:Y:S01]  /*130b0*/  PRMT R28, R20, 0x9910, RZ ;  /* 0x00009910141c7816 */ /* 0x000fe200000000ff */
[----:B------:R-:W-:Y:S01]  /*130c0*/  FMUL R221, R132, R108 ;  /* 0x0000006c84dd7220 */ /* 0x000fe20000400000 */
[----:B------:R-:W-:Y:S01]  /*130d0*/  LEA.HI.X.SX32 R17, R21, R3, 0x1, P0 ;  /* 0x0000000315117211 */ /* 0x000fe200000f0eff */
[C---:B------:R-:W-:Y:S01]  /*130e0*/  IMAD R21, R5.reuse, 0x12, RZ ;  /* 0x0000001205157824 */ /* 0x040fe200078e02ff */
[----:B------:R-:W-:Y:S01]  /*130f0*/  SHF.R.S32.HI R33, RZ, 0x8, R33 ;  /* 0x00000008ff217819 */ /* 0x000fe20000011421 */
[----:B------:R0:W-:Y:S01]  /*13100*/  STG.E.U8 desc[UR38][R22.64], R25 ;  /* 0x0000001916007986 */ /* 0x0001e2000c101126 */
[----:B------:R-:W-:-:S02]  /*13110*/  IMAD R29, R5, 0x13, RZ ;  /* 0x00000013051d7824 */ /* 0x000fc400078e02ff */
[C---:B------:R-:W-:Y:S01]  /*13120*/  FMUL R219, R132.reuse, R110 ;  /* 0x0000006e84db7220 */ /* 0x040fe20000400000 */
[----:B------:R-:W-:Y:S01]  /*13130*/  IMAD R31, R5, 0x14, RZ ;  /* 0x00000014051f7824 */ /* 0x000fe200078e02ff */
[----:B------:R2:W-:Y:S01]  /*13140*/  STG.E.U8 desc[UR38][R26.64], R18 ;  /* 0x000000121a007986 */ /* 0x0005e2000c101126 */
[----:B------:R-:W-:Y:S01]  /*13150*/  F2FP.SATFINITE.E4M3.F32.PACK_AB_MERGE_C R7, R35, R34, RZ ;  /* 0x000000222307723e */ /* 0x000fe200048070ff */
[C---:B------:R-:W-:Y:S01]  /*13160*/  FMUL R217, R132.reuse, R112 ;  /* 0x0000007084d97220 */ /* 0x040fe20000400000 */
[----:B------:R-:W-:Y:S01]  /*13170*/  IADD3 R24, P1, PT, R21, R2, RZ ;  /* 0x0000000215187210 */ /* 0x000fe20007f3e0ff */
[----:B------:R3:W-:Y:S01]  /*13180*/  STG.E.U8 desc[UR38][R14.64], R33 ;  /* 0x000000210e007986 */ /* 0x0007e2000c101126 */
[C---:B------:R-:W-:Y:S01]  /*13190*/  FMUL R215, R132.reuse, R114 ;  /* 0x0000007284d77220 */ /* 0x040fe20000400000 */
[C---:B------:R-:W-:Y:S01]  /*131a0*/  FMUL R213, R132.reuse, R116 ;  /* 0x0000007484d57220 */ /* 0x040fe20000400000 */
[C---:B------:R-:W-:Y:S01]  /*131b0*/  FMUL R211, R132.reuse, R118 ;  /* 0x0000007684d37220 */ /* 0x040fe20000400000 */
[----:B0-----:R-:W-:Y:S01]  /*131c0*/  IADD3 R22, P0, PT, R19, R2, RZ ;  /* 0x0000000213167210 */ /* 0x001fe20007f1e0ff */
[----:B------:R-:W-:Y:S01]  /*131d0*/  IMAD.MOV.U32 R25, RZ, RZ, R28 ;  /* 0x000000ffff197224 */ /* 0x000fe200078e001c */
[----:B------:R0:W-:Y:S01]  /*131e0*/  STG.E.U8 desc[UR38][R16.64], R20 ;  /* 0x0000001410007986 */ /* 0x0001e2000c101126 */
[----:B------:R-:W-:Y:S01]  /*131f0*/  PRMT R35, R13, 0x9910, RZ ;  /* 0x000099100d237816 */ /* 0x000fe200000000ff */
[C---:B------:R-:W-:Y:S01]  /*13200*/  FMUL R207, R132.reuse, R120 ;  /* 0x0000007884cf7220 */ /* 0x040fe20000400000 */
[----:B--2---:R-:W-:Y:S01]  /*13210*/  IADD3 R18, P2, PT, R29, R2, RZ ;  /* 0x000000021d127210 */ /* 0x004fe20007f5e0ff */
[C---:B------:R-:W-:Y:S01]  /*13220*/  FMUL R205, R132.reuse, R122 ;  /* 0x0000007a84cd7220 */ /* 0x040fe20000400000 */
[-C--:B------:R-:W-:Y:S01]  /*13230*/  LEA.HI.X.SX32 R23, R19, R3.reuse, 0x1, P0 ;  /* 0x0000000313177211 */ /* 0x080fe200000f0eff */
[C---:B------:R-:W-:Y:S01]  /*13240*/  FMUL R191, R132.reuse, R124 ;  /* 0x0000007c84bf7220 */ /* 0x040fe20000400000 */
[----:B---3--:R-:W-:Y:S01]  /*13250*/  IADD3 R14, P0, PT, R31, R2, RZ ;  /* 0x000000021f0e7210 */ /* 0x008fe20007f1e0ff */
[C---:B------:R-:W-:Y:S01]  /*13260*/  FMUL R203, R132.reuse, R126 ;  /* 0x0000007e84cb7220 */ /* 0x040fe20000400000 */
[----:B------:R-:W-:Y:S01]  /*13270*/  SHF.R.S32.HI R33, RZ, 0x8, R25 ;  /* 0x00000008ff217819 */ /* 0x000fe20000011419 */
[C---:B------:R-:W-:Y:S01]  /*13280*/  FMUL R197, R132.reuse, R128 ;  /* 0x0000008084c57220 */ /* 0x040fe20000400000 */
[----:B------:R-:W-:Y:S01]  /*13290*/  FMUL R187, R132, R130 ;  /* 0x0000008284bb7220 */ /* 0x000fe20000400000 */
[----:B0-----:R-:W-:Y:S01]  /*132a0*/  IMAD R17, R5, 0x15, RZ ;  /* 0x0000001505117824 */ /* 0x001fe200078e02ff */
[-C--:B------:R-:W-:Y:S01]  /*132b0*/  LEA.HI.X.SX32 R25, R21, R3.reuse, 0x1, P1 ;  /* 0x0000000315197211 */ /* 0x080fe200008f0eff */
[----:B------:R-:W-:Y:S01]  /*132c0*/  IMAD R21, R5, 0x16, RZ ;  /* 0x0000001605157824 */ /* 0x000fe200078e02ff */
[-C--:B------:R-:W-:Y:S01]  /*132d0*/  LEA.HI.X.SX32 R19, R29, R3.reuse, 0x1, P2 ;  /* 0x000000031d137211 */ /* 0x080fe200010f0eff */
[C---:B------:R-:W-:Y:S01]  /*132e0*/  IMAD R27, R5.reuse, 0x17, RZ ;  /* 0x00000017051b7824 */ /* 0x040fe200078e02ff */
[----:B------:R-:W-:Y:S01]  /*132f0*/  SHF.R.S32.HI R35, RZ, 0x8, R35 ;  /* 0x00000008ff237819 */ /* 0x000fe20000011423 */
[----:B------:R-:W-:Y:S01]  /*13300*/  IMAD R29, R5, 0x18, RZ ;  /* 0x00000018051d7824 */ /* 0x000fe200078e02ff */
[-C--:B------:R-:W-:Y:S01]  /*13310*/  LEA.HI.X.SX32 R15, R31, R3.reuse, 0x1, P0 ;  /* 0x000000031f0f7211 */ /* 0x080fe200000f0eff */
[----:B------:R0:W-:Y:S01]  /*13320*/  STG.E.U8 desc[UR38][R22.64], R33 ;  /* 0x0000002116007986 */ /* 0x0001e2000c101126 */
[-C--:B------:R-:W-:Y:S01]  /*13330*/  IADD3 R16, P0, PT, R17, R2.reuse, RZ ;  /* 0x0000000211107210 */ /* 0x080fe20007f1e0ff */
[----:B------:R-:W-:Y:S01]  /*13340*/  IMAD R135, R5, 0x65, RZ ;  /* 0x0000006505877824 */ /* 0x000fe200078e02ff */
[----:B------:R-:W-:Y:S01]  /*13350*/  PRMT R31, R12, 0x9910, RZ ;  /* 0x000099100c1f7816 */ /* 0x000fe200000000ff */
[----:B------:R2:W-:Y:S01]  /*13360*/  STG.E.U8 desc[UR38][R24.64], R13 ;  /* 0x0000000d18007986 */ /* 0x0005e2000c101126 */
[-C--:B------:R-:W-:Y:S01]  /*13370*/  IADD3 R20, P1, PT, R21, R2.reuse, RZ ;  /* 0x0000000215147210 */ /* 0x080fe20007f3e0ff */
[----:B------:R-:W-:Y:S01]  /*13380*/  IMAD R137, R5, 0x66, RZ ;  /* 0x0000006605897824 */ /* 0x000fe200078e02ff */
[----:B------:R-:W-:Y:S01]  /*13390*/  LEA.HI.X.SX32 R17, R17, R3, 0x1, P0 ;  /* 0x0000000311117211 */ /* 0x000fe200000f0eff */
[----:B------:R3:W-:Y:S01]  /*133a0*/  STG.E.U8 desc[UR38][R18.64], R35 ;  /* 0x0000002312007986 */ /* 0x0007e2000c101126 */
[----:B------:R-:W-:Y:S01]  /*133b0*/  SHF.R.S32.HI R31, RZ, 0x8, R31 ;  /* 0x00000008ff1f7819 */ /* 0x000fe2000001141f */
[----:B------:R-:W-:Y:S01]  /*133c0*/  IMAD R139, R5, 0x67, RZ ;  /* 0x00000067058b7824 */ /* 0x000fe200078e02ff */
[----:B------:R-:W-:Y:S01]  /*133d0*/  F2FP.SATFINITE.E4M3.F32.PACK_AB_MERGE_C R201, R42, R201, RZ ;  /* 0x000000c92ac9723e */ /* 0x000fe200048070ff */
[----:B------:R4:W-:Y:S01]  /*133e0*/  STG.E.U8 desc[UR38][R14.64], R12 ;  /* 0x0000000c0e007986 */ /* 0x0009e2000c101126 */
[-C--:B0-----:R-:W-:Y:S01]  /*133f0*/  IADD3 R22, P2, PT, R27, R2.reuse, RZ ;  /* 0x000000021b167210 */ /* 0x081fe20007f5e0ff */
[----:B------:R-:W-:Y:S01]  /*13400*/  IMAD R141, R5, 0x68, RZ ;  /* 0x00000068058d7824 */ /* 0x000fe200078e02ff */
[----:B------:R-:W-:Y:S01]  /*13410*/  PRMT R33, R11, 0x9910, RZ ;  /* 0x000099100b217816 */ /* 0x000fe200000000ff */
[----:B------:R-:W-:Y:S01]  /*13420*/  IMAD R143, R5, 0x69, RZ ;  /* 0x00000069058f7824 */ /* 0x000fe200078e02ff */
[-C--:B------:R-:W-:Y:S01]  /*13430*/  LEA.HI.X.SX32 R21, R21, R3.reuse, 0x1, P1 ;  /* 0x0000000315157211 */ /* 0x080fe200008f0eff */
[----:B--2---:R-:W-:Y:S01]  /*13440*/  IMAD R25, R5, 0x1b, RZ ;  /* 0x0000001b05197824 */ /* 0x004fe200078e02ff */
[----:B------:R-:W-:Y:S01]  /*13450*/  LEA.HI.X.SX32 R23, R27, R3, 0x1, P2 ;  /* 0x000000031b177211 */ /* 0x000fe200010f0eff */
[C---:B---3--:R-:W-:Y:S01]  /*13460*/  IMAD R19, R5.reuse, 0x1a, RZ ;  /* 0x0000001a05137824 */ /* 0x048fe200078e02ff */
[----:B------:R-:W-:Y:S01]  /*13470*/  SHF.R.S32.HI R33, RZ, 0x8, R33 ;  /* 0x00000008ff217819 */ /* 0x000fe20000011421 */
[C---:B------:R-:W-:Y:S01]  /*13480*/  IMAD R145, R5.reuse, 0x6a, RZ ;  /* 0x0000006a05917824 */ /* 0x040fe200078e02ff */
[----:B------:R-:W-:Y:S01]  /*13490*/  F2FP.SATFINITE.E4M3.F32.PACK_AB_MERGE_C R193, R50, R193, RZ ;  /* 0x000000c132c1723e */ /* 0x000fe200048070ff */
[----:B----4-:R-:W-:Y:S01]  /*134a0*/  IMAD R15, R5, 0x19, RZ ;  /* 0x00000019050f7824 */ /* 0x010fe200078e02ff */
[-C--:B------:R-:W-:Y:S01]  /*134b0*/  IADD3 R12, P0, PT, R29, R2.reuse, RZ ;  /* 0x000000021d0c7210 */ /* 0x080fe20007f1e0ff */
[C---:B------:R-:W-:Y:S01]  /*134c0*/  IMAD R27, R5.reuse, 0x1c, RZ ;  /* 0x0000001c051b7824 */ /* 0x040fe200078e02ff */
[----:B------:R0:W-:Y:S01]  /*134d0*/  STG.E.U8 desc[UR38][R16.64], R31 ;  /* 0x0000001f10007986 */ /* 0x0001e2000c101126 */
[----:B------:R-:W-:Y:S01]  /*134e0*/  IMAD R147, R5, 0x6b, RZ ;  /* 0x0000006b05937824 */ /* 0x000fe200078e02ff */
[-C--:B------:R-:W-:Y:S01]  /*134f0*/  LEA.HI.X.SX32 R13, R29, R3.reuse, 0x1, P0 ;  /* 0x000000031d0d7211 */ /* 0x080fe200000f0eff */
[----:B------:R-:W-:Y:S01]  /*13500*/  IMAD R149, R5, 0x6c, RZ ;  /* 0x0000006c05957824 */ /* 0x000fe200078e02ff */
[-C--:B------:R-:W-:Y:S01]  /*13510*/  IADD3 R14, P0, PT, R15, R2.reuse, RZ ;  /* 0x000000020f0e7210 */ /* 0x080fe20007f1e0ff */
[----:B------:R2:W-:Y:S01]  /*13520*/  STG.E.U8 desc[UR38][R20.64], R11 ;  /* 0x0000000b14007986 */ /* 0x0005e2000c101126 */
[----:B------:R-:W-:Y:S01]  /*13530*/  PRMT R29, R10, 0x9910, RZ ;  /* 0x000099100a1d7816 */ /* 0x000fe200000000ff */
[----:B------:R-:W-:Y:S01]  /*13540*/  IMAD R151, R5, 0x6d, RZ ;  /* 0x0000006d05977824 */ /* 0x000fe200078e02ff */
[-C--:B------:R-:W-:Y:S01]  /*13550*/  IADD3 R18, P2, PT, R25, R2.reuse, RZ ;  /* 0x0000000219127210 */ /* 0x080fe20007f5e0ff */
[----:B------:R3:W-:Y:S01]  /*13560*/  STG.E.U8 desc[UR38][R22.64], R33 ;  /* 0x0000002116007986 */ /* 0x0007e2000c101126 */
[-C--:B------:R-:W-:Y:S01]  /*13570*/  LEA.HI.X.SX32 R15, R15, R3.reuse, 0x1, P0 ;  /* 0x000000030f0f7211 */ /* 0x080fe200000f0eff */
[----:B------:R-:W-:Y:S01]  /*13580*/  IMAD R153, R5, 0x6e, RZ ;  /* 0x0000006e05997824 */ /* 0x000fe200078e02ff */
[-C--:B0-----:R-:W-:Y:S01]  /*13590*/  IADD3 R16, P1, PT, R19, R2.reuse, RZ ;  /* 0x0000000213107210 */ /* 0x081fe20007f3e0ff */
[----:B------:R0:W-:Y:S01]  /*135a0*/  STG.E.U8 desc[UR38][R12.64], R10 ;  /* 0x0000000a0c007986 */ /* 0x0001e2000c101126 */
[----:B------:R-:W-:Y:S01]  /*135b0*/  PRMT R31, R9, 0x9910, RZ ;  /* 0x00009910091f7816 */ /* 0x000fe200000000ff */
[C---:B------:R-:W-:Y:S01]  /*135c0*/  IMAD R155, R5.reuse, 0x6f, RZ ;  /* 0x0000006f059b7824 */ /* 0x040fe200078e02ff */
[----:B------:R-:W-:Y:S01]  /*135d0*/  SHF.R.S32.HI R29, RZ, 0x8, R29 ;  /* 0x00000008ff1d7819 */ /* 0x000fe2000001141d */
[----:B--2---:R-:W-:Y:S01]  /*135e0*/  IMAD R21, R5, 0x1e, RZ ;  /* 0x0000001e05157824 */ /* 0x004fe200078e02ff */
[-C--:B------:R-:W-:Y:S01]  /*135f0*/  LEA.HI.X.SX32 R17, R19, R3.reuse, 0x1, P1 ;  /* 0x0000000313117211 */ /* 0x080fe200008f0eff */
[----:B------:R-:W-:Y:S01]  /*13600*/  IMAD R157, R5, 0x70, RZ ;  /* 0x00000070059d7824 */ /* 0x000fe200078e02ff */
[-C--:B------:R-:W-:Y:S01]  /*13610*/  LEA.HI.X.SX32 R19, R25, R3.reuse, 0x1, P2 ;  /* 0x0000000319137211 */ /* 0x080fe200010f0eff */
[C---:B---3--:R-:W-:Y:S01]  /*13620*/  IMAD R23, R5.reuse, 0x1f, RZ ;  /* 0x0000001f05177824 */ /* 0x048fe200078e02ff */
[----:B------:R-:W-:Y:S01]  /*13630*/  SHF.R.S32.HI R31, RZ, 0x8, R31 ;  /* 0x00000008ff1f7819 */ /* 0x000fe2000001141f */
[----:B------:R-:W-:Y:S01]  /*13640*/  IMAD R159, R5, 0x71, RZ ;  /* 0x00000071059f7824 */ /* 0x000fe200078e02ff */
[----:B------:R-:W2:Y:S01]  /*13650*/  LDCU UR4, c[0x0][0x3ec] ;  /* 0x00007d80ff0477ac */ /* 0x000ea20008000800 */
[----:B0-----:R-:W-:Y:S01]  /*13660*/  IADD3 R10, P0, PT, R27, R2, RZ ;  /* 0x000000021b0a7210 */ /* 0x001fe20007f1e0ff */
[C---:B------:R-:W-:Y:S01]  /*13670*/  IMAD R13, R5.reuse, 0x1d, RZ ;  /* 0x0000001d050d7824 */ /* 0x040fe200078e02ff */
[----:B------:R0:W-:Y:S01]  /*13680*/  STG.E.U8 desc[UR38][R14.64], R29 ;  /* 0x0000001d0e007986 */ /* 0x0001e2000c101126 */
[----:B------:R-:W-:Y:S01]  /*13690*/  IMAD.SHL.U32 R25, R5, 0x20, RZ ;  /* 0x0000002005197824 */ /* 0x000fe200078e00ff */
[----:B------:R-:W-:-:S02]  /*136a0*/  LEA.HI.X.SX32 R11, R27, R3, 0x1, P0 ;  /* 0x000000031b0b7211 */ /* 0x000fc400000f0eff */
[CC--:B------:R-:W-:Y:S01]  /*136b0*/  IADD3 R12, P0, PT, R13.reuse, R2.reuse, RZ ;  /* 0x000000020d0c7210 */ /* 0x0c0fe20007f1e0ff */
[----:B------:R3:W-:Y:S01]  /*136c0*/  STG.E.U8 desc[UR38][R16.64], R9 ;  /* 0x0000000910007986 */ /* 0x0007e2000c101126 */
[----:B------:R-:W-:Y:S02]  /*136d0*/  PRMT R27, R8, 0x9910, RZ ;  /* 0x00009910081b7816 */ /* 0x000fe400000000ff */
[----:B------:R-:W-:Y:S01]  /*136e0*/  LEA.HI.X.SX32 R13, R13, R3, 0x1, P0 ;  /* 0x000000030d0d7211 */ /* 0x000fe200000f0eff */
[----:B------:R4:W-:Y:S01]  /*136f0*/  STG.E.U8 desc[UR38][R18.64], R31 ;  /* 0x0000001f12007986 */ /* 0x0009e2000c101126 */
[----:B0-----:R-:W-:-:S03]  /*13700*/  IADD3 R14, P1, PT, R21, R2, RZ ;  /* 0x00000002150e7210 */ /* 0x001fc60007f3e0ff */
[----:B------:R0:W-:Y:S01]  /*13710*/  STG.E.U8 desc[UR38][R10.64], R8 ;  /* 0x000000080a007986 */ /* 0x0001e2000c101126 */
[----:B------:R-:W-:Y:S02]  /*13720*/  PRMT R29, R7, 0x9910, RZ ;  /* 0x00009910071d7816 */ /* 0x000fe400000000ff */
[----:B---3--:R-:W-:Y:S02]  /*13730*/  IADD3 R16, P2, PT, R23, R2, RZ ;  /* 0x0000000217107210 */ /* 0x008fe40007f5e0ff */
[----:B------:R-:W-:Y:S02]  /*13740*/  F2FP.SATFINITE.E4M3.F32.PACK_AB_MERGE_C R6, R37, R36, RZ ;  /* 0x000000242506723e */ /* 0x000fe400048070ff */
[----:B------:R-:W-:Y:S01]  /*13750*/  SHF.R.S32.HI R27, RZ, 0x8, R27 ;  /* 0x00000008ff1b7819 */ /* 0x000fe2000001141b */
[----:B----4-:R-:W-:Y:S01]  /*13760*/  IMAD R19, R5, 0x22, RZ ;  /* 0x0000002205137824 */ /* 0x010fe200078e02ff */
[-C--:B------:R-:W-:Y:S02]  /*13770*/  LEA.HI.X.SX32 R15, R21, R3.reuse, 0x1, P1 ;  /* 0x00000003150f7211 */ /* 0x080fe400008f0eff */
[----:B0-----:R-:W-:Y:S01]  /*13780*/  IADD3 R8, P0, PT, R25, R2, RZ ;  /* 0x0000000219087210 */ /* 0x001fe20007f1e0ff */
[----:B------:R-:W-:Y:S01]  /*13790*/  IMAD R11, R5, 0x21, RZ ;  /* 0x00000021050b7824 */ /* 0x000fe200078e02ff */
[-C--:B------:R-:W-:Y:S01]  /*137a0*/  LEA.HI.X.SX32 R17, R23, R3.reuse, 0x1, P2 ;  /* 0x0000000317117211 */ /* 0x080fe200010f0eff */
[C---:B------:R-:W-:Y:S01]  /*137b0*/  IMAD R21, R5.reuse, 0x23, RZ ;  /* 0x0000002305157824 */ /* 0x040fe200078e02ff */
[----:B------:R-:W-:Y:S01]  /*137c0*/  SHF.R.S32.HI R29, RZ, 0x8, R29 ;  /* 0x00000008ff1d7819 */ /* 0x000fe2000001141d */
[----:B------:R-:W-:Y:S01]  /*137d0*/  IMAD R23, R5, 0x24, RZ ;  /* 0x0000002405177824 */ /* 0x000fe200078e02ff */
[----:B------:R-:W-:Y:S01]  /*137e0*/  LEA.HI.X.SX32 R9, R25, R3, 0x1, P0 ;  /* 0x0000000319097211 */ /* 0x000fe200000f0eff */
[----:B------:R0:W-:Y:S01]  /*137f0*/  STG.E.U8 desc[UR38][R12.64], R27 ;  /* 0x0000001b0c007986 */ /* 0x0001e2000c101126 */
[----:B------:R-:W-:-:S02]  /*13800*/  F2FP.SATFINITE.E4M3.F32.PACK_AB_MERGE_C R4, R39, R38, RZ ;  /* 0x000000262704723e */ /* 0x000fc400048070ff */
[----:B------:R-:W-:Y:S02]  /*13810*/  PRMT R25, R6, 0x9910, RZ ;  /* 0x0000991006197816 */ /* 0x000fe400000000ff */
[CC--:B------:R-:W-:Y:S01]  /*13820*/  IADD3 R10, P0, PT, R11.reuse, R2.reuse, RZ ;  /* 0x000000020b0a7210 */ /* 0x0c0fe20007f1e0ff */
[----:B------:R3:W-:Y:S01]  /*13830*/  STG.E.U8 desc[UR38][R14.64], R7 ;  /* 0x000000070e007986 */ /* 0x0007e2000c101126 */
[----:B------:R-:W-:Y:S02]  /*13840*/  PRMT R33, R4, 0x9910, RZ ;  /* 0x0000991004217816 */ /* 0x000fe400000000ff */
[----:B------:R-:W-:Y:S01]  /*13850*/  LEA.HI.X.SX32 R11, R11, R3, 0x1, P0 ;  /* 0x000000030b0b7211 */ /* 0x000fe200000f0eff */
[----:B------:R-:W-:Y:S01]  /*13860*/  STG.E.U8 desc[UR38][R16.64], R29 ;  /* 0x0000001d10007986 */ /* 0x000fe2000c101126 */
[----:B------:R-:W-:Y:S02]  /*13870*/  SHF.R.S32.HI R25, RZ, 0x8, R25 ;  /* 0x00000008ff197819 */ /* 0x000fe40000011419 */
[-C--:B0-----:R-:W-:Y:S01]  /*13880*/  IADD3 R12, P1, PT, R19, R2.reuse, RZ ;  /* 0x00000002130c7210 */ /* 0x081fe20007f3e0ff */
[----:B------:R0:W-:Y:S01]  /*13890*/  STG.E.U8 desc[UR38][R8.64], R6 ;  /* 0x0000000608007986 */ /* 0x0001e2000c101126 */
[-C--:B---3--:R-:W-:Y:S01]  /*138a0*/  IADD3 R14, P2, PT, R21, R2.reuse, RZ ;  /* 0x00000002150e7210 */ /* 0x088fe20007f5e0ff */
[C---:B------:R-:W-:Y:S01]  /*138b0*/  FMUL R52, R132.reuse, R53 ;  /* 0x0000003584347220 */ /* 0x040fe20000400000 */
[----:B------:R-:W-:Y:S01]  /*138c0*/  LEA.HI.X.SX32 R13, R19, R3, 0x1, P1 ;  /* 0x00000003130d7211 */ /* 0x000fe200008f0eff */
[C---:B------:R-:W-:Y:S01]  /*138d0*/  FMUL R54, R132.reuse, R79 ;  /* 0x0000004f84367220 */ /* 0x040fe20000400000 */
[C---:B------:R-:W-:Y:S01]  /*138e0*/  FMUL R56, R132.reuse, R81 ;  /* 0x0000005184387220 */ /* 0x040fe20000400000 */
[C---:B------:R-:W-:Y:S01]  /*138f0*/  FMUL R58, R132.reuse, R83 ;  /* 0x00000053843a7220 */ /* 0x040fe20000400000 */
[----:B0-----:R-:W-:Y:S01]  /*13900*/  IADD3 R6, P0, PT, R23, R2, RZ ;  /* 0x0000000217067210 */ /* 0x001fe20007f1e0ff */
        /* <DEDUP_REMOVED lines=23> */
[----:B------:R-:W-:Y:S01]  /*13a80*/  FMUL R106, R132, R131 ;  /* 0x00000083846a7220 */ /* 0x000fe20000400000 */
[-C--:B------:R-:W-:Y:S01]  /*13a90*/  LEA.HI.X.SX32 R15, R21, R3.reuse, 0x1, P2 ;  /* 0x00000003150f7211 */ /* 0x080fe200010f0eff */
[----:B------:R0:W-:Y:S01]  /*13aa0*/  STG.E.U8 desc[UR38][R10.64], R25 ;  /* 0x000000190a007986 */ /* 0x0001e2000c101126 */
[----:B------:R-:W-:Y:S01]  /*13ab0*/  SHF.R.S32.HI R33, RZ, 0x8, R33 ;  /* 0x00000008ff217819 */ /* 0x000fe20000011421 */
[----:B------:R-:W-:Y:S01]  /*13ac0*/  IMAD R9, R5, 0x25, RZ ;  /* 0x0000002505097824 */ /* 0x000fe200078e02ff */
[----:B------:R-:W-:Y:S01]  /*13ad0*/  F2FP.SATFINITE.E4M3.F32.PACK_AB_MERGE_C R132, R41, R40, RZ ;  /* 0x000000282984723e */ /* 0x000fe200048070ff */
[----:B------:R-:W-:Y:S01]  /*13ae0*/  IMAD R17, R5, 0x26, RZ ;  /* 0x0000002605117824 */ /* 0x000fe200078e02ff */
[----:B------:R-:W-:Y:S01]  /*13af0*/  LEA.HI.X.SX32 R7, R23, R3, 0x1, P0 ;  /* 0x0000000317077211 */ /* 0x000fe200000f0eff */
[----:B------:R-:W-:-:S02]  /*13b00*/  IMAD R19, R5, 0x27, RZ ;  /* 0x0000002705137824 */ /* 0x000fc400078e02ff */
[C---:B------:R-:W-:Y:S02]  /*13b10*/  IMAD R21, R5.reuse, 0x28, RZ ;  /* 0x0000002805157824 */ /* 0x040fe400078e02ff */
[C---:B------:R-:W-:Y:S02]  /*13b20*/  IMAD R23, R5.reuse, 0x29, RZ ;  /* 0x0000002905177824 */ /* 0x040fe400078e02ff */
[C---:B0-----:R-:W-:Y:S01]  /*13b30*/  IMAD R25, R5.reuse, 0x2a, RZ ;  /* 0x0000002a05197824 */ /* 0x041fe200078e02ff */
[----:B------:R0:W-:Y:S01]  /*13b40*/  STG.E.U8 desc[UR38][R12.64], R4 ;  /* 0x000000040c007986 */ /* 0x0001e2000c101126 */
[----:B------:R-:W-:Y:S01]  /*13b50*/  IMAD R27, R5, 0x2b, RZ ;  /* 0x0000002b051b7824 */ /* 0x000fe200078e02ff */
[-C--:B------:R-:W-:Y:S01]  /*13b60*/  IADD3 R8, P2, PT, R19, R2.reuse, RZ ;  /* 0x0000000213087210 */ /* 0x080fe20007f5e0ff */
[C---:B------:R-:W-:Y:S01]  /*13b70*/  IMAD R29, R5.reuse, 0x2c, RZ ;  /* 0x0000002c051d7824 */ /* 0x040fe200078e02ff */
[----:B------:R3:W-:Y:S01]  /*13b80*/  STG.E.U8 desc[UR38][R14.64], R33 ;  /* 0x000000210e007986 */ /* 0x0007e2000c101126 */
[----:B------:R-:W-:Y:S01]  /*13b90*/  IMAD R31, R5, 0x2d, RZ ;  /* 0x0000002d051f7824 */ /* 0x000fe200078e02ff */
[----:B------:R-:W-:Y:S01]  /*13ba0*/  IADD3 R10, P3, PT, R21, R2, RZ ;  /* 0x00000002150a7210 */ /* 0x000fe20007f7e0ff */
[C---:B------:R-:W-:Y:S01]  /*13bb0*/  IMAD R35, R5.reuse, 0x2f, RZ ;  /* 0x0000002f05237824 */ /* 0x040fe200078e02ff */
[----:B------:R4:W-:Y:S01]  /*13bc0*/  STG.E.U8 desc[UR38][R6.64], R132 ;  /* 0x0000008406007986 */ /* 0x0009e2000c101126 */
[----:B------:R-:W-:Y:S01]  /*13bd0*/  IMAD R37, R5, 0x30, RZ ;  /* 0x0000003005257824 */ /* 0x000fe200078e02ff */
[----:B------:R-:W-:Y:S01]  /*13be0*/  F2FP.SATFINITE.E4M3.F32.PACK_AB_MERGE_C R208, R55, R208, RZ ;  /* 0x000000d037d0723e */ /* 0x000fe200048070ff */
[----:B------:R-:W-:Y:S01]  /*13bf0*/  IMAD R39, R5, 0x31, RZ ;  /* 0x0000003105277824 */ /* 0x000fe200078e02ff */
[-C--:B0-----:R-:W-:Y:S01]  /*13c00*/  IADD3 R4, P0, PT, R9, R2.reuse, RZ ;  /* 0x0000000209047210 */ /* 0x081fe20007f1e0ff */
[----:B------:R-:W-:Y:S01]  /*13c10*/  IMAD R41, R5, 0x32, RZ ;  /* 0x0000003205297824 */ /* 0x000fe200078e02ff */
[-C--:B------:R-:W-:Y:S01]  /*13c20*/  IADD3 R12, P4, PT, R23, R2.reuse, RZ ;  /* 0x00000002170c7210 */ /* 0x080fe20007f9e0ff */
[----:B---3--:R-:W-:Y:S01]  /*13c30*/  IMAD R33, R5, 0x2e, RZ ;  /* 0x0000002e05217824 */ /* 0x008fe200078e02ff */
[----:B------:R-:W-:Y:S01]  /*13c40*/  IADD3 R14, P5, PT, R25, R2, RZ ;  /* 0x00000002190e7210 */ /* 0x000fe20007fbe0ff */
[----:B------:R-:W-:Y:S01]  /*13c50*/  IMAD R43, R5, 0x33, RZ ;  /* 0x00000033052b7824 */ /* 0x000fe200078e02ff */
[----:B------:R-:W-:-:S02]  /*13c60*/  F2FP.SATFINITE.E4M3.F32.PACK_AB_MERGE_C R206, R57, R206, RZ ;  /* 0x000000ce39ce723e */ /* 0x000fc400048070ff */
[----:B----4-:R-:W-:Y:S01]  /*13c70*/  IADD3 R6, P1, PT, R17, R2, RZ ;  /* 0x0000000211067210 */ /* 0x010fe20007f3e0ff */
[----:B------:R-:W-:Y:S01]  /*13c80*/  IMAD R45, R5, 0x34, RZ ;  /* 0x00000034052d7824 */ /* 0x000fe200078e02ff */
[----:B------:R-:W-:Y:S01]  /*13c90*/  F2FP.SATFINITE.E4M3.F32.PACK_AB_MERGE_C R204, R59, R204, RZ ;  /* 0x000000cc3bcc723e */ /* 0x000fe200048070ff */
        /* <DEDUP_REMOVED lines=18> */
[C---:B------:R-:W-:Y:S01]  /*13dc0*/  IMAD R65, R5.reuse, 0x3e, RZ ;  /* 0x0000003e05417824 */ /* 0x040fe200078e02ff */
[----:B------:R-:W-:Y:S01]  /*13dd0*/  F2FP.SATFINITE.E4M3.F32.PACK_AB_MERGE_C R187, R106, R187, RZ ;  /* 0x000000bb6abb723e */ /* 0x000fe200048070ff */
[----:B------:R-:W-:Y:S01]  /*13de0*/  IMAD R67, R5, 0x3f, RZ ;  /* 0x0000003f05437824 */ /* 0x000fe200078e02ff */
[----:B------:R-:W-:Y:S01]  /*13df0*/  IADD3 R16, P6, PT, R27, R2, RZ ;  /* 0x000000021b107210 */ /* 0x000fe20007fde0ff */
        /* <DEDUP_REMOVED lines=51> */
[-C--:B------:R-:W-:Y:S02]  /*14130*/  LEA.HI.X.SX32 R5, R9, R3.reuse, 0x1, P0 ;  /* 0x0000000309057211 */ /* 0x080fe400000f0eff */
[----:B------:R-:W-:Y:S02]  /*14140*/  IADD3 R18, P0, PT, R29, R2, RZ ;  /* 0x000000021d127210 */ /* 0x000fe40007f1e0ff */
[-C--:B------:R-:W-:Y:S02]  /*14150*/  LEA.HI.X.SX32 R7, R17, R3.reuse, 0x1, P1 ;  /* 0x0000000311077211 */ /* 0x080fe400008f0eff */
[-C--:B------:R-:W-:Y:S02]  /*14160*/  LEA.HI.X.SX32 R9, R19, R3.reuse, 0x1, P2 ;  /* 0x0000000313097211 */ /* 0x080fe400010f0eff */
[----:B------:R-:W-:-:S02]  /*14170*/  LEA.HI.X.SX32 R11, R21, R3, 0x1, P3 ;  /* 0x00000003150b7211 */ /* 0x000fc400018f0eff */
[-C--:B------:R-:W-:Y:S02]  /*14180*/  LEA.HI.X.SX32 R13, R23, R3.reuse, 0x1, P4 ;  /* 0x00000003170d7211 */ /* 0x080fe400020f0eff */
[----:B------:R-:W-:Y:S02]  /*14190*/  LEA.HI.X.SX32 R15, R25, R3, 0x1, P5 ;  /* 0x00000003190f7211 */ /* 0x000fe400028f0eff */
[-C--:B------:R-:W-:Y:S02]  /*141a0*/  IADD3 R20, P1, PT, R31, R2.reuse, RZ ;  /* 0x000000021f147210 */ /* 0x080fe40007f3e0ff */
[-C--:B------:R-:W-:Y:S02]  /*141b0*/  IADD3 R22, P2, PT, R33, R2.reuse, RZ ;  /* 0x0000000221167210 */ /* 0x080fe40007f5e0ff */
[-C--:B------:R-:W-:Y:S02]  /*141c0*/  IADD3 R24, P3, PT, R35, R2.reuse, RZ ;  /* 0x0000000223187210 */ /* 0x080fe40007f7e0ff */
[----:B------:R-:W-:-:S02]  /*141d0*/  IADD3 R26, P4, PT, R37, R2, RZ ;  /* 0x00000002251a7210 */ /* 0x000fc40007f9e0ff */
[-C--:B------:R-:W-:Y:S02]  /*141e0*/  IADD3 R28, P5, PT, R39, R2.reuse, RZ ;  /* 0x00000002271c7210 */ /* 0x080fe40007fbe0ff */
[-C--:B------:R-:W-:Y:S02]  /*141f0*/  LEA.HI.X.SX32 R17, R27, R3.reuse, 0x1, P6 ;  /* 0x000000031b117211 */ /* 0x080fe400030f0eff */
[-C--:B------:R-:W-:Y:S02]  /*14200*/  IADD3 R30, P6, PT, R41, R2.reuse, RZ ;  /* 0x00000002291e7210 */ /* 0x080fe40007fde0ff */
[-C--:B------:R-:W-:Y:S02]  /*14210*/  LEA.HI.X.SX32 R19, R29, R3.reuse, 0x1, P0 ;  /* 0x000000031d137211 */ /* 0x080fe400000f0eff */
[----:B------:R-:W-:Y:S02]  /*14220*/  IADD3 R32, P0, PT, R43, R2, RZ ;  /* 0x000000022b207210 */ /* 0x000fe40007f1e0ff */
[----:B------:R-:W-:-:S02]  /*14230*/  LEA.HI.X.SX32 R21, R31, R3, 0x1, P1 ;  /* 0x000000031f157211 */ /* 0x000fc400008f0eff */
[-C--:B------:R-:W-:Y:S02]  /*14240*/  LEA.HI.X.SX32 R23, R33, R3.reuse, 0x1, P2 ;  /* 0x0000000321177211 */ /* 0x080fe400010f0eff */
[-C--:B------:R-:W-:Y:S02]  /*14250*/  LEA.HI.X.SX32 R25, R35, R3.reuse, 0x1, P3 ;  /* 0x0000000323197211 */ /* 0x080fe400018f0eff */
[-C--:B------:R-:W-:Y:S02]  /*14260*/  LEA.HI.X.SX32 R27, R37, R3.reuse, 0x1, P4 ;  /* 0x00000003251b7211 */ /* 0x080fe400020f0eff */
[----:B------:R-:W-:Y:S02]  /*14270*/  LEA.HI.X.SX32 R29, R39, R3, 0x1, P5 ;  /* 0x00000003271d7211 */ /* 0x000fe400028f0eff */
[----:B------:R-:W-:Y:S02]  /*14280*/  F2FP.SATFINITE.E4M3.F32.PACK_AB_MERGE_C R189, R44, R189, RZ ;  /* 0x000000bd2cbd723e */ /* 0x000fe400048070ff */
[----:B------:R-:W-:-:S02]  /*14290*/  IADD3 R34, P1, PT, R45, R2, RZ ;  /* 0x000000022d227210 */ /* 0x000fc40007f3e0ff */
[-C--:B------:R-:W-:Y:S02]  /*142a0*/  IADD3 R36, P2, PT, R47, R2.reuse, RZ ;  /* 0x000000022f247210 */ /* 0x080fe40007f5e0ff */
[-C--:B------:R-:W-:Y:S02]  /*142b0*/  IADD3 R38, P3, PT, R49, R2.reuse, RZ ;  /* 0x0000000231267210 */ /* 0x080fe40007f7e0ff */
[-C--:B------:R-:W-:Y:S02]  /*142c0*/  IADD3 R40, P4, PT, R51, R2.reuse, RZ ;  /* 0x0000000233287210 */ /* 0x080fe40007f9e0ff */
[-C--:B------:R-:W-:Y:S02]  /*142d0*/  IADD3 R42, P5, PT, R53, R2.reuse, RZ ;  /* 0x00000002352a7210 */ /* 0x080fe40007fbe0ff */
[----:B------:R-:W-:Y:S02]  /*142e0*/  LEA.HI.X.SX32 R31, R41, R3, 0x1, P6 ;  /* 0x00000003291f7211 */ /* 0x000fe400030f0eff */
[----:B------:R-:W-:-:S02]  /*142f0*/  IADD3 R44, P6, PT, R55, R2, RZ ;  /* 0x00000002372c7210 */ /* 0x000fc40007fde0ff */
[----:B------:R-:W-:Y:S02]  /*14300*/  F2FP.SATFINITE.E4M3.F32.PACK_AB_MERGE_C R195, R46, R195, RZ ;  /* 0x000000c32ec3723e */ /* 0x000fe400048070ff */
[----:B------:R-:W-:Y:S02]  /*14310*/  LEA.HI.X.SX32 R33, R43, R3, 0x1, P0 ;  /* 0x000000032b217211 */ /* 0x000fe400000f0eff */
[----:B------:R-:W-:Y:S02]  /*14320*/  F2FP.SATFINITE.E4M3.F32.PACK_AB_MERGE_C R199, R48, R199, RZ ;  /* 0x000000c730c7723e */ /* 0x000fe400048070ff */
[----:B------:R-:W-:Y:S02]  /*14330*/  F2FP.SATFINITE.E4M3.F32.PACK_AB_MERGE_C R209, R52, R209, RZ ;  /* 0x000000d134d1723e */ /* 0x000fe400048070ff */
[----:B------:R-:W-:Y:S02]  /*14340*/  F2FP.SATFINITE.E4M3.F32.PACK_AB_MERGE_C R251, R54, R251, RZ ;  /* 0x000000fb36fb723e */ /* 0x000fe400048070ff */
[----:B------:R-:W-:-:S02]  /*14350*/  F2FP.SATFINITE.E4M3.F32.PACK_AB_MERGE_C R249, R56, R249, RZ ;  /* 0x000000f938f9723e */ /* 0x000fc400048070ff */
[----:B------:R-:W-:Y:S02]  /*14360*/  IADD3 R46, P0, PT, R57, R2, RZ ;  /* 0x00000002392e7210 */ /* 0x000fe40007f1e0ff */
[-C--:B------:R-:W-:Y:S02]  /*14370*/  LEA.HI.X.SX32 R35, R45, R3.reuse, 0x1, P1 ;  /* 0x000000032d237211 */ /* 0x080fe400008f0eff */
[-C--:B------:R-:W-:Y:S02]  /*14380*/  LEA.HI.X.SX32 R37, R47, R3.reuse, 0x1, P2 ;  /* 0x000000032f257211 */ /* 0x080fe400010f0eff */
[-C--:B------:R-:W-:Y:S02]  /*14390*/  LEA.HI.X.SX32 R39, R49, R3.reuse, 0x1, P3 ;  /* 0x0000000331277211 */ /* 0x080fe400018f0eff */
[-C--:B------:R-:W-:Y:S02]  /*143a0*/  LEA.HI.X.SX32 R41, R51, R3.reuse, 0x1, P4 ;  /* 0x0000000333297211 */ /* 0x080fe400020f0eff */
[----:B------:R-:W-:-:S02]  /*143b0*/  LEA.HI.X.SX32 R43, R53, R3, 0x1, P5 ;  /* 0x00000003352b7211 */ /* 0x000fc400028f0eff */
[----:B------:R-:W-:Y:S02]  /*143c0*/  F2FP.SATFINITE.E4M3.F32.PACK_AB_MERGE_C R247, R58, R247, RZ ;  /* 0x000000f73af7723e */ /* 0x000fe400048070ff */
[-C--:B------:R-:W-:Y:S02]  /*143d0*/  IADD3 R48, P1, PT, R59, R2.reuse, RZ ;  /* 0x000000023b307210 */ /* 0x080fe40007f3e0ff */
[-C--:B------:R-:W-:Y:S02]  /*143e0*/  IADD3 R50, P2, PT, R61, R2.reuse, RZ ;  /* 0x000000023d327210 */ /* 0x080fe40007f5e0ff */
[-C--:B------:R-:W-:Y:S02]  /*143f0*/  IADD3 R52, P3, PT, R63, R2.reuse, RZ ;  /* 0x000000023f347210 */ /* 0x080fe40007f7e0ff */
[-C--:B------:R-:W-:Y:S02]  /*14400*/  IADD3 R54, P4, PT, R65, R2.reuse, RZ ;  /* 0x0000000241367210 */ /* 0x080fe40007f9e0ff */
[----:B------:R-:W-:-:S02]  /*14410*/  IADD3 R56, P5, PT, R67, R2, RZ ;  /* 0x0000000243387210 */ /* 0x000fc40007fbe0ff */
[----:B------:R-:W-:Y:S02]  /*14420*/  LEA.HI.X.SX32 R45, R55, R3, 0x1, P6 ;  /* 0x00000003372d7211 */ /* 0x000fe400030f0eff */
[----:B------:R-:W-:Y:S02]  /*14430*/  IADD3 R58, P6, PT, R69, R2, RZ ;  /* 0x00000002453a7210 */ /* 0x000fe40007fde0ff */
[----:B------:R-:W-:Y:S02]  /*14440*/  F2FP.SATFINITE.E4M3.F32.PACK_AB_MERGE_C R245, R60, R245, RZ ;  /* 0x000000f53cf5723e */ /* 0x000fe400048070ff */
[----:B------:R-:W-:Y:S02]  /*14450*/  LEA.HI.X.SX32 R47, R57, R3, 0x1, P0 ;  /* 0x00000003392f7211 */ /* 0x000fe400000f0eff */
[----:B------:R-:W-:Y:S02]  /*14460*/  F2FP.SATFINITE.E4M3.F32.PACK_AB_MERGE_C R243, R62, R243, RZ ;  /* 0x000000f33ef3723e */ /* 0x000fe400048070ff */
[----:B------:R-:W-:-:S02]  /*14470*/  F2FP.SATFINITE.E4M3.F32.PACK_AB_MERGE_C R241, R64, R241, RZ ;  /* 0x000000f140f1723e */ /* 0x000fc400048070ff */
[----:B------:R-:W-:Y:S02]  /*14480*/  F2FP.SATFINITE.E4M3.F32.PACK_AB_MERGE_C R239, R66, R239, RZ ;  /* 0x000000ef42ef723e */ /* 0x000fe400048070ff */
[----:B------:R-:W-:Y:S02]  /*14490*/  F2FP.SATFINITE.E4M3.F32.PACK_AB_MERGE_C R237, R68, R237, RZ ;  /* 0x000000ed44ed723e */ /* 0x000fe400048070ff */
[----:B------:R-:W-:Y:S02]  /*144a0*/  F2FP.SATFINITE.E4M3.F32.PACK_AB_MERGE_C R235, R70, R235, RZ ;  /* 0x000000eb46eb723e */ /* 0x000fe400048070ff */
[----:B------:R-:W-:Y:S02]  /*144b0*/  IADD3 R60, P0, PT, R71, R2, RZ ;  /* 0x00000002473c7210 */ /* 0x000fe40007f1e0ff */
[-C--:B------:R-:W-:Y:S02]  /*144c0*/  LEA.HI.X.SX32 R49, R59, R3.reuse, 0x1, P1 ;  /* 0x000000033b317211 */ /* 0x080fe400008f0eff */
[----:B------:R-:W-:-:S02]  /*144d0*/  LEA.HI.X.SX32 R51, R61, R3, 0x1, P2 ;  /* 0x000000033d337211 */ /* 0x000fc400010f0eff */
[-C--:B------:R-:W-:Y:S02]  /*144e0*/  LEA.HI.X.SX32 R53, R63, R3.reuse, 0x1, P3 ;  /* 0x000000033f357211 */ /* 0x080fe400018f0eff */
[-C--:B------:R-:W-:Y:S02]  /*144f0*/  LEA.HI.X.SX32 R55, R65, R3.reuse, 0x1, P4 ;  /* 0x0000000341377211 */ /* 0x080fe400020f0eff */
[----:B------:R-:W-:Y:S02]  /*14500*/  LEA.HI.X.SX32 R57, R67, R3, 0x1, P5 ;  /* 0x0000000343397211 */ /* 0x000fe400028f0eff */
[----:B------:R-:W-:Y:S02]  /*14510*/  F2FP.SATFINITE.E4M3.F32.PACK_AB_MERGE_C R233, R72, R233, RZ ;  /* 0x000000e948e9723e */ /* 0x000fe400048070ff */
[-C--:B------:R-:W-:Y:S02]  /*14520*/  IADD3 R62, P1, PT, R73, R2.reuse, RZ ;  /* 0x00000002493e7210 */ /* 0x080fe40007f3e0ff */
[----:B------:R-:W-:-:S02]  /*14530*/  IADD3 R64, P2, PT, R75, R2, RZ ;  /* 0x000000024b407210 */ /* 0x000fc40007f5e0ff */
[-C--:B------:R-:W-:Y:S02]  /*14540*/  IADD3 R66, P3, PT, R77, R2.reuse, RZ ;  /* 0x000000024d427210 */ /* 0x080fe40007f7e0ff */
[-C--:B------:R-:W-:Y:S02]  /*14550*/  IADD3 R68, P4, PT, R79, R2.reuse, RZ ;  /* 0x000000024f447210 */ /* 0x080fe40007f9e0ff */
[-C--:B------:R-:W-:Y:S02]  /*14560*/  IADD3 R70, P5, PT, R81, R2.reuse, RZ ;  /* 0x0000000251467210 */ /* 0x080fe40007fbe0ff */
[----:B------:R-:W-:Y:S02]  /*14570*/  LEA.HI.X.SX32 R59, R69, R3, 0x1, P6 ;  /* 0x00000003453b7211 */ /* 0x000fe400030f0eff */
[----:B------:R-:W-:Y:S02]  /*14580*/  IADD3 R72, P6, PT, R83, R2, RZ ;  /* 0x0000000253487210 */ /* 0x000fe40007fde0ff */
[----:B------:R-:W-:-:S02]  /*14590*/  F2FP.SATFINITE.E4M3.F32.PACK_AB_MERGE_C R231, R74, R231, RZ ;  /* 0x000000e74ae7723e */ /* 0x000fc400048070ff */
[----:B------:R-:W-:Y:S02]  /*145a0*/  LEA.HI.X.SX32 R61, R71, R3, 0x1, P0 ;  /* 0x00000003473d7211 */ /* 0x000fe400000f0eff */
[----:B------:R-:W-:Y:S02]  /*145b0*/  F2FP.SATFINITE.E4M3.F32.PACK_AB_MERGE_C R229, R76, R229, RZ ;  /* 0x000000e54ce5723e */ /* 0x000fe400048070ff */
        /* <DEDUP_REMOVED lines=37> */
[-C--:B------:R-:W-:Y:S02]  /*14810*/  LEA.HI.X.SX32 R87, R97, R3.reuse, 0x1, P6 ;  /* 0x0000000361577211 */ /* 0x080fe400030f0eff */
[----:B------:R-:W-:Y:S02]  /*14820*/  IADD3 R100, P6, PT, R114, R2, RZ ;  /* 0x0000000272647210 */ /* 0x000fe40007fde0ff */
[----:B------:R-:W-:-:S02]  /*14830*/  LEA.HI.X.SX32 R89, R99, R3, 0x1, P0 ;  /* 0x0000000363597211 */ /* 0x000fc400000f0eff */
[----:B------:R-:W-:Y:S02]  /*14840*/  F2FP.SATFINITE.E4M3.F32.PACK_AB_MERGE_C R203, R102, R203, RZ ;  /* 0x000000cb66cb723e */ /* 0x000fe400048070ff */
[----:B------:R-:W-:Y:S02]  /*14850*/  F2FP.SATFINITE.E4M3.F32.PACK_AB_MERGE_C R197, R104, R197, RZ ;  /* 0x000000c568c5723e */ /* 0x000fe400048070ff */
[-C--:B------:R-:W-:Y:S02]  /*14860*/  LEA.HI.X.SX32 R91, R101, R3.reuse, 0x1, P1 ;  /* 0x00000003655b7211 */ /* 0x080fe400008f0eff */
[-C--:B------:R-:W-:Y:S02]  /*14870*/  LEA.HI.X.SX32 R93, R106, R3.reuse, 0x1, P2 ;  /* 0x000000036a5d7211 */ /* 0x080fe400010f0eff */
[-C--:B------:R-:W-:Y:S02]  /*14880*/  LEA.HI.X.SX32 R95, R108, R3.reuse, 0x1, P3 ;  /* 0x000000036c5f7211 */ /* 0x080fe400018f0eff */
[----:B------:R-:W-:-:S02]  /*14890*/  LEA.HI.X.SX32 R97, R110, R3, 0x1, P4 ;  /* 0x000000036e617211 */ /* 0x000fc400020f0eff */
[----:B------:R-:W-:Y:S02]  /*148a0*/  LEA.HI.X.SX32 R99, R112, R3, 0x1, P5 ;  /* 0x0000000370637211 */ /* 0x000fe400028f0eff */
[-C--:B------:R-:W-:Y:S02]  /*148b0*/  IADD3 R102, P0, PT, R103, R2.reuse, RZ ;  /* 0x0000000267667210 */ /* 0x080fe40007f1e0ff */
[-C--:B------:R-:W-:Y:S02]  /*148c0*/  IADD3 R104, P1, PT, R105, R2.reuse, RZ ;  /* 0x0000000269687210 */ /* 0x080fe40007f3e0ff */
[-C--:B------:R-:W-:Y:S02]  /*148d0*/  IADD3 R106, P2, PT, R107, R2.reuse, RZ ;  /* 0x000000026b6a7210 */ /* 0x080fe40007f5e0ff */
[-C--:B------:R-:W-:Y:S02]  /*148e0*/  IADD3 R108, P3, PT, R109, R2.reuse, RZ ;  /* 0x000000026d6c7210 */ /* 0x080fe40007f7e0ff */
[----:B------:R-:W-:-:S02]  /*148f0*/  IADD3 R110, P4, PT, R111, R2, RZ ;  /* 0x000000026f6e7210 */ /* 0x000fc40007f9e0ff */
[-C--:B------:R-:W-:Y:S02]  /*14900*/  IADD3 R112, P5, PT, R113, R2.reuse, RZ ;  /* 0x0000000271707210 */ /* 0x080fe40007fbe0ff */
[-C--:B------:R-:W-:Y:S02]  /*14910*/  LEA.HI.X.SX32 R101, R114, R3.reuse, 0x1, P6 ;  /* 0x0000000372657211 */ /* 0x080fe400030f0eff */
[----:B------:R-:W-:Y:S02]  /*14920*/  IADD3 R114, P6, PT, R115, R2, RZ ;  /* 0x0000000273727210 */ /* 0x000fe40007fde0ff */
[-C--:B------:R-:W-:Y:S02]  /*14930*/  LEA.HI.X.SX32 R103, R103, R3.reuse, 0x1, P0 ;  /* 0x0000000367677211 */ /* 0x080fe400000f0eff */
[-C--:B------:R-:W-:Y:S02]  /*14940*/  LEA.HI.X.SX32 R105, R105, R3.reuse, 0x1, P1 ;  /* 0x0000000369697211 */ /* 0x080fe400008f0eff */
[----:B------:R-:W-:-:S02]  /*14950*/  LEA.HI.X.SX32 R107, R107, R3, 0x1, P2 ;  /* 0x000000036b6b7211 */ /* 0x000fc400010f0eff */
[-C--:B------:R-:W-:Y:S02]  /*14960*/  LEA.HI.X.SX32 R109, R109, R3.reuse, 0x1, P3 ;  /* 0x000000036d6d7211 */ /* 0x080fe400018f0eff */
[-C--:B------:R-:W-:Y:S02]  /*14970*/  LEA.HI.X.SX32 R111, R111, R3.reuse, 0x1, P4 ;  /* 0x000000036f6f7211 */ /* 0x080fe400020f0eff */
[----:B------:R-:W-:Y:S02]  /*14980*/  LEA.HI.X.SX32 R113, R113, R3, 0x1, P5 ;  /* 0x0000000371717211 */ /* 0x000fe400028f0eff */
[-C--:B------:R-:W-:Y:S02]  /*14990*/  IADD3 R116, P0, PT, R117, R2.reuse, RZ ;  /* 0x0000000275747210 */ /* 0x080fe40007f1e0ff */
        /* <DEDUP_REMOVED lines=8> */
[-C--:B------:R-:W-:Y:S02]  /*14a20*/  LEA.HI.X.SX32 R119, R119, R3.reuse, 0x1, P1 ;  /* 0x0000000377777211 */ /* 0x080fe400008f0eff */
[-C--:B------:R-:W-:Y:S02]  /*14a30*/  LEA.HI.X.SX32 R121, R121, R3.reuse, 0x1, P2 ;  /* 0x0000000379797211 */ /* 0x080fe400010f0eff */
[-C--:B------:R-:W-:Y:S02]  /*14a40*/  LEA.HI.X.SX32 R123, R123, R3.reuse, 0x1, P3 ;  /* 0x000000037b7b7211 */ /* 0x080fe400018f0eff */
[-C--:B------:R-:W-:Y:S02]  /*14a50*/  LEA.HI.X.SX32 R125, R125, R3.reuse, 0x1, P4 ;  /* 0x000000037d7d7211 */ /* 0x080fe400020f0eff */
[----:B------:R-:W-:Y:S02]  /*14a60*/  LEA.HI.X.SX32 R127, R127, R3, 0x1, P5 ;  /* 0x000000037f7f7211 */ /* 0x000fe400028f0eff */
[----:B------:R-:W-:-:S02]  /*14a70*/  IADD3 R130, P0, PT, R131, R2, RZ ;  /* 0x0000000283827210 */ /* 0x000fc40007f1e0ff */
[-C--:B------:R-:W-:Y:S02]  /*14a80*/  IADD3 R134, P1, PT, R135, R2.reuse, RZ ;  /* 0x0000000287867210 */ /* 0x080fe40007f3e0ff */
[-C--:B------:R-:W-:Y:S02]  /*14a90*/  IADD3 R136, P2, PT, R137, R2.reuse, RZ ;  /* 0x0000000289887210 */ /* 0x080fe40007f5e0ff */
[-C--:B------:R-:W-:Y:S02]  /*14aa0*/  IADD3 R138, P3, PT, R139, R2.reuse, RZ ;  /* 0x000000028b8a7210 */ /* 0x080fe40007f7e0ff */
[-C--:B------:R-:W-:Y:S02]  /*14ab0*/  IADD3 R140, P4, PT, R141, R2.reuse, RZ ;  /* 0x000000028d8c7210 */ /* 0x080fe40007f9e0ff */
[----:B------:R-:W-:Y:S02]  /*14ac0*/  IADD3 R142, P5, PT, R143, R2, RZ ;  /* 0x000000028f8e7210 */ /* 0x000fe40007fbe0ff */
[----:B------:R-:W-:-:S02]  /*14ad0*/  LEA.HI.X.SX32 R129, R129, R3, 0x1, P6 ;  /* 0x0000000381817211 */ /* 0x000fc400030f0eff */
[----:B------:R-:W-:Y:S02]  /*14ae0*/  IADD3 R144, P6, PT, R145, R2, RZ ;  /* 0x0000000291907210 */ /* 0x000fe40007fde0ff */
[-C--:B------:R-:W-:Y:S02]  /*14af0*/  LEA.HI.X.SX32 R131, R131, R3.reuse, 0x1, P0 ;  /* 0x0000000383837211 */ /* 0x080fe400000f0eff */
        /* <DEDUP_REMOVED lines=41> */
[----:B------:R-:W-:Y:S02]  /*14d90*/  PRMT R132, R132, 0x9910, RZ ;  /* 0x0000991084847816 */ /* 0x000fe400000000ff */
[----:B------:R-:W-:Y:S02]  /*14da0*/  PRMT R212, R201, 0x9910, RZ ;  /* 0x00009910c9d47816 */ /* 0x000fe400000000ff */
[-C--:B------:R-:W-:Y:S02]  /*14db0*/  LEA.HI.X.SX32 R175, R175, R3.reuse, 0x1, P0 ;  /* 0x00000003afaf7211 */ /* 0x080fe400000f0eff */
[-C--:B------:R-:W-:Y:S02]  /*14dc0*/  LEA.HI.X.SX32 R177, R177, R3.reuse, 0x1, P1 ;  /* 0x00000003b1b17211 */ /* 0x080fe400008f0eff */
[----:B------:R-:W-:-:S02]  /*14dd0*/  LEA.HI.X.SX32 R179, R179, R3, 0x1, P2 ;  /* 0x00000003b3b37211 */ /* 0x000fc400010f0eff */
[-C--:B------:R-:W-:Y:S02]  /*14de0*/  LEA.HI.X.SX32 R181, R181, R3.reuse, 0x1, P3 ;  /* 0x00000003b5b57211 */ /* 0x080fe400018f0eff */
[-C--:B------:R-:W-:Y:S02]  /*14df0*/  LEA.HI.X.SX32 R183, R183, R3.reuse, 0x1, P4 ;  /* 0x00000003b7b77211 */ /* 0x080fe400020f0eff */
[-C--:B------:R-:W-:Y:S02]  /*14e00*/  LEA.HI.X.SX32 R185, R185, R3.reuse, 0x1, P5 ;  /* 0x00000003b9b97211 */ /* 0x080fe400028f0eff */
[----:B------:R-:W-:Y:S02]  /*14e10*/  SHF.R.S32.HI R132, RZ, 0x8, R132 ;  /* 0x00000008ff847819 */ /* 0x000fe40000011484 */
[----:B------:R-:W-:Y:S01]  /*14e20*/  LEA.HI.X.SX32 R3, R210, R3, 0x1, P6 ;  /* 0x00000003d2037211 */ /* 0x000fe200030f0eff */
[----:B------:R-:W-:Y:S01]  /*14e30*/  IMAD.MOV.U32 R210, RZ, RZ, R212 ;  /* 0x000000ffffd27224 */ /* 0x000fe200078e00d4 */
[----:B------:R-:W-:Y:S01]  /*14e40*/  PRMT R212, R189, 0x9910, RZ ;  /* 0x00009910bdd47816 */ /* 0x000fe200000000ff */
[----:B------:R0:W-:Y:S01]  /*14e50*/  STG.E.U8 desc[UR38][R4.64], R132 ;  /* 0x0000008404007986 */ /* 0x0001e2000c101126 */
[----:B------:R-:W-:-:S02]  /*14e60*/  PRMT R214, R195, 0x9910, RZ ;  /* 0x00009910c3d67816 */ /* 0x000fc400000000ff */
[----:B------:R-:W-:Y:S02]  /*14e70*/  SHF.R.S32.HI R210, RZ, 0x8, R210 ;  /* 0x00000008ffd27819 */ /* 0x000fe400000114d2 */
[----:B------:R-:W-:Y:S01]  /*14e80*/  SHF.R.S32.HI R212, RZ, 0x8, R212 ;  /* 0x00000008ffd47819 */ /* 0x000fe200000114d4 */
[----:B------:R3:W-:Y:S01]  /*14e90*/  STG.E.U8 desc[UR38][R6.64], R201 ;  /* 0x000000c906007986 */ /* 0x0007e2000c101126 */
[----:B0-----:R-:W-:-:S03]  /*14ea0*/  PRMT R4, R199, 0x9910, RZ ;  /* 0x00009910c7047816 */ /* 0x001fc600000000ff */
[----:B------:R0:W-:Y:S01]  /*14eb0*/  STG.E.U8 desc[UR38][R8.64], R210 ;  /* 0x000000d208007986 */ /* 0x0001e2000c101126 */
[----:B------:R-:W-:-:S03]  /*14ec0*/  SHF.R.S32.HI R5, RZ, 0x8, R214 ;  /* 0x00000008ff057819 */ /* 0x000fc600000114d6 */
[----:B------:R-:W-:Y:S01]  /*14ed0*/  STG.E.U8 desc[UR38][R10.64], R189 ;  /* 0x000000bd0a007986 */ /* 0x000fe2000c101126 */
[----:B---3--:R-:W-:Y:S01]  /*14ee0*/  IMAD.MOV.U32 R7, RZ, RZ, R4 ;  /* 0x000000ffff077224 */ /* 0x008fe200078e0004 */
[----:B------:R-:W-:Y:S02]  /*14ef0*/  PRMT R4, R209, 0x9910, RZ ;  /* 0x00009910d1047816 */ /* 0x000fe400000000ff */
[----:B------:R-:W-:Y:S01]  /*14f00*/  PRMT R6, R208, 0x9910, RZ ;  /* 0x00009910d0067816 */ /* 0x000fe200000000ff */
[----:B------:R3:W-:Y:S01]  /*14f10*/  STG.E.U8 desc[UR38][R12.64], R212 ;  /* 0x000000d40c007986 */ /* 0x0007e2000c101126 */
[----:B------:R-:W-:-:S03]  /*14f20*/  SHF.R.S32.HI R7, RZ, 0x8, R7 ;  /* 0x00000008ff077819 */ /* 0x000fc60000011407 */
[----:B------:R-:W-:Y:S01]  /*14f30*/  STG.E.U8 desc[UR38][R14.64], R195 ;  /* 0x000000c30e007986 */ /* 0x000fe2000c101126 */
[----:B0-----:R-:W-:-:S03]  /*14f40*/  PRMT R9, R193, 0x9910, RZ ;  /* 0x00009910c1097816 */ /* 0x001fc600000000ff */
[----:B------:R0:W-:Y:S01]  /*14f50*/  STG.E.U8 desc[UR38][R16.64], R5 ;  /* 0x0000000510007986 */ /* 0x0001e2000c101126 */
[----:B------:R-:W-:-:S03]  /*14f60*/  SHF.R.S32.HI R9, RZ, 0x8, R9 ;  /* 0x00000008ff097819 */ /* 0x000fc60000011409 */
[----:B------:R-:W-:Y:S01]  /*14f70*/  STG.E.U8 desc[UR38][R18.64], R199 ;  /* 0x000000c712007986 */ /* 0x000fe2000c101126 */
[----:B---3--:R-:W3:Y:S01]  /*14f80*/  LDC.64 R12, c[0x0][0x3a0] ;  /* 0x0000e800ff0c7b82 */ /* 0x008ee20000000a00 */
[----:B0-----:R-:W-:Y:S01]  /*14f90*/  SHF.R.S32.HI R5, RZ, 0x8, R4 ;  /* 0x00000008ff057819 */ /* 0x001fe20000011404 */
[----:B------:R-:W-:Y:S01]  /*14fa0*/  IMAD.MOV.U32 R4, RZ, RZ, R6 ;  /* 0x000000ffff047224 */ /* 0x000fe200078e0006 */
[----:B------:R-:W-:Y:S01]  /*14fb0*/  PRMT R6, R206, 0x9910, RZ ;  /* 0x00009910ce067816 */ /* 0x000fe200000000ff */
[----:B------:R0:W-:Y:S04]  /*14fc0*/  STG.E.U8 desc[UR38][R20.64], R7 ;  /* 0x0000000714007986 */ /* 0x0001e8000c101126 */
[----:B------:R-:W-:Y:S01]  /*14fd0*/  STG.E.U8 desc[UR38][R22.64], R193 ;  /* 0x000000c116007986 */ /* 0x000fe2000c101126 */
        /* <DEDUP_REMOVED lines=161> */
[----:B------:R-:W-:-:S02]  /*159f0*/  IMAD.MOV.U32 R4, RZ, RZ, R6 ;  /* 0x000000ffff047224 */ /* 0x000fc400078e0006 */
[----:B------:R0:W-:Y:S01]  /*15a00*/  STG.E.U8 desc[UR38][R154.64], R7 ;  /* 0x000000079a007986 */ /* 0x0001e2000c101126 */
[----:B------:R-:W-:-:S03]  /*15a10*/  PRMT R6, R191, 0x9910, RZ ;  /* 0x00009910bf067816 */ /* 0x000fc600000000ff */
[----:B------:R-:W-:Y:S04]  /*15a20*/  STG.E.U8 desc[UR38][R156.64], R213 ;  /* 0x000000d59c007986 */ /* 0x000fe8000c101126 */
[----:B------:R4:W-:Y:S01]  /*15a30*/  STG.E.U8 desc[UR38][R158.64], R9 ;  /* 0x000000099e007986 */ /* 0x0009e2000c101126 */
[----:B0-----:R-:W-:Y:S02]  /*15a40*/  SHF.R.S32.HI R7, RZ, 0x8, R4 ;  /* 0x00000008ff077819 */ /* 0x001fe40000011404 */
[----:B------:R-:W-:Y:S01]  /*15a50*/  PRMT R4, R205, 0x9910, RZ ;  /* 0x00009910cd047816 */ /* 0x000fe200000000ff */
[----:B------:R-:W-:Y:S04]  /*15a60*/  STG.E.U8 desc[UR38][R160.64], R211 ;  /* 0x000000d3a0007986 */ /* 0x000fe8000c101126 */
[----:B------:R0:W-:Y:S01]  /*15a70*/  STG.E.U8 desc[UR38][R162.64], R5 ;  /* 0x00000005a2007986 */ /* 0x0001e2000c101126 */
[----:B----4-:R-:W-:-:S02]  /*15a80*/  SHF.R.S32.HI R9, RZ, 0x8, R4 ;  /* 0x00000008ff097819 */ /* 0x010fc40000011404 */
[----:B------:R-:W-:Y:S01]  /*15a90*/  PRMT R4, R203, 0x9910, RZ ;  /* 0x00009910cb047816 */ /* 0x000fe200000000ff */
[----:B------:R-:W-:Y:S01]  /*15aa0*/  STG.E.U8 desc[UR38][R164.64], R207 ;  /* 0x000000cfa4007986 */ /* 0x000fe2000c101126 */
[----:B--2---:R-:W-:-:S03]  /*15ab0*/  UIMAD UR4, UR15, UR4, URZ ;  /* 0x000000040f0472a4 */ /* 0x004fc6000f8e02ff */
[----:B------:R2:W-:Y:S01]  /*15ac0*/  STG.E.U8 desc[UR38][R166.64], R7 ;  /* 0x00000007a6007986 */ /* 0x0005e2000c101126 */
[----:B0-----:R-:W-:-:S03]  /*15ad0*/  IMAD.MOV.U32 R5, RZ, RZ, R6 ;  /* 0x000000ffff057224 */ /* 0x001fc600078e0006 */
[----:B------:R-:W-:Y:S01]  /*15ae0*/  STG.E.U8 desc[UR38][R168.64], R205 ;  /* 0x000000cda8007986 */ /* 0x000fe2000c101126 */
[----:B------:R-:W-:Y:S02]  /*15af0*/  PRMT R8, R187, 0x9910, RZ ;  /* 0x00009910bb087816 */ /* 0x000fe400000000ff */
[----:B------:R-:W-:Y:S02]  /*15b00*/  SHF.R.S32.HI R5, RZ, 0x8, R5 ;  /* 0x00000008ff057819 */ /* 0x000fe40000011405 */
[----:B--2---:R-:W-:Y:S02]  /*15b10*/  SHF.R.S32.HI R7, RZ, 0x8, R4 ;  /* 0x00000008ff077819 */ /* 0x004fe40000011404 */
[----:B------:R-:W-:Y:S01]  /*15b20*/  PRMT R4, R197, 0x9910, RZ ;  /* 0x00009910c5047816 */ /* 0x000fe200000000ff */
[----:B------:R0:W-:Y:S01]  /*15b30*/  STG.E.U8 desc[UR38][R170.64], R9 ;  /* 0x00000009aa007986 */ /* 0x0001e2000c101126 */
[----:B------:R-:W-:Y:S01]  /*15b40*/  USHF.L.U32 UR6, UR4, 0x2, URZ ;  /* 0x0000000204067899 */ /* 0x000fe200080006ff */
[----:B------:R-:W-:-:S02]  /*15b50*/  IMAD.SHL.U32 R11, R133, 0x4, RZ ;  /* 0x00000004850b7824 */ /* 0x000fc400078e00ff */
[----:B------:R-:W-:Y:S01]  /*15b60*/  STG.E.U8 desc[UR38][R172.64], R191 ;  /* 0x000000bfac007986 */ /* 0x000fe2000c101126 */
[----:B------:R-:W-:-:S03]  /*15b70*/  UIMAD.WIDE UR4, UR4, 0x4, URZ ;  /* 0x00000004040478a5 */ /* 0x000fc6000f8e02ff */
[----:B------:R2:W-:Y:S01]  /*15b80*/  STG.E.U8 desc[UR38][R174.64], R5 ;  /* 0x00000005ae007986 */ /* 0x0005e2000c101126 */
[----:B------:R-:W-:-:S03]  /*15b90*/  IMAD.HI R6, R133, 0x4, RZ ;  /* 0x0000000485067827 */ /* 0x000fc600078e02ff */
[----:B------:R-:W-:Y:S01]  /*15ba0*/  STG.E.U8 desc[UR38][R176.64], R203 ;  /* 0x000000cbb0007986 */ /* 0x000fe2000c101126 */
[----:B0-----:R-:W-:-:S03]  /*15bb0*/  IMAD.MOV.U32 R9, RZ, RZ, R4 ;  /* 0x000000ffff097224 */ /* 0x001fc600078e0004 */
[----:B------:R0:W-:Y:S01]  /*15bc0*/  STG.E.U8 desc[UR38][R178.64], R7 ;  /* 0x00000007b2007986 */ /* 0x0001e2000c101126 */
[----:B---3--:R-:W-:Y:S02]  /*15bd0*/  IADD3 R4, P0, P1, R11, UR6, R12 ;  /* 0x000000060b047c10 */ /* 0x008fe4000f91e00c */
[----:B------:R-:W-:Y:S01]  /*15be0*/  SHF.R.S32.HI R9, RZ, 0x8, R9 ;  /* 0x00000008ff097819 */ /* 0x000fe20000011409 */
[----:B------:R3:W-:Y:S01]  /*15bf0*/  STG.E.U8 desc[UR38][R180.64], R197 ;  /* 0x000000c5b4007986 */ /* 0x0007e2000c101126 */
[----:B--2---:R-:W-:Y:S01]  /*15c00*/  IADD3.X R5, PT, PT, R6, UR5, R13, P0, P1 ;  /* 0x0000000506057c10 */ /* 0x004fe200087e240d */
[----:B0-----:R-:W-:Y:S02]  /*15c10*/  IMAD.MOV.U32 R7, RZ, RZ, R8 ;  /* 0x000000ffff077224 */ /* 0x001fe400078e0008 */
[----:B------:R3:W-:Y:S03]  /*15c20*/  STG.E.U8 desc[UR38][R182.64], R9 ;  /* 0x00000009b6007986 */ /* 0x0007e6000c101126 */
[----:B------:R-:W-:Y:S01]  /*15c30*/  SHF.R.S32.HI R7, RZ, 0x8, R7 ;  /* 0x00000008ff077819 */ /* 0x000fe20000011407 */
[----:B------:R3:W-:Y:S04]  /*15c40*/  STG.E.U8 desc[UR38][R184.64], R187 ;  /* 0x000000bbb8007986 */ /* 0x0007e8000c101126 */
[----:B------:R3:W-:Y:S04]  /*15c50*/  STG.E.U8 desc[UR38][R2.64], R7 ;  /* 0x0000000702007986 */ /* 0x0007e8000c101126 */
[----:B------:R3:W-:Y:S01]  /*15c60*/  STG.E desc[UR38][R4.64], R0 ;  /* 0x0000000004007986 */ /* 0x0007e2000c101926 */
[----:B-1----:R-:W-:Y:S06]  /*15c70*/  BAR.SYNC.DEFER_BLOCKING 0x0 ;  /* 0x0000000000007b1d */ /* 0x002fec0000010000 */
[----:B------:R-:W-:Y:S05]  /*15c80*/  BRA.U UP0, `(.L_x_21) ;  /* 0x0000000100a07547 */ /* 0x000fea000b800000 */
[----:B------:R-:W0:Y:S01]  /*15c90*/  S2UR UR5, SR_CgaCtaId ;  /* 0x00000000000579c3 */ /* 0x000e220000008800 */
[----:B------:R-:W-:Y:S01]  /*15ca0*/  NOP ;  /* 0x0000000000007918 */ /* 0x000fe20000000000 */
[----:B------:R-:W-:Y:S01]  /*15cb0*/  UMOV UR4, 0x50 ;  /* 0x0000005000047882 */ /* 0x000fe20000000000 */
[----:B---3--:R-:W-:Y:S02]  /*15cc0*/  IMAD.U32 R0, RZ, RZ, UR12 ;  /* 0x0000000cff007e24 */ /* 0x008fe4000f8e00ff */
[----:B------:R-:W-:Y:S02]  /*15cd0*/  IMAD.MOV.U32 R3, RZ, RZ, 0xff ;  /* 0x000000ffff037424 */ /* 0x000fe400078e00ff */
[----:B------:R-:W-:Y:S01]  /*15ce0*/  IMAD.MOV.U32 R7, RZ, RZ, 0x1 ;  /* 0x00000001ff077424 */ /* 0x000fe200078e00ff */
[----:B------:R-:W-:-:S04]  /*15cf0*/  LOP3.LUT R0, R0, 0xffff, RZ, 0xc0, !PT ;  /* 0x0000ffff00007812 */ /* 0x000fc800078ec0ff */
[----:B------:R-:W-:-:S05]  /*15d00*/  SHF.R.U32.HI R0, RZ, 0x5, R0 ;  /* 0x00000005ff007819 */ /* 0x000fca0000011600 */
[----:B------:R-:W-:Y:S01]  /*15d10*/  VIADD R2, R0, 0x10 ;  /* 0x0000001000027836 */ /* 0x000fe20000000000 */
[----:B------:R-:W-:Y:S01]  /*15d20*/  SHF.L.U32 R0, R3, R0, RZ ;  /* 0x0000000003007219 */ /* 0x000fe200000006ff */
[----:B0-----:R-:W-:-:S03]  /*15d30*/  ULEA UR6, UR5, UR4, 0x18 ;  /* 0x0000000405067291 */ /* 0x001fc6000f8ec0ff */
[----:B------:R-:W-:-:S04]  /*15d40*/  SHF.L.U32 R3, R7, R2, RZ ;  /* 0x0000000207037219 */ /* 0x000fc800000006ff */
[----:B------:R-:W-:Y:S02]  /*15d50*/  LOP3.LUT R0, R3, R0, RZ, 0xfc, !PT ;  /* 0x0000000003007212 */ /* 0x000fe400078efcff */
[----:B------:R-:W0:Y:S02]  /*15d60*/  LDS R5, [UR6] ;  /* 0x00000006ff057984 */ /* 0x000e240008000800 */
[C---:B------:R-:W-:Y:S02]  /*15d70*/  LOP3.LUT R2, R0.reuse, 0xffff, RZ, 0xc0, !PT ;  /* 0x0000ffff00027812 */ /* 0x040fe400078ec0ff */
[----:B0-----:R-:W-:-:S04]  /*15d80*/  LOP3.LUT R3, R0, 0xffff, R5, 0x80, !PT ;  /* 0x0000ffff00037812 */ /* 0x001fc800078e8005 */
[----:B------:R-:W-:-:S13]  /*15d90*/  ISETP.NE.AND P0, PT, R3, R2, PT ;  /* 0x000000020300720c */ /* 0x000fda0003f05270 */
[----:B------:R-:W-:Y:S05]  /*15da0*/  @P0 BRA `(.L_x_22) ;  /* 0x0000000000500947 */ /* 0x000fea0003800000 */
[----:B------:R-:W-:Y:S02]  /*15db0*/  SHF.R.U32.HI R5, RZ, 0x10, R5 ;  /* 0x00000010ff057819 */ /* 0x000fe40000011605 */
[----:B------:R-:W-:-:S04]  /*15dc0*/  SHF.R.U32.HI R2, RZ, 0x10, R0 ;  /* 0x00000010ff027819 */ /* 0x000fc80000011600 */
[----:B------:R-:W-:-:S04]  /*15dd0*/  LOP3.LUT R5, R5, R2, RZ, 0xc0, !PT ;  /* 0x0000000205057212 */ /* 0x000fc800078ec0ff */
[----:B------:R-:W-:-:S13]  /*15de0*/  ISETP.NE.AND P0, PT, R5, R2, PT ;  /* 0x000000020500720c */ /* 0x000fda0003f05270 */
[----:B------:R-:W-:Y:S05]  /*15df0*/  @P0 BRA `(.L_x_23) ;  /* 0x0000000000300947 */ /* 0x000fea0003800000 */
[----:B------:R-:W-:Y:S01]  /*15e00*/  R2UR UR4, R0 ;  /* 0x00000000000472ca */ /* 0x000fe200000e0000 */
[----:B------:R-:W-:Y:S01]  /*15e10*/  VOTEU.ANY UR5, UPT, PT ;  /* 0x0000000000057886 */ /* 0x000fe200038e0100 */
[----:B------:R-:W0:Y:S01]  /*15e20*/  S2R R0, SR_LANEID ;  /* 0x0000000000007919 */ /* 0x000e220000000000 */
[----:B------:R-:W-:-:S10]  /*15e30*/  UFLO.U32 UR5, UR5 ;  /* 0x00000005000572bd */ /* 0x000fd400080e0000 */
[----:B------:R-:W-:-:S06]  /*15e40*/  ULOP3.LUT UR4, URZ, UR4, URZ, 0x33, !UPT ;  /* 0x00000004ff047292 */ /* 0x000fcc000f8e33ff */
[----:B------:R-:W-:-:S04]  /*15e50*/  IMAD.U32 R2, RZ, RZ, UR4 ;  /* 0x00000004ff027e24 */ /* 0x000fc8000f8e00ff */
[----:B------:R-:W1:Y:S02]  /*15e60*/  REDUX UR7, R2 ;  /* 0x00000000020773c4 */ /* 0x000e640000000000 */
[----:B------:R2:W-:Y:S01]  /*15e70*/  UTCATOMSWS.AND URZ, UR4 ;  /* 0x0000000400ff79e3 */ /* 0x0005e20008000000 */
[----:B0-----:R-:W-:Y:S01]  /*15e80*/  ISETP.EQ.U32.AND P0, PT, R0, UR5, PT ;  /* 0x0000000500007c0c */ /* 0x001fe2000bf02070 */
[----:B-1----:R-:W-:-:S12]  /*15e90*/  IMAD.U32 R0, RZ, RZ, UR7 ;  /* 0x00000007ff007e24 */ /* 0x002fd8000f8e00ff */
[----:B------:R2:W-:Y:S01]  /*15ea0*/  @P0 ATOMS.AND RZ, [UR6], R0 ;  /* 0x00000000ffff098c */ /* 0x0005e2000a800006 */
[----:B------:R-:W-:Y:S05]  /*15eb0*/  BRA `(.L_x_21) ;  /* 0x0000000000147947 */ /* 0x000fea0003800000 */
.L_x_23:
[----:B------:R-:W-:-:S07]  /*15ec0*/  MOV R2, 0x15ee0 ;  /* 0x00015ee000027802 */ /* 0x000fce0000000f00 */
[----:B------:R-:W-:Y:S05]  /*15ed0*/  CALL.REL.NOINC `($__internal_0_$__cuda_sm10x_tcgen05_guardrail_trap_col_being_dealloced_not_returned_by_alloc) ;  /* 0x0000000000447944 */ /* 0x000fea0003c00000 */
[----:B------:R-:W-:Y:S05]  /*15ee0*/  BRA `(.L_x_21) ;  /* 0x0000000000087947 */ /* 0x000fea0003800000 */
.L_x_22:
[----:B------:R-:W-:-:S07]  /*15ef0*/  MOV R2, 0x15f10 ;  /* 0x00015f1000027802 */ /* 0x000fce0000000f00 */
[----:B------:R-:W-:Y:S05]  /*15f00*/  CALL.REL.NOINC `($__internal_2_$__cuda_sm10x_tcgen05_guardrail_trap_unallocated_columns_being_dealloced) ;  /* 0x0000000000507944 */ /* 0x000fea0003c00000 */
.L_x_21:
[----:B------:R-:W-:Y:S01]  /*15f10*/  NOP ;  /* 0x0000000000007918 */ /* 0x000fe20000000000 */
[----:B--2---:R-:W-:Y:S05]  /*15f20*/  EXIT ;  /* 0x000000000000794d */ /* 0x004fea0003800000 */
.L_x_8:
[----:B------:R-:W1:Y:S02]  /*15f30*/  SYNCS.PHASECHK.TRANS64.TRYWAIT P2, [UR13+0x8000], RZ ;  /* 0x008000ffff0075a7 */ /* 0x000e64000804110d */
[----:B-1----:R-:W-:Y:S05]  /*15f40*/  @!P2 BRA `(.L_x_8) ;  /* 0xfffffffc00f8a947 */ /* 0x002fea000383ffff */
[----:B------:R-:W-:Y:S05]  /*15f50*/  BRA `(.L_x_7) ;  /* 0xfffffef4006c7947 */ /* 0x000fea000383ffff */
.L_x_16:
[----:B------:R-:W1:Y:S02]  /*15f60*/  SYNCS.PHASECHK.TRANS64.TRYWAIT P1, [UR13+0xc010], RZ ;  /* 0x00c010ffff0075a7 */ /* 0x000e64000802110d */
[----:B-1----:R-:W-:Y:S05]  /*15f70*/  @!P1 BRA `(.L_x_16) ;  /* 0xfffffffc00f89947 */ /* 0x002fea000383ffff */
[----:B------:R-:W-:Y:S05]  /*15f80*/  BRA `(.L_x_24) ;  /* 0xffffff6800c47947 */ /* 0x000fea000383ffff */
.L_x_17:
[----:B------:R-:W1:Y:S02]  /*15f90*/  SYNCS.PHASECHK.TRANS64.TRYWAIT P6, [UR36], R40 ;  /* 0x00000028ff0075a7 */ /* 0x000e6400080c1124 */
[----:B-1----:R-:W-:Y:S05]  /*15fa0*/  @!P6 BRA `(.L_x_17) ;  /* 0xfffffffc00f8e947 */ /* 0x002fea000383ffff */
[----:B------:R-:W-:Y:S05]  /*15fb0*/  BRA `(.L_x_25) ;  /* 0xffffff7c00907947 */ /* 0x000fea000383ffff */
.L_x_20:
[----:B------:R-:W1:Y:S02]  /*15fc0*/  SYNCS.PHASECHK.TRANS64.TRYWAIT P0, [UR36], R0 ;  /* 0x00000000ff0075a7 */ /* 0x000e640008001124 */
[----:B-1----:R-:W-:Y:S05]  /*15fd0*/  @!P0 BRA `(.L_x_20) ;  /* 0xfffffffc00f88947 */ /* 0x002fea000383ffff */
[----:B------:R-:W-:Y:S05]  /*15fe0*/  BRA `(.L_x_26) ;  /* 0xffffffb000887947 */ /* 0x000fea000383ffff */
        .weak           $__internal_0_$__cuda_sm10x_tcgen05_guardrail_trap_col_being_dealloced_not_returned_by_alloc
        .type           $__internal_0_$__cuda_sm10x_tcgen05_guardrail_trap_col_being_dealloced_not_returned_by_alloc,@function
        .size           $__internal_0_$__cuda_sm10x_tcgen05_guardrail_trap_col_being_dealloced_not_returned_by_alloc,($__internal_1_$__cuda_sm10x_tcgen05_guardrail_trap_phase_invalid_during_alloc - $__internal_0_$__cuda_sm10x_tcgen05_guardrail_trap_col_being_dealloced_not_returned_by_alloc)
$__internal_0_$__cuda_sm10x_tcgen05_guardrail_trap_col_being_dealloced_not_returned_by_alloc:
[----:B------:R-:W-:Y:S05]  /*15ff0*/  BPT.TRAP 0x1 ;  /* 0x000000040000795c */ /* 0x000fea0000300000 */
[----:B------:R-:W-:-:S04]  /*16000*/  IMAD.MOV.U32 R3, RZ, RZ, 0x0 ;  /* 0x00000000ff037424 */ /* 0x000fc800078e00ff */
[----:B------:R-:W-:Y:S05]  /*16010*/  RET.REL.NODEC R2 `(attn_fwd) ;  /* 0xfffffe9c02f87950 */ /* 0x000fea0003c3ffff */
        .weak           $__internal_1_$__cuda_sm10x_tcgen05_guardrail_trap_phase_invalid_during_alloc
        .type           $__internal_1_$__cuda_sm10x_tcgen05_guardrail_trap_phase_invalid_during_alloc,@function
        .size           $__internal_1_$__cuda_sm10x_tcgen05_guardrail_trap_phase_invalid_during_alloc,($__internal_2_$__cuda_sm10x_tcgen05_guardrail_trap_unallocated_columns_being_dealloced - $__internal_1_$__cuda_sm10x_tcgen05_guardrail_trap_phase_invalid_during_alloc)
$__internal_1_$__cuda_sm10x_tcgen05_guardrail_trap_phase_invalid_during_alloc:
[----:B------:R-:W-:Y:S05]  /*16020*/  BPT.TRAP 0x1 ;  /* 0x000000040000795c */ /* 0x000fea0000300000 */
[----:B------:R-:W-:-:S04]  /*16030*/  IMAD.MOV.U32 R3, RZ, RZ, 0x0 ;  /* 0x00000000ff037424 */ /* 0x000fc800078e00ff */
[----:B------:R-:W-:Y:S05]  /*16040*/  RET.REL.NODEC R2 `(attn_fwd) ;  /* 0xfffffe9c02ec7950 */ /* 0x000fea0003c3ffff */
        .weak           $__internal_2_$__cuda_sm10x_tcgen05_guardrail_trap_unallocated_columns_being_dealloced
        .type           $__internal_2_$__cuda_sm10x_tcgen05_guardrail_trap_unallocated_columns_being_dealloced,@function
        .size           $__internal_2_$__cuda_sm10x_tcgen05_guardrail_trap_unallocated_columns_being_dealloced,(.L_x_30 - $__internal_2_$__cuda_sm10x_tcgen05_guardrail_trap_unallocated_columns_being_dealloced)
$__internal_2_$__cuda_sm10x_tcgen05_guardrail_trap_unallocated_columns_being_dealloced:
[----:B------:R-:W-:Y:S05]  /*16050*/  BPT.TRAP 0x1 ;  /* 0x000000040000795c */ /* 0x000fea0000300000 */
[----:B------:R-:W-:-:S04]  /*16060*/  IMAD.MOV.U32 R3, RZ, RZ, 0x0 ;  /* 0x00000000ff037424 */ /* 0x000fc800078e00ff */
[----:B------:R-:W-:Y:S05]  /*16070*/  RET.REL.NODEC R2 `(attn_fwd) ;  /* 0xfffffe9c02e07950 */ /* 0x000fea0003c3ffff */
.L_x_27:
[----:B------:R-:W-:-:S00]  /*16080*/  BRA `(.L_x_27) ;  /* 0xfffffffc00fc7947 */ /* 0x000fc0000383ffff */
[----:B------:R-:W-:-:S00]  /*16090*/  NOP ;  /* 0x0000000000007918 */ /* 0x000fc00000000000 */
        /* <DEDUP_REMOVED lines=14> */
.L_x_30:


//--------------------- .nv.global.init           --------------------------
	.section	.nv.global.init,"aw",@progbits
.nv.global.init:
	.type		_$_str,@object
	.size		_$_str,(.L_3 - _$_str)
_$_str:
        /*0000*/ 	.byte	0x5f, 0x5f, 0x43, 0x55, 0x44, 0x41, 0x5f, 0x46, 0x54, 0x5a, 0x00
.L_3:


//--------------------- .nv.shared.attn_fwd       --------------------------
	.section	.nv.shared.attn_fwd,"aw",@nobits
	.sectionflags	@""
	.align	16
	.zero		1024


//--------------------- .nv.shared.reserved.0     --------------------------
	.section	.nv.shared.reserved.0,"aw",@nobits
	.align	8
	.weak		__nv_reservedSMEM_offset_0_alias
	.size		__nv_reservedSMEM_offset_0_alias, 0, 64
	.other		__nv_reservedSMEM_offset_0_alias,@"STO_CUDA_RESERVED_SHARED STV_DEFAULT"
__nv_reservedSMEM_offset_0_alias:
	.zero		0
.nv.shared.reserved.0:
	.zero		64
	.weak		__nv_reservedSMEM_allocation_phase
	.type		__nv_reservedSMEM_allocation_phase,@object
	.size		__nv_reservedSMEM_allocation_phase,(.L_0 - __nv_reservedSMEM_allocation_phase)
__nv_reservedSMEM_allocation_phase:
	.zero		1
.L_0:
	.zero		7
	.weak		__nv_reservedSMEM_devtool_atexit_pc
	.type		__nv_reservedSMEM_devtool_atexit_pc,@object
	.size		__nv_reservedSMEM_devtool_atexit_pc,(__nv_reservedSMEM_allocation_mask - __nv_reservedSMEM_devtool_atexit_pc)
__nv_reservedSMEM_devtool_atexit_pc:
	.zero		8
	.weak		__nv_reservedSMEM_allocation_mask
	.type		__nv_reservedSMEM_allocation_mask,@object
	.size		__nv_reservedSMEM_allocation_mask,(.L_2 - __nv_reservedSMEM_allocation_mask)
__nv_reservedSMEM_allocation_mask:
	.zero		4
.L_2:


//--------------------- .nv.constant0.attn_fwd    --------------------------
	.section	.nv.constant0.attn_fwd,"a",@progbits
	.sectionflags	@""
	.align	4
.nv.constant0.attn_fwd:
	.zero		1032


//--------------------- SYMBOLS --------------------------

	.type		.nv.reservedSmem.offset0,@object
	.size		.nv.reservedSmem.offset0,0x4
	.type		.nv.reservedSmem.cap,@object
	.size		.nv.reservedSmem.cap,0x4
